def matmul_kernel(
    a_ptr,
    b_ptr,
    c_ptr,
    M,
    N,
    K,
    stride_am,
    stride_ak,
    stride_bk,
    stride_bn,
    stride_cm,
    stride_cn,
    BLOCK_M: tl.constexpr,
    BLOCK_N: tl.constexpr,
    BLOCK_K: tl.constexpr,
    GROUP_M: tl.constexpr,
):
    pid = tl.program_id(axis=0)
    num_pid_m = tl.cdiv(M, BLOCK_M)
    num_pid_n = tl.cdiv(N, BLOCK_N)
    num_pid_in_group = GROUP_M * num_pid_n
    group_id = pid // num_pid_in_group
    first_pid_m = group_id * GROUP_M
    group_size_m = min(num_pid_m - first_pid_m, GROUP_M)
    pid_m = first_pid_m + ((pid % num_pid_in_group) % group_size_m)
    pid_n = (pid % num_pid_in_group) // group_size_m

    offs_am = (pid_m * BLOCK_M + tl.arange(0, BLOCK_M)) % M
    offs_bn = (pid_n * BLOCK_N + tl.arange(0, BLOCK_N)) % N
    offs_k = tl.arange(0, BLOCK_K)
    a_ptrs = a_ptr + offs_am[:, None] * stride_am + offs_k[None, :] * stride_ak
    b_ptrs = b_ptr + offs_k[:, None] * stride_bk + offs_bn[None, :] * stride_bn

    acc = tl.zeros((BLOCK_M, BLOCK_N), dtype=tl.float32)
    for kk in range(0, tl.cdiv(K, BLOCK_K)):
        a = tl.load(a_ptrs, mask=offs_k[None, :] < K - kk * BLOCK_K, other=0.0)
        b = tl.load(b_ptrs, mask=offs_k[:, None] < K - kk * BLOCK_K, other=0.0)
        acc = tl.dot(a, b, acc)
        a_ptrs += BLOCK_K * stride_ak
        b_ptrs += BLOCK_K * stride_bk

    c = acc.to(c_ptr.dtype.element_ty)
    offs_cm = pid_m * BLOCK_M + tl.arange(0, BLOCK_M)
    offs_cn = pid_n * BLOCK_N + tl.arange(0, BLOCK_N)
    c_ptrs = c_ptr + offs_cm[:, None] * stride_cm + offs_cn[None, :] * stride_cn
    mask = (offs_cm[:, None] < M) & (offs_cn[None, :] < N)
    tl.store(c_ptrs, c, mask=mask)

# config = {"BLOCK_K": 256, "BLOCK_M": 512, "BLOCK_N": 16, "GROUP_M": 8, "arch": "sm_90", "dtype": "bf16", "num_ctas": 1, "num_stages": 3, "num_warps": 4}
# arch = sm_90


// ===== COMPILED SASS (sm_90a) =====

	.target	sm_90a

	.elftype	@"ET_EXEC"


//--------------------- .note.nv.tkinfo           --------------------------
	.section	.note.nv.tkinfo,"",@"SHT_NOTE"
	.sectionflags	@"SHF_NOTE_NV_TKINFO"
	.tkinfo
        /*0018*/ 	.word	0x00000002
        /*0030*/ 	.string	""
        /*0030*/ 	.string	"ptxas"
        /*0030*/ 	.string	"Cuda compilation tools, release 13.0, V13.0.88"
        /*0030*/ 	.string	"Build cuda_13.0.r13.0/compiler.36424714_0"
        /*0030*/ 	.string	"-v  -suppress-debug-info  -lineinfo  -arch sm_90a "



//--------------------- .note.nv.cuinfo           --------------------------
	.section	.note.nv.cuinfo,"",@"SHT_NOTE"
	.sectionflags	@"SHF_NOTE_NV_CUINFO"
        /*0018*/ 	.short	0x0002
        /*001a*/ 	.short	0x005a
        /*001c*/ 	.short	0x0082
	.zero		2


//--------------------- .nv.info                  --------------------------
	.section	.nv.info,"",@"SHT_CUDA_INFO"
	.align	4


	//----- nvinfo : EIATTR_REGCOUNT
	.align		4
        /*0000*/ 	.byte	0x04, 0x2f
        /*0002*/ 	.short	(.L_1 - .L_0)
	.align		4
.L_0:
        /*0004*/ 	.word	index@(matmul_kernel)
        /*0008*/ 	.word	0x000000ff


	//----- nvinfo : EIATTR_FRAME_SIZE
	.align		4
.L_1:
        /*000c*/ 	.byte	0x04, 0x11
        /*000e*/ 	.short	(.L_3 - .L_2)
	.align		4
.L_2:
        /*0010*/ 	.word	index@(matmul_kernel)
        /*0014*/ 	.word	0x00003a48


	//----- nvinfo : EIATTR_MIN_STACK_SIZE
	.align		4
.L_3:
        /*0018*/ 	.byte	0x04, 0x12
        /*001a*/ 	.short	(.L_5 - .L_4)
	.align		4
.L_4:
        /*001c*/ 	.word	index@(matmul_kernel)
        /*0020*/ 	.word	0x00003a48
.L_5:


//--------------------- .nv.compat                --------------------------
	.section	.nv.compat,"",@"SHT_CUDA_COMPAT_INFO"
	.align	4
        /*0000*/ 	.byte	0x02, 0x09, 0x01, 0x00, 0x02, 0x02, 0x04, 0x00, 0x02, 0x05, 0x05, 0x00, 0x03, 0x07, 0x01, 0x01
        /*0010*/ 	.byte	0x02, 0x03, 0x00, 0x00, 0x02, 0x06, 0x01, 0x00, 0x04, 0x0b, 0x08, 0x00, 0x00, 0x00, 0x00, 0x00
        /*0020*/ 	.byte	0x00, 0x00, 0x00, 0x00


//--------------------- .nv.info.matmul_kernel    --------------------------
	.section	.nv.info.matmul_kernel,"",@"SHT_CUDA_INFO"
	.sectionflags	@""
	.align	4


	//----- nvinfo : EIATTR_CUDA_API_VERSION
	.align		4
        /*0000*/ 	.byte	0x04, 0x37
        /*0002*/ 	.short	(.L_7 - .L_6)
.L_6:
        /*0004*/ 	.word	0x00000082


	//----- nvinfo : EIATTR_KPARAM_INFO
	.align		4
.L_7:
        /*0008*/ 	.byte	0x04, 0x17
        /*000a*/ 	.short	(.L_9 - .L_8)
.L_8:
        /*000c*/ 	.word	0x00000000
        /*0010*/ 	.short	0x000d
        /*0012*/ 	.short	0x0048
        /*0014*/ 	.byte	0x00, 0xf4, 0x21, 0x00


	//----- nvinfo : EIATTR_KPARAM_INFO
	.align		4
.L_9:
        /*0018*/ 	.byte	0x04, 0x17
        /*001a*/ 	.short	(.L_11 - .L_10)
.L_10:
        /*001c*/ 	.word	0x00000000
        /*0020*/ 	.short	0x000c
        /*0022*/ 	.short	0x0040
        /*0024*/ 	.byte	0x00, 0xf4, 0x21, 0x00


	//----- nvinfo : EIATTR_KPARAM_INFO
	.align		4
.L_11:
        /*0028*/ 	.byte	0x04, 0x17
        /*002a*/ 	.short	(.L_13 - .L_12)
.L_12:
        /*002c*/ 	.word	0x00000000
        /*0030*/ 	.short	0x000b
        /*0032*/ 	.short	0x0038
        /*0034*/ 	.byte	0x00, 0xf0, 0x11, 0x00


	//----- nvinfo : EIATTR_KPARAM_INFO
	.align		4
.L_13:
        /*0038*/ 	.byte	0x04, 0x17
        /*003a*/ 	.short	(.L_15 - .L_14)
.L_14:
        /*003c*/ 	.word	0x00000000
        /*0040*/ 	.short	0x000a
        /*0042*/ 	.short	0x0034
        /*0044*/ 	.byte	0x00, 0xf0, 0x11, 0x00


	//----- nvinfo : EIATTR_KPARAM_INFO
	.align		4
.L_15:
        /*0048*/ 	.byte	0x04, 0x17
        /*004a*/ 	.short	(.L_17 - .L_16)
.L_16:
        /*004c*/ 	.word	0x00000000
        /*0050*/ 	.short	0x0009
        /*0052*/ 	.short	0x0030
        /*0054*/ 	.byte	0x00, 0xf0, 0x11, 0x00


	//----- nvinfo : EIATTR_KPARAM_INFO
	.align		4
.L_17:
        /*0058*/ 	.byte	0x04, 0x17
        /*005a*/ 	.short	(.L_19 - .L_18)
.L_18:
        /*005c*/ 	.word	0x00000000
        /*0060*/ 	.short	0x0008
        /*0062*/ 	.short	0x002c
        /*0064*/ 	.byte	0x00, 0xf0, 0x11, 0x00


	//----- nvinfo : EIATTR_KPARAM_INFO
	.align		4
.L_19:
        /*0068*/ 	.byte	0x04, 0x17
        /*006a*/ 	.short	(.L_21 - .L_20)
.L_20:
        /*006c*/ 	.word	0x00000000
        /*0070*/ 	.short	0x0007
        /*0072*/ 	.short	0x0028
        /*0074*/ 	.byte	0x00, 0xf0, 0x11, 0x00


	//----- nvinfo : EIATTR_KPARAM_INFO
	.align		4
.L_21:
        /*0078*/ 	.byte	0x04, 0x17
        /*007a*/ 	.short	(.L_23 - .L_22)
.L_22:
        /*007c*/ 	.word	0x00000000
        /*0080*/ 	.short	0x0006
        /*0082*/ 	.short	0x0024
        /*0084*/ 	.byte	0x00, 0xf0, 0x11, 0x00


	//----- nvinfo : EIATTR_KPARAM_INFO
	.align		4
.L_23:
        /*0088*/ 	.byte	0x04, 0x17
        /*008a*/ 	.short	(.L_25 - .L_24)
.L_24:
        /*008c*/ 	.word	0x00000000
        /*0090*/ 	.short	0x0005
        /*0092*/ 	.short	0x0020
        /*0094*/ 	.byte	0x00, 0xf0, 0x11, 0x00


	//----- nvinfo : EIATTR_KPARAM_INFO
	.align		4
.L_25:
        /*0098*/ 	.byte	0x04, 0x17
        /*009a*/ 	.short	(.L_27 - .L_26)
.L_26:
        /*009c*/ 	.word	0x00000000
        /*00a0*/ 	.short	0x0004
        /*00a2*/ 	.short	0x001c
        /*00a4*/ 	.byte	0x00, 0xf0, 0x11, 0x00


	//----- nvinfo : EIATTR_KPARAM_INFO
	.align		4
.L_27:
        /*00a8*/ 	.byte	0x04, 0x17
        /*00aa*/ 	.short	(.L_29 - .L_28)
.L_28:
        /*00ac*/ 	.word	0x00000000
        /*00b0*/ 	.short	0x0003
        /*00b2*/ 	.short	0x0018
        /*00b4*/ 	.byte	0x00, 0xf0, 0x11, 0x00


	//----- nvinfo : EIATTR_KPARAM_INFO
	.align		4
.L_29:
        /*00b8*/ 	.byte	0x04, 0x17
        /*00ba*/ 	.short	(.L_31 - .L_30)
.L_30:
        /*00bc*/ 	.word	0x00000000
        /*00c0*/ 	.short	0x0002
        /*00c2*/ 	.short	0x0010
        /*00c4*/ 	.byte	0x00, 0xf4, 0x21, 0x00


	//----- nvinfo : EIATTR_KPARAM_INFO
	.align		4
.L_31:
        /*00c8*/ 	.byte	0x04, 0x17
        /*00ca*/ 	.short	(.L_33 - .L_32)
.L_32:
        /*00cc*/ 	.word	0x00000000
        /*00d0*/ 	.short	0x0001
        /*00d2*/ 	.short	0x0008
        /*00d4*/ 	.byte	0x00, 0xf4, 0x21, 0x00


	//----- nvinfo : EIATTR_KPARAM_INFO
	.align		4
.L_33:
        /*00d8*/ 	.byte	0x04, 0x17
        /*00da*/ 	.short	(.L_35 - .L_34)
.L_34:
        /*00dc*/ 	.word	0x00000000
        /*00e0*/ 	.short	0x0000
        /*00e2*/ 	.short	0x0000
        /*00e4*/ 	.byte	0x00, 0xf4, 0x21, 0x00


	//----- nvinfo : EIATTR_SPARSE_MMA_MASK
	.align		4
.L_35:
        /*00e8*/ 	.byte	0x03, 0x50
        /*00ea*/ 	.short	0x0000


	//----- nvinfo : EIATTR_MAXREG_COUNT
	.align		4
        /*00ec*/ 	.byte	0x03, 0x1b
        /*00ee*/ 	.short	0x00ff


	//----- nvinfo : EIATTR_NUM_BARRIERS
	.align		4
        /*00f0*/ 	.byte	0x02, 0x4c
        /*00f2*/ 	.byte	0x01
	.zero		1


	//----- nvinfo : EIATTR_ANNOTATIONS
	.align		4
        /*00f4*/ 	.byte	0x04, 0x55
        /*00f6*/ 	.short	(.L_37 - .L_36)


	//   ....[0]....
.L_36:
        /*00f8*/ 	.word	0x00000001
        /*00fc*/ 	.byte	0x00, 0x06, 0x00, 0x00, 0x01, 0x00, 0x00, 0x00, 0x00, 0x07, 0x00, 0x00, 0x01, 0x00, 0x00, 0x00
        /* <DEDUP_REMOVED lines=1617> */
        /*661c*/ 	.byte	0x00, 0x73, 0x01, 0x00, 0x01, 0x00, 0x00, 0x00, 0x10, 0x73, 0x01, 0x00


	//----- nvinfo : EIATTR_MERCURY_ISA_VERSION
	.align		4
.L_37:
        /*6628*/ 	.byte	0x03, 0x5f
        /*662a*/ 	.short	0x0101


	//----- nvinfo : EIATTR_EXIT_INSTR_OFFSETS
	.align		4
        /*662c*/ 	.byte	0x04, 0x1c
        /*662e*/ 	.short	(.L_39 - .L_38)


	//   ....[0]....
.L_38:
        /*6630*/ 	.word	0x00059d80


	//   ....[1]....
        /*6634*/ 	.word	0x00059db0


	//----- nvinfo : EIATTR_REQNTID
	.align		4
.L_39:
        /*6638*/ 	.byte	0x04, 0x10
        /*663a*/ 	.short	(.L_41 - .L_40)
.L_40:
        /*663c*/ 	.word	0x00000080
        /*6640*/ 	.word	0x00000001
        /*6644*/ 	.word	0x00000001


	//----- nvinfo : EIATTR_CBANK_PARAM_SIZE
	.align		4
.L_41:
        /*6648*/ 	.byte	0x03, 0x19
        /*664a*/ 	.short	0x0050


	//----- nvinfo : EIATTR_PARAM_CBANK
	.align		4
        /*664c*/ 	.byte	0x04, 0x0a
        /*664e*/ 	.short	(.L_43 - .L_42)
	.align		4
.L_42:
        /*6650*/ 	.word	index@(.nv.constant0.matmul_kernel)
        /*6654*/ 	.short	0x0210
        /*6656*/ 	.short	0x0050


	//----- nvinfo : EIATTR_SW_WAR
	.align		4
.L_43:
        /*6658*/ 	.byte	0x04, 0x36
        /*665a*/ 	.short	(.L_45 - .L_44)
.L_44:
        /*665c*/ 	.word	0x00000008
.L_45:


//--------------------- .nv.callgraph             --------------------------
	.section	.nv.callgraph,"",@"SHT_CUDA_CALLGRAPH"
	.align	4
	.sectionentsize	8
	.align		4
        /*0000*/ 	.word	0x00000000
	.align		4
        /*0004*/ 	.word	0xffffffff
	.align		4
        /*0008*/ 	.word	0x00000000
	.align		4
        /*000c*/ 	.word	0xfffffffe
	.align		4
        /*0010*/ 	.word	0x00000000
	.align		4
        /*0014*/ 	.word	0xfffffffd
	.align		4
        /*0018*/ 	.word	0x00000000
	.align		4
        /*001c*/ 	.word	0xfffffffc


//--------------------- .text.matmul_kernel       --------------------------
	.section	.text.matmul_kernel,"ax",@progbits
	.align	128
        .global         matmul_kernel
        .type           matmul_kernel,@function
        .size           matmul_kernel,(.L_x_3 - matmul_kernel)
        .other          matmul_kernel,@"STO_CUDA_ENTRY STV_DEFAULT"
matmul_kernel:
.text.matmul_kernel:
[----:B------:R-:W0:Y:S08]  /*0000*/  LDC R1, c[0x0][0x28] ;  /* 0x00000a00ff017b82 */ /* 0x000e300000000800 */
[----:B------:R-:W1:Y:S01]  /*0010*/  LDC.64 R2, c[0x0][0x228] ;  /* 0x00008a00ff027b82 */ /* 0x000e620000000a00 */
[----:B------:R-:W2:Y:S01]  /*0020*/  S2R R7, SR_CTAID.X ;  /* 0x0000000000077919 */ /* 0x000ea20000002500 */
[----:B0-----:R-:W-:Y:S01]  /*0030*/  VIADD R1, R1, 0xffffc5b8 ;  /* 0xffffc5b801017836 */ /* 0x001fe20000000000 */
[----:B------:R-:W-:Y:S01]  /*0040*/  ULDC.64 UR60, c[0x0][0x208] ;  /* 0x00008200003c7ab9 */ /* 0x000fe20000000a00 */
[----:B------:R-:W-:-:S02]  /*0050*/  CS2R R16, SRZ ;  /* 0x0000000000107805 */ /* 0x000fc4000001ff00 */
[----:B------:R-:W-:Y:S02]  /*0060*/  CS2R R18, SRZ ;  /* 0x0000000000127805 */ /* 0x000fe4000001ff00 */
[----:B------:R-:W-:Y:S02]  /*0070*/  CS2R R36, SRZ ;  /* 0x0000000000247805 */ /* 0x000fe4000001ff00 */
[----:B------:R-:W-:Y:S02]  /*0080*/  CS2R R38, SRZ ;  /* 0x0000000000267805 */ /* 0x000fe4000001ff00 */
[----:B------:R-:W-:Y:S02]  /*0090*/  CS2R R52, SRZ ;  /* 0x0000000000347805 */ /* 0x000fe4000001ff00 */
[----:B------:R-:W-:Y:S02]  /*00a0*/  CS2R R54, SRZ ;  /* 0x0000000000367805 */ /* 0x000fe4000001ff00 */
        /* <DEDUP_REMOVED lines=8> */
[----:B------:R-:W-:Y:S01]  /*0130*/  CS2R R90, SRZ ;  /* 0x00000000005a7805 */ /* 0x000fe2000001ff00 */
[----:B-1----:R-:W-:-:S05]  /*0140*/  VIADD R0, R3, 0xf ;  /* 0x0000000f03007836 */ /* 0x002fca0000000000 */
[----:B------:R-:W-:-:S04]  /*0150*/  SHF.R.S32.HI R5, RZ, 0x1f, R0 ;  /* 0x0000001fff057819 */ /* 0x000fc80000011400 */
[----:B------:R-:W-:Y:S02]  /*0160*/  LEA.HI R5, R5, R0, RZ, 0x4 ;  /* 0x0000000005057211 */ /* 0x000fe400078f20ff */
[----:B--2---:R-:W-:Y:S02]  /*0170*/  IABS R10, R7 ;  /* 0x00000007000a7213 */ /* 0x004fe40000000000 */
[----:B------:R-:W-:-:S05]  /*0180*/  SHF.R.S32.HI R5, RZ, 0x4, R5 ;  /* 0x00000004ff057819 */ /* 0x000fca0000011405 */
[----:B------:R-:W-:-:S05]  /*0190*/  IMAD.SHL.U32 R6, R5, 0x8, RZ ;  /* 0x0000000805067824 */ /* 0x000fca00078e00ff */
[-C--:B------:R-:W-:Y:S02]  /*01a0*/  IABS R9, R6.reuse ;  /* 0x0000000600097213 */ /* 0x080fe40000000000 */
[----:B------:R-:W-:Y:S02]  /*01b0*/  IABS R12, R6 ;  /* 0x00000006000c7213 */ /* 0x000fe40000000000 */
[----:B------:R-:W0:Y:S08]  /*01c0*/  I2F.RP R0, R9 ;  /* 0x0000000900007306 */ /* 0x000e300000209400 */
[----:B0-----:R-:W0:Y:S02]  /*01d0*/  MUFU.RCP R0, R0 ;  /* 0x0000000000007308 */ /* 0x001e240000001000 */
[----:B0-----:R-:W-:-:S02]  /*01e0*/  VIADD R4, R0, 0xffffffe ;  /* 0x0ffffffe00047836 */ /* 0x001fc40000000000 */
[----:B------:R-:W-:-:S04]  /*01f0*/  IMAD.MOV R0, RZ, RZ, -R12 ;  /* 0x000000ffff007224 */ /* 0x000fc800078e0a0c */
[----:B------:R0:W1:Y:S02]  /*0200*/  F2I.FTZ.U32.TRUNC.NTZ R5, R4 ;  /* 0x0000000400057305 */ /* 0x000064000021f000 */
[----:B0-----:R-:W-:Y:S02]  /*0210*/  IMAD.MOV.U32 R4, RZ, RZ, RZ ;  /* 0x000000ffff047224 */ /* 0x001fe400078e00ff */
[----:B-1----:R-:W-:-:S04]  /*0220*/  IMAD.MOV R8, RZ, RZ, -R5 ;  /* 0x000000ffff087224 */ /* 0x002fc800078e0a05 */
[----:B------:R-:W-:Y:S02]  /*0230*/  IMAD R11, R8, R9, RZ ;  /* 0x00000009080b7224 */ /* 0x000fe400078e02ff */
[----:B------:R-:W-:Y:S02]  /*0240*/  IMAD.MOV.U32 R8, RZ, RZ, R10 ;  /* 0x000000ffff087224 */ /* 0x000fe400078e000a */
[----:B------:R-:W-:-:S06]  /*0250*/  IMAD.HI.U32 R5, R5, R11, R4 ;  /* 0x0000000b05057227 */ /* 0x000fcc00078e0004 */
[----:B------:R-:W-:-:S04]  /*0260*/  IMAD.HI.U32 R5, R5, R8, RZ ;  /* 0x0000000805057227 */ /* 0x000fc800078e00ff */
[----:B------:R-:W-:-:S05]  /*0270*/  IMAD R0, R5, R0, R8 ;  /* 0x0000000005007224 */ /* 0x000fca00078e0208 */
[----:B------:R-:W-:-:S13]  /*0280*/  ISETP.GT.U32.AND P1, PT, R9, R0, PT ;  /* 0x000000000900720c */ /* 0x000fda0003f24070 */
[----:B------:R-:W-:Y:S02]  /*0290*/  @!P1 IMAD.IADD R0, R0, 0x1, -R9 ;  /* 0x0000000100009824 */ /* 0x000fe400078e0a09 */
[----:B------:R-:W-:Y:S01]  /*02a0*/  @!P1 VIADD R5, R5, 0x1 ;  /* 0x0000000105059836 */ /* 0x000fe20000000000 */
[----:B------:R-:W-:Y:S02]  /*02b0*/  ISETP.NE.AND P1, PT, R6, RZ, PT ;  /* 0x000000ff0600720c */ /* 0x000fe40003f25270 */
[----:B------:R-:W-:Y:S02]  /*02c0*/  ISETP.GE.U32.AND P0, PT, R0, R9, PT ;  /* 0x000000090000720c */ /* 0x000fe40003f06070 */
[----:B------:R-:W-:-:S04]  /*02d0*/  LOP3.LUT R0, R7, R6, RZ, 0x3c, !PT ;  /* 0x0000000607007212 */ /* 0x000fc800078e3cff */
[----:B------:R-:W-:Y:S01]  /*02e0*/  ISETP.GE.AND P2, PT, R0, RZ, PT ;  /* 0x000000ff0000720c */ /* 0x000fe20003f46270 */
[----:B------:R-:W-:-:S06]  /*02f0*/  VIADD R0, R2, 0x1ff ;  /* 0x000001ff02007836 */ /* 0x000fcc0000000000 */
[----:B------:R-:W-:-:S04]  /*0300*/  @P0 VIADD R5, R5, 0x1 ;  /* 0x0000000105050836 */ /* 0x000fc80000000000 */
[----:B------:R-:W-:Y:S01]  /*0310*/  IMAD.MOV.U32 R4, RZ, RZ, R5 ;  /* 0x000000ffff047224 */ /* 0x000fe200078e0005 */
[----:B------:R-:W-:-:S03]  /*0320*/  SHF.R.S32.HI R5, RZ, 0x1f, R0 ;  /* 0x0000001fff057819 */ /* 0x000fc60000011400 */
[----:B------:R-:W-:Y:S01]  /*0330*/  @!P2 IMAD.MOV R4, RZ, RZ, -R4 ;  /* 0x000000ffff04a224 */ /* 0x000fe200078e0a04 */
[----:B------:R-:W-:Y:S02]  /*0340*/  @!P1 LOP3.LUT R4, RZ, R6, RZ, 0x33, !PT ;  /* 0x00000006ff049212 */ /* 0x000fe400078e33ff */
[----:B------:R-:W-:-:S03]  /*0350*/  LEA.HI R5, R5, R0, RZ, 0x9 ;  /* 0x0000000005057211 */ /* 0x000fc600078f48ff */
[----:B------:R-:W-:Y:S02]  /*0360*/  IMAD.SHL.U32 R8, R4, 0x8, RZ ;  /* 0x0000000804087824 */ /* 0x000fe400078e00ff */
[----:B------:R-:W-:-:S03]  /*0370*/  IMAD.MOV R4, RZ, RZ, -R4 ;  /* 0x000000ffff047224 */ /* 0x000fc600078e0a04 */
[----:B------:R-:W-:Y:S01]  /*0380*/  LEA.HI.SX32 R5, R5, -R8, 0x17 ;  /* 0x8000000805057211 */ /* 0x000fe200078fbaff */
[----:B------:R-:W-:-:S03]  /*0390*/  IMAD R13, R6, R4, R7 ;  /* 0x00000004060d7224 */ /* 0x000fc600078e0207 */
[----:B------:R-:W-:-:S04]  /*03a0*/  VIMNMX R10, R5, 0x8, PT ;  /* 0x00000008050a7848 */ /* 0x000fc80003fe0100 */
[-C--:B------:R-:W-:Y:S02]  /*03b0*/  IABS R9, R10.reuse ;  /* 0x0000000a00097213 */ /* 0x080fe40000000000 */
[----:B------:R-:W-:Y:S02]  /*03c0*/  IABS R6, R10 ;  /* 0x0000000a00067213 */ /* 0x000fe40000000000 */
[----:B------:R-:W0:Y:S08]  /*03d0*/  I2F.RP R0, R9 ;  /* 0x0000000900007306 */ /* 0x000e300000209400 */
[----:B0-----:R-:W0:Y:S02]  /*03e0*/  MUFU.RCP R0, R0 ;  /* 0x0000000000007308 */ /* 0x001e240000001000 */
[----:B0-----:R-:W-:-:S02]  /*03f0*/  VIADD R5, R0, 0xffffffe ;  /* 0x0ffffffe00057836 */ /* 0x001fc40000000000 */
[----:B------:R-:W-:Y:S02]  /*0400*/  IMAD.MOV R0, RZ, RZ, -R6 ;  /* 0x000000ffff007224 */ /* 0x000fe400078e0a06 */
[----:B------:R-:W0:Y:S02]  /*0410*/  LDC R6, c[0x0][0x230] ;  /* 0x00008c00ff067b82 */ /* 0x000e240000000800 */
[----:B------:R-:W1:Y:S02]  /*0420*/  F2I.FTZ.U32.TRUNC.NTZ R5, R5 ;  /* 0x0000000500057305 */ /* 0x000e64000021f000 */
[----:B-1----:R-:W-:-:S04]  /*0430*/  IMAD.MOV R11, RZ, RZ, -R5 ;  /* 0x000000ffff0b7224 */ /* 0x002fc800078e0a05 */
[----:B------:R-:W-:Y:S01]  /*0440*/  IMAD.MOV.U32 R4, RZ, RZ, R11 ;  /* 0x000000ffff047224 */ /* 0x000fe200078e000b */
[----:B------:R-:W-:Y:S01]  /*0450*/  IABS R11, R13 ;  /* 0x0000000d000b7213 */ /* 0x000fe20000000000 */
[----:B0-----:R-:W-:Y:S02]  /*0460*/  VIADD R6, R6, 0xff ;  /* 0x000000ff06067836 */ /* 0x001fe40000000000 */
[----:B------:R-:W-:Y:S02]  /*0470*/  IMAD R7, R4, R9, RZ ;  /* 0x0000000904077224 */ /* 0x000fe400078e02ff */
[----:B------:R-:W-:-:S04]  /*0480*/  IMAD.MOV.U32 R4, RZ, RZ, RZ ;  /* 0x000000ffff047224 */ /* 0x000fc800078e00ff */
[----:B------:R-:W-:Y:S02]  /*0490*/  IMAD.HI.U32 R4, R5, R7, R4 ;  /* 0x0000000705047227 */ /* 0x000fe400078e0004 */
[----:B------:R-:W0:Y:S04]  /*04a0*/  S2R R7, SR_CgaCtaId ;  /* 0x0000000000077919 */ /* 0x000e280000008800 */
        /* <DEDUP_REMOVED lines=8> */
[----:B------:R-:W-:Y:S02]  /*0530*/  ISETP.GE.AND P2, PT, R0, RZ, PT ;  /* 0x000000ff0000720c */ /* 0x000fe40003f46270 */
[----:B------:R-:W-:-:S04]  /*0540*/  MOV R0, 0x400 ;  /* 0x0000040000007802 */ /* 0x000fc80000000f00 */
[----:B0-----:R-:W-:Y:S01]  /*0550*/  LEA R0, R7, R0, 0x18 ;  /* 0x0000000007007211 */ /* 0x001fe200078ec0ff */
[----:B------:R-:W-:Y:S01]  /*0560*/  @P0 VIADD R4, R4, 0x1 ;  /* 0x0000000104040836 */ /* 0x000fe20000000000 */
[----:B------:R-:W-:Y:S02]  /*0570*/  ISETP.GE.AND P0, PT, R6, 0x100, PT ;  /* 0x000001000600780c */ /* 0x000fe40003f06270 */
[----:B------:R-:W0:Y:S03]  /*0580*/  S2R R6, SR_TID.X ;  /* 0x0000000000067919 */ /* 0x000e260000002100 */
[----:B------:R-:W-:Y:S01]  /*0590*/  @!P2 IMAD.MOV R4, RZ, RZ, -R4 ;  /* 0x000000ffff04a224 */ /* 0x000fe200078e0a04 */
[----:B------:R-:W-:-:S05]  /*05a0*/  @!P1 LOP3.LUT R4, RZ, R10, RZ, 0x33, !PT ;  /* 0x0000000aff049212 */ /* 0x000fca00078e33ff */
[----:B------:R-:W-:Y:S02]  /*05b0*/  IMAD.MOV R5, RZ, RZ, -R4 ;  /* 0x000000ffff057224 */ /* 0x000fe400078e0a04 */
[----:B------:R-:W-:Y:S02]  /*05c0*/  IMAD.SHL.U32 R96, R4, 0x10, RZ ;  /* 0x0000001004607824 */ /* 0x000fe400078e00ff */
[----:B------:R-:W-:Y:S01]  /*05d0*/  IMAD R5, R10, R5, R13 ;  /* 0x000000050a057224 */ /* 0x000fe200078e020d */
[----:B------:R-:W-:Y:S01]  /*05e0*/  CS2R R12, SRZ ;  /* 0x00000000000c7805 */ /* 0x000fe2000001ff00 */
[----:B------:R-:W-:Y:S01]  /*05f0*/  VIADD R28, R96, 0x1 ;  /* 0x00000001601c7836 */ /* 0x000fe20000000000 */
[----:B------:R1:W-:Y:S01]  /*0600*/  STL [R1+0x2bc4], R96 ;  /* 0x002bc46001007387 */ /* 0x0003e20000100800 */
[----:B------:R-:W-:Y:S02]  /*0610*/  IMAD.IADD R5, R8, 0x1, R5 ;  /* 0x0000000108057824 */ /* 0x000fe400078e0205 */
[----:B------:R-:W-:-:S02]  /*0620*/  VIADD R29, R96, 0x2 ;  /* 0x00000002601d7836 */ /* 0x000fc40000000000 */
[----:B------:R-:W-:Y:S02]  /*0630*/  IMAD.SHL.U32 R5, R5, 0x200, RZ ;  /* 0x0000020005057824 */ /* 0x000fe400078e00ff */
[C---:B------:R-:W-:Y:S02]  /*0640*/  VIADD R30, R96.reuse, 0x3 ;  /* 0x00000003601e7836 */ /* 0x040fe40000000000 */
[C---:B------:R-:W-:Y:S02]  /*0650*/  VIADD R27, R96.reuse, 0x4 ;  /* 0x00000004601b7836 */ /* 0x040fe40000000000 */
[C---:B------:R-:W-:Y:S02]  /*0660*/  VIADD R31, R96.reuse, 0x5 ;  /* 0x00000005601f7836 */ /* 0x040fe40000000000 */
[C---:B------:R-:W-:Y:S02]  /*0670*/  VIADD R32, R96.reuse, 0x6 ;  /* 0x0000000660207836 */ /* 0x040fe40000000000 */
[----:B------:R-:W-:Y:S01]  /*0680*/  VIADD R33, R96, 0x7 ;  /* 0x0000000760217836 */ /* 0x000fe20000000000 */
[----:B0-----:R-:W-:Y:S01]  /*0690*/  LOP3.LUT R8, R6, 0x7f, RZ, 0xc0, !PT ;  /* 0x0000007f06087812 */ /* 0x001fe200078ec0ff */
[C---:B------:R-:W-:Y:S01]  /*06a0*/  VIADD R34, R96.reuse, 0x8 ;  /* 0x0000000860227836 */ /* 0x040fe20000000000 */
[C---:B------:R-:W-:Y:S01]  /*06b0*/  LOP3.LUT R100, R5.reuse, 0x7f, R6, 0xf8, !PT ;  /* 0x0000007f05647812 */ /* 0x040fe200078ef806 */
[C---:B------:R-:W-:Y:S01]  /*06c0*/  VIADD R35, R96.reuse, 0x9 ;  /* 0x0000000960237836 */ /* 0x040fe20000000000 */
[----:B------:R-:W-:Y:S01]  /*06d0*/  LOP3.LUT R99, R5, 0x80, R8, 0xfe, !PT ;  /* 0x0000008005637812 */ /* 0x000fe200078efe08 */
[----:B------:R-:W-:Y:S01]  /*06e0*/  VIADD R40, R96, 0xa ;  /* 0x0000000a60287836 */ /* 0x000fe20000000000 */
[C---:B------:R-:W-:Y:S01]  /*06f0*/  LOP3.LUT R97, R100.reuse, 0x180, RZ, 0xfc, !PT ;  /* 0x0000018064617812 */ /* 0x040fe200078efcff */
[----:B------:R1:W-:Y:S01]  /*0700*/  STL [R1+0x2bc8], R100 ;  /* 0x002bc86401007387 */ /* 0x0003e20000100800 */
[----:B------:R-:W-:Y:S01]  /*0710*/  LOP3.LUT R98, R100, 0x100, RZ, 0xfc, !PT ;  /* 0x0000010064627812 */ /* 0x000fe200078efcff */
[----:B------:R-:W-:-:S02]  /*0720*/  VIADD R42, R96, 0xb ;  /* 0x0000000b602a7836 */ /* 0x000fc40000000000 */
[----:B------:R1:W-:Y:S01]  /*0730*/  STL [R1+0x2bd0], R99 ;  /* 0x002bd06301007387 */ /* 0x0003e20000100800 */
[C---:B------:R-:W-:Y:S02]  /*0740*/  VIADD R26, R96.reuse, 0xc ;  /* 0x0000000c601a7836 */ /* 0x040fe40000000000 */
[C---:B------:R-:W-:Y:S01]  /*0750*/  VIADD R21, R96.reuse, 0xd ;  /* 0x0000000d60157836 */ /* 0x040fe20000000000 */
[----:B------:R1:W-:Y:S01]  /*0760*/  STL [R1+0x2bd4], R97 ;  /* 0x002bd46101007387 */ /* 0x0003e20000100800 */
[C---:B------:R-:W-:Y:S02]  /*0770*/  VIADD R22, R96.reuse, 0xe ;  /* 0x0000000e60167836 */ /* 0x040fe40000000000 */
[----:B------:R-:W-:Y:S01]  /*0780*/  VIADD R23, R96, 0xf ;  /* 0x0000000f60177836 */ /* 0x000fe20000000000 */
[----:B------:R1:W-:Y:S01]  /*0790*/  STL [R1+0x2bd8], R98 ;  /* 0x002bd86201007387 */ /* 0x0003e20000100800 */
[----:B------:R-:W-:Y:S05]  /*07a0*/  @!P0 BRA `(.L_x_0) ;  /* 0x0000058000388947 */ /* 0x000fea0003800000 */
[----:B------:R-:W-:Y:S01]  /*07b0*/  IABS R20, R2 ;  /* 0x0000000200147213 */ /* 0x000fe20000000000 */
[----:B------:R-:W0:Y:S01]  /*07c0*/  LDC.64 R160, c[0x0][0x210] ;  /* 0x00008400ffa07b82 */ /* 0x000e220000000a00 */
[----:B------:R-:W-:Y:S02]  /*07d0*/  IABS R25, R3 ;  /* 0x0000000300197213 */ /* 0x000fe40000000000 */
[----:B------:R-:W2:Y:S01]  /*07e0*/  I2F.RP R9, R20 ;  /* 0x0000001400097306 */ /* 0x000ea20000209400 */
[----:B------:R-:W-:Y:S02]  /*07f0*/  IABS R12, R98 ;  /* 0x00000062000c7213 */ /* 0x000fe40000000000 */
[----:B------:R-:W-:Y:S02]  /*0800*/  ISETP.GE.AND P4, PT, R23, RZ, PT ;  /* 0x000000ff1700720c */ /* 0x000fe40003f86270 */
[----:B------:R-:W-:Y:S01]  /*0810*/  IABS R23, R23 ;  /* 0x0000001700177213 */ /* 0x000fe20000000000 */
[----:B------:R-:W3:Y:S01]  /*0820*/  LDC R37, c[0x0][0x240] ;  /* 0x00009000ff257b82 */ /* 0x000ee20000000800 */
[----:B------:R-:W-:Y:S01]  /*0830*/  IABS R14, R22 ;  /* 0x00000016000e7213 */ /* 0x000fe20000000000 */
[----:B------:R-:W4:Y:S01]  /*0840*/  I2F.RP R10, R25 ;  /* 0x00000019000a7306 */ /* 0x000f220000209400 */
[----:B------:R-:W-:-:S02]  /*0850*/  IABS R15, R21 ;  /* 0x00000015000f7213 */ /* 0x000fc40000000000 */
[----:B------:R-:W-:Y:S02]  /*0860*/  IABS R17, R26 ;  /* 0x0000001a00117213 */ /* 0x000fe40000000000 */
[----:B------:R-:W-:Y:S02]  /*0870*/  IABS R19, R42 ;  /* 0x0000002a00137213 */ /* 0x000fe40000000000 */
[----:B------:R-:W-:Y:S01]  /*0880*/  ISETP.GE.AND P0, PT, R21, RZ, PT ;  /* 0x000000ff1500720c */ /* 0x000fe20003f06270 */
[----:B--2---:R-:W2:Y:S01]  /*0890*/  MUFU.RCP R9, R9 ;  /* 0x0000000900097308 */ /* 0x004ea20000001000 */
[----:B------:R-:W-:Y:S02]  /*08a0*/  IABS R21, R40 ;  /* 0x0000002800157213 */ /* 0x000fe40000000000 */
[----:B------:R-:W-:Y:S02]  /*08b0*/  ISETP.GE.AND P1, PT, R22, RZ, PT ;  /* 0x000000ff1600720c */ /* 0x000fe40003f26270 */
[----:B------:R-:W-:-:S03]  /*08c0*/  IABS R24, R29 ;  /* 0x0000001d00187213 */ /* 0x000fc60000000000 */
[----:B----4-:R-:W4:Y:S01]  /*08d0*/  MUFU.RCP R10, R10 ;  /* 0x0000000a000a7308 */ /* 0x010f220000001000 */
[----:B--2---:R-:W-:Y:S01]  /*08e0*/  VIADD R4, R9, 0xffffffe ;  /* 0x0ffffffe09047836 */ /* 0x004fe20000000000 */
[----:B------:R-:W-:-:S06]  /*08f0*/  IABS R9, R100 ;  /* 0x0000006400097213 */ /* 0x000fcc0000000000 */
[----:B------:R2:W5:Y:S01]  /*0900*/  F2I.FTZ.U32.TRUNC.NTZ R5, R4 ;  /* 0x0000000400057305 */ /* 0x000562000021f000 */
[----:B----4-:R-:W-:-:S07]  /*0910*/  VIADD R6, R10, 0xffffffe ;  /* 0x0ffffffe0a067836 */ /* 0x010fce0000000000 */
[----:B------:R4:W1:Y:S01]  /*0920*/  F2I.FTZ.U32.TRUNC.NTZ R7, R6 ;  /* 0x0000000600077305 */ /* 0x000862000021f000 */
[----:B--2---:R-:W-:Y:S02]  /*0930*/  IMAD.MOV.U32 R4, RZ, RZ, RZ ;  /* 0x000000ffff047224 */ /* 0x004fe400078e00ff */
[----:B-----5:R-:W-:Y:S02]  /*0940*/  IMAD.MOV R11, RZ, RZ, -R5 ;  /* 0x000000ffff0b7224 */ /* 0x020fe400078e0a05 */
[----:B----4-:R-:W-:Y:S02]  /*0950*/  IMAD.MOV.U32 R6, RZ, RZ, RZ ;  /* 0x000000ffff067224 */ /* 0x010fe400078e00ff */
[----:B------:R-:W-:Y:S02]  /*0960*/  IMAD R11, R11, R20, RZ ;  /* 0x000000140b0b7224 */ /* 0x000fe400078e02ff */
[----:B-1----:R-:W-:Y:S02]  /*0970*/  IMAD.MOV R10, RZ, RZ, -R7 ;  /* 0x000000ffff0a7224 */ /* 0x002fe400078e0a07 */
[----:B------:R-:W-:Y:S01]  /*0980*/  IMAD.HI.U32 R5, R5, R11, R4 ;  /* 0x0000000b05057227 */ /* 0x000fe200078e0004 */
[----:B------:R-:W-:-:S03]  /*0990*/  IABS R11, R99 ;  /* 0x00000063000b7213 */ /* 0x000fc60000000000 */
[----:B------:R-:W-:Y:S02]  /*09a0*/  IMAD R13, R10, R25, RZ ;  /* 0x000000190a0d7224 */ /* 0x000fe400078e02ff */
[----:B------:R-:W-:-:S04]  /*09b0*/  IMAD.HI.U32 R4, R5, R9, RZ ;  /* 0x0000000905047227 */ /* 0x000fc800078e00ff */
[----:B------:R-:W-:Y:S01]  /*09c0*/  IMAD.HI.U32 R10, R7, R13, R6 ;  /* 0x0000000d070a7227 */ /* 0x000fe200078e0006 */
[----:B------:R-:W-:-:S03]  /*09d0*/  IABS R13, R97 ;  /* 0x00000061000d7213 */ /* 0x000fc60000000000 */
[----:B------:R-:W-:-:S04]  /*09e0*/  IMAD.HI.U32 R6, R5, R11, RZ ;  /* 0x0000000b05067227 */ /* 0x000fc800078e00ff */
[----:B------:R-:W-:Y:S02]  /*09f0*/  IMAD.MOV R4, RZ, RZ, -R4 ;  /* 0x000000ffff047224 */ /* 0x000fe400078e0a04 */
[----:B------:R-:W-:-:S04]  /*0a00*/  IMAD.HI.U32 R7, R5, R12, RZ ;  /* 0x0000000c05077227 */ /* 0x000fc800078e00ff */
[----:B------:R-:W-:Y:S02]  /*0a10*/  IMAD.MOV R6, RZ, RZ, -R6 ;  /* 0x000000ffff067224 */ /* 0x000fe400078e0a06 */
[C---:B------:R-:W-:Y:S02]  /*0a20*/  IMAD R4, R20.reuse, R4, R9 ;  /* 0x0000000414047224 */ /* 0x040fe400078e0209 */
[----:B------:R-:W-:Y:S02]  /*0a30*/  IMAD.MOV R7, RZ, RZ, -R7 ;  /* 0x000000ffff077224 */ /* 0x000fe400078e0a07 */
[C---:B------:R-:W-:Y:S01]  /*0a40*/  IMAD R6, R20.reuse, R6, R11 ;  /* 0x0000000614067224 */ /* 0x040fe200078e020b */
[C---:B------:R-:W-:Y:S01]  /*0a50*/  ISETP.GT.U32.AND P5, PT, R20.reuse, R4, PT ;  /* 0x000000041400720c */ /* 0x040fe20003fa4070 */
[C---:B------:R-:W-:Y:S02]  /*0a60*/  IMAD R7, R20.reuse, R7, R12 ;  /* 0x0000000714077224 */ /* 0x040fe400078e020c */
[----:B------:R-:W-:Y:S01]  /*0a70*/  IMAD.MOV.U32 R11, RZ, RZ, R23 ;  /* 0x000000ffff0b7224 */ /* 0x000fe200078e0017 */
[C---:B------:R-:W-:Y:S01]  /*0a80*/  ISETP.GT.U32.AND P6, PT, R20.reuse, R6, PT ;  /* 0x000000061400720c */ /* 0x040fe20003fc4070 */
[----:B------:R-:W-:Y:S01]  /*0a90*/  IMAD.HI.U32 R5, R5, R13, RZ ;  /* 0x0000000d05057227 */ /* 0x000fe200078e00ff */
[----:B------:R-:W-:-:S02]  /*0aa0*/  ISETP.GT.U32.AND P3, PT, R20, R7, PT ;  /* 0x000000071400720c */ /* 0x000fc40003f64070 */
[----:B------:R-:W-:Y:S01]  /*0ab0*/  IABS R23, R33 ;  /* 0x0000002100177213 */ /* 0x000fe20000000000 */
[----:B------:R-:W-:-:S04]  /*0ac0*/  IMAD.HI.U32 R9, R10, R11, RZ ;  /* 0x0000000b0a097227 */ /* 0x000fc800078e00ff */
[----:B------:R-:W-:Y:S02]  /*0ad0*/  IMAD.MOV R5, RZ, RZ, -R5 ;  /* 0x000000ffff057224 */ /* 0x000fe400078e0a05 */
[----:B------:R-:W-:Y:S02]  /*0ae0*/  IMAD.MOV R12, RZ, RZ, -R9 ;  /* 0x000000ffff0c7224 */ /* 0x000fe400078e0a09 */
[----:B------:R-:W-:Y:S02]  /*0af0*/  IMAD R9, R20, R5, R13 ;  /* 0x0000000514097224 */ /* 0x000fe400078e020d */
[----:B------:R-:W-:-:S03]  /*0b00*/  IMAD.HI.U32 R5, R10, R14, RZ ;  /* 0x0000000e0a057227 */ /* 0x000fc600078e00ff */
[----:B------:R-:W-:Y:S01]  /*0b10*/  ISETP.GT.U32.AND P2, PT, R20, R9, PT ;  /* 0x000000091400720c */ /* 0x000fe20003f44070 */
[--C-:B------:R-:W-:Y:S02]  /*0b20*/  @!P5 IMAD.IADD R4, R4, 0x1, -R20.reuse ;  /* 0x000000010404d824 */ /* 0x100fe400078e0a14 */
[----:B------:R-:W-:Y:S02]  /*0b30*/  IMAD R11, R25, R12, R11 ;  /* 0x0000000c190b7224 */ /* 0x000fe400078e020b */
[----:B------:R-:W-:Y:S01]  /*0b40*/  @!P6 IMAD.IADD R6, R6, 0x1, -R20 ;  /* 0x000000010606e824 */ /* 0x000fe200078e0a14 */
[----:B------:R-:W-:Y:S01]  /*0b50*/  ISETP.GT.U32.AND P6, PT, R20, R4, PT ;  /* 0x000000041400720c */ /* 0x000fe20003fc4070 */
[----:B------:R-:W-:-:S04]  /*0b60*/  IMAD.HI.U32 R12, R10, R15, RZ ;  /* 0x0000000f0a0c7227 */ /* 0x000fc800078e00ff */
[----:B------:R-:W-:Y:S02]  /*0b70*/  IMAD.MOV R5, RZ, RZ, -R5 ;  /* 0x000000ffff057224 */ /* 0x000fe400078e0a05 */
[----:B------:R-:W-:-:S04]  /*0b80*/  IMAD.HI.U32 R13, R10, R17, RZ ;  /* 0x000000110a0d7227 */ /* 0x000fc800078e00ff */
[----:B------:R-:W-:Y:S01]  /*0b90*/  @!P3 IMAD.IADD R7, R7, 0x1, -R20 ;  /* 0x000000010707b824 */ /* 0x000fe200078e0a14 */
[C---:B------:R-:W-:Y:S01]  /*0ba0*/  ISETP.GT.U32.AND P3, PT, R20.reuse, R6, PT ;  /* 0x000000061400720c */ /* 0x040fe20003f64070 */
[----:B------:R-:W-:Y:S02]  /*0bb0*/  IMAD.MOV R16, RZ, RZ, -R12 ;  /* 0x000000ffff107224 */ /* 0x000fe400078e0a0c */
[----:B------:R-:W-:Y:S01]  /*0bc0*/  IMAD R12, R25, R5, R14 ;  /* 0x00000005190c7224 */ /* 0x000fe200078e020e */
[----:B------:R-:W-:Y:S01]  /*0bd0*/  ISETP.GT.U32.AND P5, PT, R20, R7, PT ;  /* 0x000000071400720c */ /* 0x000fe20003fa4070 */
[----:B------:R-:W-:Y:S02]  /*0be0*/  IMAD.MOV R18, RZ, RZ, -R13 ;  /* 0x000000ffff127224 */ /* 0x000fe400078e0a0d */
[----:B------:R-:W-:-:S04]  /*0bf0*/  IMAD.HI.U32 R5, R10, R19, RZ ;  /* 0x000000130a057227 */ /* 0x000fc800078e00ff */
[----:B------:R-:W-:Y:S02]  /*0c00*/  IMAD R13, R25, R16, R15 ;  /* 0x00000010190d7224 */ /* 0x000fe400078e020f */
[----:B------:R-:W-:-:S04]  /*0c10*/  IMAD.HI.U32 R15, R10, R21, RZ ;  /* 0x000000150a0f7227 */ /* 0x000fc800078e00ff */
[----:B------:R-:W-:Y:S01]  /*0c20*/  IMAD.MOV R16, RZ, RZ, -R5 ;  /* 0x000000ffff107224 */ /* 0x000fe200078e0a05 */
[----:B------:R-:W-:Y:S01]  /*0c30*/  IABS R5, R35 ;  /* 0x0000002300057213 */ /* 0x000fe20000000000 */
[C---:B------:R-:W-:Y:S01]  /*0c40*/  IMAD R14, R25.reuse, R18, R17 ;  /* 0x00000012190e7224 */ /* 0x040fe200078e0211 */
[----:B------:R-:W-:Y:S01]  /*0c50*/  IABS R17, R34 ;  /* 0x0000002200117213 */ /* 0x000fe20000000000 */
[----:B------:R-:W-:Y:S02]  /*0c60*/  IMAD.MOV R18, RZ, RZ, -R15 ;  /* 0x000000ffff127224 */ /* 0x000fe400078e0a0f */
[----:B------:R-:W-:Y:S02]  /*0c70*/  IMAD R15, R25, R16, R19 ;  /* 0x00000010190f7224 */ /* 0x000fe400078e0213 */
[----:B------:R-:W-:Y:S01]  /*0c80*/  @!P6 IMAD.IADD R4, R4, 0x1, -R20 ;  /* 0x000000010404e824 */ /* 0x000fe200078e0a14 */
[----:B------:R-:W-:Y:S01]  /*0c90*/  ISETP.GE.AND P6, PT, R100, RZ, PT ;  /* 0x000000ff6400720c */ /* 0x000fe20003fc6270 */
[----:B------:R-:W-:-:S02]  /*0ca0*/  IMAD.MOV.U32 R19, RZ, RZ, R5 ;  /* 0x000000ffff137224 */ /* 0x000fc400078e0005 */
[----:B------:R-:W-:Y:S02]  /*0cb0*/  IMAD R16, R25, R18, R21 ;  /* 0x0000001219107224 */ /* 0x000fe400078e0215 */
[--C-:B------:R-:W-:Y:S01]  /*0cc0*/  @!P3 IMAD.IADD R6, R6, 0x1, -R20.reuse ;  /* 0x000000010606b824 */ /* 0x100fe200078e0a14 */
[----:B------:R-:W-:Y:S01]  /*0cd0*/  ISETP.GE.AND P3, PT, R99, RZ, PT ;  /* 0x000000ff6300720c */ /* 0x000fe20003f66270 */
[----:B------:R-:W-:Y:S02]  /*0ce0*/  IMAD.MOV.U32 R21, RZ, RZ, R17 ;  /* 0x000000ffff157224 */ /* 0x000fe400078e0011 */
[----:B------:R-:W-:Y:S02]  /*0cf0*/  @!P2 IMAD.IADD R9, R9, 0x1, -R20 ;  /* 0x000000010909a824 */ /* 0x000fe400078e0a14 */
[----:B------:R-:W-:-:S03]  /*0d00*/  IMAD.HI.U32 R5, R10, R19, RZ ;  /* 0x000000130a057227 */ /* 0x000fc600078e00ff */
[----:B------:R-:W-:Y:S01]  /*0d10*/  ISETP.GT.U32.AND P2, PT, R20, R9, PT ;  /* 0x000000091400720c */ /* 0x000fe20003f44070 */
[----:B------:R-:W-:-:S04]  /*0d20*/  IMAD.HI.U32 R17, R10, R21, RZ ;  /* 0x000000150a117227 */ /* 0x000fc800078e00ff */
[----:B------:R-:W-:Y:S01]  /*0d30*/  IMAD.MOV R18, RZ, RZ, -R5 ;  /* 0x000000ffff127224 */ /* 0x000fe200078e0a05 */
[----:B------:R-:W-:Y:S01]  /*0d40*/  IABS R5, R32 ;  /* 0x0000002000057213 */ /* 0x000fe20000000000 */
[----:B------:R-:W-:Y:S02]  /*0d50*/  IMAD.MOV R22, RZ, RZ, -R17 ;  /* 0x000000ffff167224 */ /* 0x000fe400078e0a11 */
[C---:B------:R-:W-:Y:S02]  /*0d60*/  IMAD R17, R25.reuse, R18, R19 ;  /* 0x0000001219117224 */ /* 0x040fe400078e0213 */
[----:B------:R-:W-:Y:S02]  /*0d70*/  IMAD R18, R25, R22, R21 ;  /* 0x0000001619127224 */ /* 0x000fe400078e0215 */
[----:B------:R-:W-:Y:S01]  /*0d80*/  @!P5 IMAD.IADD R7, R7, 0x1, -R20 ;  /* 0x000000010707d824 */ /* 0x000fe200078e0a14 */
[----:B------:R-:W-:Y:S01]  /*0d90*/  ISETP.GT.U32.AND P5, PT, R25, R11, PT ;  /* 0x0000000b1900720c */ /* 0x000fe20003fa4070 */
[----:B------:R-:W-:Y:S01]  /*0da0*/  @!P6 IMAD.MOV R4, RZ, RZ, -R4 ;  /* 0x000000ffff04e224 */ /* 0x000fe200078e0a04 */
[----:B------:R-:W-:Y:S01]  /*0db0*/  ISETP.GE.AND P6, PT, R98, RZ, PT ;  /* 0x000000ff6200720c */ /* 0x000fe20003fc6270 */
[----:B------:R-:W-:Y:S01]  /*0dc0*/  IMAD.MOV.U32 R21, RZ, RZ, R23 ;  /* 0x000000ffff157224 */ /* 0x000fe200078e0017 */
[----:B------:R-:W-:Y:S01]  /*0dd0*/  IABS R23, R30 ;  /* 0x0000001e00177213 */ /* 0x000fe20000000000 */
[----:B------:R-:W-:Y:S01]  /*0de0*/  @!P3 IMAD.MOV R6, RZ, RZ, -R6 ;  /* 0x000000ffff06b224 */ /* 0x000fe200078e0a06 */
[----:B------:R-:W-:Y:S01]  /*0df0*/  ISETP.GE.AND P3, PT, R97, RZ, PT ;  /* 0x000000ff6100720c */ /* 0x000fe20003f66270 */
[----:B------:R-:W-:-:S02]  /*0e00*/  IMAD.MOV.U32 R22, RZ, RZ, R5 ;  /* 0x000000ffff167224 */ /* 0x000fc400078e0005 */
[----:B------:R-:W-:-:S04]  /*0e10*/  IMAD.HI.U32 R5, R10, R21, RZ ;  /* 0x000000150a057227 */ /* 0x000fc800078e00ff */
[----:B------:R-:W-:-:S04]  /*0e20*/  IMAD.HI.U32 R19, R10, R22, RZ ;  /* 0x000000160a137227 */ /* 0x000fc800078e00ff */
[----:B------:R-:W-:Y:S01]  /*0e30*/  @!P2 IMAD.IADD R9, R9, 0x1, -R20 ;  /* 0x000000010909a824 */ /* 0x000fe200078e0a14 */
[C---:B------:R-:W-:Y:S01]  /*0e40*/  ISETP.GT.U32.AND P2, PT, R25.reuse, R12, PT ;  /* 0x0000000c1900720c */ /* 0x040fe20003f44070 */
[----:B------:R-:W-:Y:S02]  /*0e50*/  IMAD.MOV R20, RZ, RZ, -R5 ;  /* 0x000000ffff147224 */ /* 0x000fe400078e0a05 */
[----:B------:R-:W-:Y:S02]  /*0e60*/  IMAD.MOV R5, RZ, RZ, -R19 ;  /* 0x000000ffff057224 */ /* 0x000fe400078e0a13 */
[C---:B------:R-:W-:Y:S02]  /*0e70*/  IMAD R19, R25.reuse, R20, R21 ;  /* 0x0000001419137224 */ /* 0x040fe400078e0215 */
[----:B------:R-:W-:Y:S01]  /*0e80*/  IMAD R20, R25, R5, R22 ;  /* 0x0000000519147224 */ /* 0x000fe200078e0216 */
[----:B------:R-:W-:Y:S01]  /*0e90*/  LOP3.LUT R5, RZ, R2, RZ, 0x33, !PT ;  /* 0x00000002ff057212 */ /* 0x000fe200078e33ff */
[----:B------:R-:W-:Y:S01]  /*0ea0*/  @!P5 IMAD.IADD R11, R11, 0x1, -R25 ;  /* 0x000000010b0bd824 */ /* 0x000fe200078e0a19 */
[----:B------:R-:W-:Y:S01]  /*0eb0*/  ISETP.NE.AND P5, PT, R2, RZ, PT ;  /* 0x000000ff0200720c */ /* 0x000fe20003fa5270 */
[----:B------:R-:W-:Y:S01]  /*0ec0*/  @!P6 IMAD.MOV R7, RZ, RZ, -R7 ;  /* 0x000000ffff07e224 */ /* 0x000fe200078e0a07 */
[----:B------:R-:W-:Y:S01]  /*0ed0*/  ISETP.GT.U32.AND P6, PT, R25, R14, PT ;  /* 0x0000000e1900720c */ /* 0x000fe20003fc4070 */
[----:B------:R-:W-:Y:S01]  /*0ee0*/  @!P3 IMAD.MOV R9, RZ, RZ, -R9 ;  /* 0x000000ffff09b224 */ /* 0x000fe200078e0a09 */
[C---:B------:R-:W-:Y:S01]  /*0ef0*/  SEL R39, R5.reuse, R4, !P5 ;  /* 0x0000000405277207 */ /* 0x040fe20006800000 */
[----:B------:R-:W-:Y:S01]  /*0f00*/  @!P2 IMAD.IADD R12, R12, 0x1, -R25 ;  /* 0x000000010c0ca824 */ /* 0x000fe200078e0a19 */
[C---:B------:R-:W-:Y:S01]  /*0f10*/  SEL R41, R5.reuse, R6, !P5 ;  /* 0x0000000605297207 */ /* 0x040fe20006800000 */
[----:B------:R-:W-:Y:S01]  /*0f20*/  IMAD.MOV.U32 R21, RZ, RZ, RZ ;  /* 0x000000ffff157224 */ /* 0x000fe200078e00ff */
[----:B------:R-:W-:-:S02]  /*0f30*/  SEL R43, R5, R7, !P5 ;  /* 0x00000007052b7207 */ /* 0x000fc40006800000 */
[----:B------:R-:W-:Y:S02]  /*0f40*/  SEL R5, R5, R9, !P5 ;  /* 0x0000000905057207 */ /* 0x000fe40006800000 */
[C---:B------:R-:W-:Y:S02]  /*0f50*/  ISETP.GT.U32.AND P5, PT, R25.reuse, R13, PT ;  /* 0x0000000d1900720c */ /* 0x040fe40003fa4070 */
[C---:B------:R-:W-:Y:S01]  /*0f60*/  ISETP.GT.U32.AND P2, PT, R25.reuse, R11, PT ;  /* 0x0000000b1900720c */ /* 0x040fe20003f44070 */
[----:B------:R-:W-:Y:S01]  /*0f70*/  @!P6 IMAD.IADD R14, R14, 0x1, -R25 ;  /* 0x000000010e0ee824 */ /* 0x000fe200078e0a19 */
[----:B------:R-:W-:Y:S02]  /*0f80*/  ISETP.GT.U32.AND P3, PT, R25, R12, PT ;  /* 0x0000000c1900720c */ /* 0x000fe40003f64070 */
[----:B------:R-:W-:Y:S02]  /*0f90*/  IABS R2, R31 ;  /* 0x0000001f00027213 */ /* 0x000fe40000000000 */
[----:B------:R-:W-:-:S03]  /*0fa0*/  IABS R22, R27 ;  /* 0x0000001b00167213 */ /* 0x000fc60000000000 */
[----:B------:R-:W-:Y:S02]  /*0fb0*/  IMAD.MOV.U32 R6, RZ, RZ, R2 ;  /* 0x000000ffff067224 */ /* 0x000fe400078e0002 */
[--C-:B------:R-:W-:Y:S01]  /*0fc0*/  @!P5 IMAD.IADD R13, R13, 0x1, -R25.reuse ;  /* 0x000000010d0dd824 */ /* 0x100fe200078e0a19 */
[----:B------:R-:W-:Y:S01]  /*0fd0*/  ISETP.GT.U32.AND P5, PT, R25, R17, PT ;  /* 0x000000111900720c */ /* 0x000fe20003fa4070 */
[--C-:B------:R-:W-:Y:S01]  /*0fe0*/  @!P2 IMAD.IADD R11, R11, 0x1, -R25.reuse ;  /* 0x000000010b0ba824 */ /* 0x100fe200078e0a19 */
[C---:B------:R-:W-:Y:S01]  /*0ff0*/  ISETP.GT.U32.AND P2, PT, R25.reuse, R15, PT ;  /* 0x0000000f1900720c */ /* 0x040fe20003f44070 */
[----:B------:R-:W-:Y:S01]  /*1000*/  @!P3 IMAD.IADD R12, R12, 0x1, -R25 ;  /* 0x000000010c0cb824 */ /* 0x000fe200078e0a19 */
[C---:B------:R-:W-:Y:S01]  /*1010*/  ISETP.GT.U32.AND P3, PT, R25.reuse, R16, PT ;  /* 0x000000101900720c */ /* 0x040fe20003f64070 */
[----:B------:R-:W-:Y:S01]  /*1020*/  IMAD.HI.U32 R4, R10, R22, RZ ;  /* 0x000000160a047227 */ /* 0x000fe200078e00ff */
[----:B------:R-:W-:-:S03]  /*1030*/  ISETP.GT.U32.AND P6, PT, R25, R13, PT ;  /* 0x0000000d1900720c */ /* 0x000fc60003fc4070 */
[----:B------:R-:W-:-:S04]  /*1040*/  IMAD.HI.U32 R2, R10, R6, RZ ;  /* 0x000000060a027227 */ /* 0x000fc800078e00ff */
[--C-:B------:R-:W-:Y:S02]  /*1050*/  @!P5 IMAD.IADD R17, R17, 0x1, -R25.reuse ;  /* 0x000000011111d824 */ /* 0x100fe400078e0a19 */
[--C-:B------:R-:W-:Y:S01]  /*1060*/  @!P2 IMAD.IADD R15, R15, 0x1, -R25.reuse ;  /* 0x000000010f0fa824 */ /* 0x100fe200078e0a19 */
[C---:B------:R-:W-:Y:S01]  /*1070*/  ISETP.GT.U32.AND P2, PT, R25.reuse, R14, PT ;  /* 0x0000000e1900720c */ /* 0x040fe20003f44070 */
[----:B------:R-:W-:Y:S01]  /*1080*/  IMAD.MOV R4, RZ, RZ, -R4 ;  /* 0x000000ffff047224 */ /* 0x000fe200078e0a04 */
[C---:B------:R-:W-:Y:S01]  /*1090*/  ISETP.GT.U32.AND P5, PT, R25.reuse, R17, PT ;  /* 0x000000111900720c */ /* 0x040fe20003fa4070 */
[----:B------:R-:W-:Y:S02]  /*10a0*/  IMAD.MOV R2, RZ, RZ, -R2 ;  /* 0x000000ffff027224 */ /* 0x000fe400078e0a02 */
[----:B------:R-:W-:Y:S01]  /*10b0*/  @!P3 IMAD.IADD R16, R16, 0x1, -R25 ;  /* 0x000000011010b824 */ /* 0x000fe200078e0a19 */
[C---:B------:R-:W-:Y:S01]  /*10c0*/  ISETP.GT.U32.AND P3, PT, R25.reuse, R15, PT ;  /* 0x0000000f1900720c */ /* 0x040fe20003f64070 */
[----:B------:R-:W-:-:S02]  /*10d0*/  IMAD R22, R25, R4, R22 ;  /* 0x0000000419167224 */ /* 0x000fc400078e0216 */
[----:B------:R-:W-:Y:S01]  /*10e0*/  @!P6 IMAD.IADD R13, R13, 0x1, -R25 ;  /* 0x000000010d0de824 */ /* 0x000fe200078e0a19 */
[C---:B------:R-:W-:Y:S01]  /*10f0*/  ISETP.GT.U32.AND P6, PT, R25.reuse, R18, PT ;  /* 0x000000121900720c */ /* 0x040fe20003fc4070 */
[----:B------:R-:W-:Y:S02]  /*1100*/  IMAD R6, R25, R2, R6 ;  /* 0x0000000219067224 */ /* 0x000fe400078e0206 */
[----:B------:R-:W-:-:S04]  /*1110*/  IMAD.HI.U32 R2, R10, R23, RZ ;  /* 0x000000170a027227 */ /* 0x000fc800078e00ff */
[--C-:B------:R-:W-:Y:S01]  /*1120*/  @!P5 IMAD.IADD R17, R17, 0x1, -R25.reuse ;  /* 0x000000011111d824 */ /* 0x100fe200078e0a19 */
[C---:B------:R-:W-:Y:S01]  /*1130*/  ISETP.GT.U32.AND P5, PT, R25.reuse, R22, PT ;  /* 0x000000161900720c */ /* 0x040fe20003fa4070 */
[----:B------:R-:W-:Y:S02]  /*1140*/  IMAD.MOV R2, RZ, RZ, -R2 ;  /* 0x000000ffff027224 */ /* 0x000fe400078e0a02 */
[----:B------:R-:W-:Y:S01]  /*1150*/  @!P2 IMAD.IADD R14, R14, 0x1, -R25 ;  /* 0x000000010e0ea824 */ /* 0x000fe200078e0a19 */
[C---:B------:R-:W-:Y:S01]  /*1160*/  ISETP.GT.U32.AND P2, PT, R25.reuse, R19, PT ;  /* 0x000000131900720c */ /* 0x040fe20003f44070 */
[----:B------:R-:W-:Y:S01]  /*1170*/  IMAD R23, R25, R2, R23 ;  /* 0x0000000219177224 */ /* 0x000fe200078e0217 */
[----:B------:R-:W-:Y:S01]  /*1180*/  IABS R2, R28 ;  /* 0x0000001c00027213 */ /* 0x000fe20000000000 */
[----:B------:R-:W-:Y:S01]  /*1190*/  @!P3 IMAD.IADD R15, R15, 0x1, -R25 ;  /* 0x000000010f0fb824 */ /* 0x000fe200078e0a19 */
[C---:B------:R-:W-:Y:S01]  /*11a0*/  ISETP.GT.U32.AND P3, PT, R25.reuse, R20, PT ;  /* 0x000000141900720c */ /* 0x040fe20003f64070 */
[----:B------:R-:W-:Y:S01]  /*11b0*/  @!P4 IMAD.MOV R11, RZ, RZ, -R11 ;  /* 0x000000ffff0bc224 */ /* 0x000fe200078e0a0b */
[C---:B------:R-:W-:Y:S01]  /*11c0*/  ISETP.GT.U32.AND P4, PT, R25.reuse, R16, PT ;  /* 0x000000101900720c */ /* 0x040fe20003f84070 */
[----:B------:R-:W-:Y:S01]  /*11d0*/  @!P6 IMAD.IADD R18, R18, 0x1, -R25 ;  /* 0x000000011212e824 */ /* 0x000fe200078e0a19 */
[----:B------:R-:W-:Y:S01]  /*11e0*/  ISETP.GT.U32.AND P6, PT, R25, R23, PT ;  /* 0x000000171900720c */ /* 0x000fe20003fc4070 */
[----:B------:R-:W-:-:S04]  /*11f0*/  IMAD.HI.U32 R4, R10, R24, RZ ;  /* 0x000000180a047227 */ /* 0x000fc800078e00ff */
[--C-:B------:R-:W-:Y:S01]  /*1200*/  @!P5 IMAD.IADD R22, R22, 0x1, -R25.reuse ;  /* 0x000000011616d824 */ /* 0x100fe200078e0a19 */
[----:B------:R-:W-:Y:S01]  /*1210*/  ISETP.GE.AND P5, PT, R40, RZ, PT ;  /* 0x000000ff2800720c */ /* 0x000fe20003fa6270 */
[----:B------:R-:W-:Y:S02]  /*1220*/  IMAD.MOV R4, RZ, RZ, -R4 ;  /* 0x000000ffff047224 */ /* 0x000fe400078e0a04 */
[--C-:B------:R-:W-:Y:S01]  /*1230*/  @!P2 IMAD.IADD R19, R19, 0x1, -R25.reuse ;  /* 0x000000011313a824 */ /* 0x100fe200078e0a19 */
[----:B------:R-:W-:Y:S01]  /*1240*/  ISETP.GE.AND P2, PT, R26, RZ, PT ;  /* 0x000000ff1a00720c */ /* 0x000fe20003f46270 */
[C---:B------:R-:W-:Y:S01]  /*1250*/  IMAD R24, R25.reuse, R4, R24 ;  /* 0x0000000419187224 */ /* 0x040fe200078e0218 */
[----:B------:R-:W-:Y:S01]  /*1260*/  IABS R26, R96 ;  /* 0x00000060001a7213 */ /* 0x000fe20000000000 */
[----:B------:R-:W-:Y:S02]  /*1270*/  IMAD.MOV.U32 R4, RZ, RZ, R2 ;  /* 0x000000ffff047224 */ /* 0x000fe400078e0002 */
[--C-:B------:R-:W-:Y:S01]  /*1280*/  @!P3 IMAD.IADD R20, R20, 0x1, -R25.reuse ;  /* 0x000000011414b824 */ /* 0x100fe200078e0a19 */
[C---:B------:R-:W-:Y:S01]  /*1290*/  ISETP.GT.U32.AND P3, PT, R25.reuse, R24, PT ;  /* 0x000000181900720c */ /* 0x040fe20003f64070 */
[--C-:B------:R-:W-:Y:S01]  /*12a0*/  @!P4 IMAD.IADD R16, R16, 0x1, -R25.reuse ;  /* 0x000000011010c824 */ /* 0x100fe200078e0a19 */
[----:B------:R-:W-:Y:S01]  /*12b0*/  ISETP.GT.U32.AND P4, PT, R25, R6, PT ;  /* 0x000000061900720c */ /* 0x000fe20003f84070 */
[----:B------:R-:W-:Y:S01]  /*12c0*/  @!P6 IMAD.IADD R23, R23, 0x1, -R25 ;  /* 0x000000011717e824 */ /* 0x000fe200078e0a19 */
[----:B------:R-:W-:Y:S01]  /*12d0*/  ISETP.GE.AND P6, PT, R35, RZ, PT ;  /* 0x000000ff2300720c */ /* 0x000fe20003fc6270 */
[----:B------:R-:W-:-:S04]  /*12e0*/  IMAD.HI.U32 R2, R10, R4, RZ ;  /* 0x000000040a027227 */ /* 0x000fc800078e00ff */
[----:B------:R-:W-:Y:S01]  /*12f0*/  @!P1 IMAD.MOV R12, RZ, RZ, -R12 ;  /* 0x000000ffff0c9224 */ /* 0x000fe200078e0a0c */
[C---:B------:R-:W-:Y:S01]  /*1300*/  ISETP.GT.U32.AND P1, PT, R25.reuse, R18, PT ;  /* 0x000000121900720c */ /* 0x040fe20003f24070 */
[----:B------:R-:W-:Y:S01]  /*1310*/  @!P5 IMAD.MOV R16, RZ, RZ, -R16 ;  /* 0x000000ffff10d224 */ /* 0x000fe200078e0a10 */
[----:B------:R-:W-:Y:S01]  /*1320*/  ISETP.GT.U32.AND P5, PT, R25, R23, PT ;  /* 0x000000171900720c */ /* 0x000fe20003fa4070 */
[----:B------:R-:W-:Y:S02]  /*1330*/  IMAD.MOV R7, RZ, RZ, -R2 ;  /* 0x000000ffff077224 */ /* 0x000fe400078e0a02 */
[----:B------:R-:W-:-:S04]  /*1340*/  IMAD.HI.U32 R2, R10, R26, RZ ;  /* 0x0000001a0a027227 */ /* 0x000fc800078e00ff */
[----:B------:R-:W-:Y:S01]  /*1350*/  @!P2 IMAD.MOV R14, RZ, RZ, -R14 ;  /* 0x000000ffff0ea224 */ /* 0x000fe200078e0a0e */
[C---:B------:R-:W-:Y:S01]  /*1360*/  ISETP.GT.U32.AND P2, PT, R25.reuse, R20, PT ;  /* 0x000000141900720c */ /* 0x040fe20003f44070 */
[----:B------:R-:W-:Y:S02]  /*1370*/  IMAD.MOV R2, RZ, RZ, -R2 ;  /* 0x000000ffff027224 */ /* 0x000fe400078e0a02 */
[C---:B------:R-:W-:Y:S01]  /*1380*/  IMAD R10, R25.reuse, R7, R4 ;  /* 0x00000007190a7224 */ /* 0x040fe200078e0204 */
[----:B------:R-:W-:Y:S01]  /*1390*/  SHF.R.U32.HI R7, RZ, 0x4, R0 ;  /* 0x00000004ff077819 */ /* 0x000fe20000011600 */
[----:B------:R-:W-:Y:S02]  /*13a0*/  @!P3 IMAD.IADD R24, R24, 0x1, -R25 ;  /* 0x000000011818b824 */ /* 0x000fe400078e0a19 */
[----:B------:R-:W-:Y:S01]  /*13b0*/  @!P0 IMAD.MOV R13, RZ, RZ, -R13 ;  /* 0x000000ffff0d8224 */ /* 0x000fe200078e0a0d */
[C---:B------:R-:W-:Y:S01]  /*13c0*/  ISETP.GT.U32.AND P0, PT, R25.reuse, R19, PT ;  /* 0x000000131900720c */ /* 0x040fe20003f04070 */
[----:B------:R-:W-:Y:S01]  /*13d0*/  IMAD R26, R25, R2, R26 ;  /* 0x00000002191a7224 */ /* 0x000fe200078e021a */
[----:B------:R-:W-:Y:S01]  /*13e0*/  SGXT.U32 R88, R7, 0xe ;  /* 0x0000000e0758781a */ /* 0x000fe20000000000 */
[--C-:B------:R-:W-:Y:S01]  /*13f0*/  @!P4 IMAD.IADD R6, R6, 0x1, -R25.reuse ;  /* 0x000000010606c824 */ /* 0x100fe200078e0a19 */
[----:B------:R-:W-:Y:S01]  /*1400*/  ISETP.GE.AND P4, PT, R42, RZ, PT ;  /* 0x000000ff2a00720c */ /* 0x000fe20003f86270 */
[----:B------:R-:W-:Y:S01]  /*1410*/  @!P1 IMAD.IADD R18, R18, 0x1, -R25 ;  /* 0x0000000112129824 */ /* 0x000fe200078e0a19 */
[C---:B------:R-:W-:Y:S01]  /*1420*/  ISETP.GT.U32.AND P1, PT, R25.reuse, R10, PT ;  /* 0x0000000a1900720c */ /* 0x040fe20003f24070 */
[----:B------:R-:W-:Y:S01]  /*1430*/  @!P6 IMAD.MOV R17, RZ, RZ, -R17 ;  /* 0x000000ffff11e224 */ /* 0x000fe200078e0a11 */
[----:B------:R-:W-:Y:S01]  /*1440*/  ISETP.GT.U32.AND P6, PT, R25, R24, PT ;  /* 0x000000181900720c */ /* 0x000fe20003fc4070 */
[--C-:B------:R-:W-:Y:S01]  /*1450*/  @!P5 IMAD.IADD R23, R23, 0x1, -R25.reuse ;  /* 0x000000011717d824 */ /* 0x100fe200078e0a19 */
[C---:B------:R-:W-:Y:S01]  /*1460*/  ISETP.GT.U32.AND P5, PT, R25.reuse, R26, PT ;  /* 0x0000001a1900720c */ /* 0x040fe20003fa4070 */
[----:B------:R-:W-:Y:S01]  /*1470*/  VIADD R2, R0, 0x40000 ;  /* 0x0004000000027836 */ /* 0x000fe20000000000 */
[----:B------:R-:W-:Y:S01]  /*1480*/  ISETP.GT.U32.AND P3, PT, R25, R6, PT ;  /* 0x000000061900720c */ /* 0x000fe20003f64070 */
[--C-:B------:R-:W-:Y:S01]  /*1490*/  @!P2 IMAD.IADD R20, R20, 0x1, -R25.reuse ;  /* 0x000000011414a824 */ /* 0x100fe200078e0a19 */
[----:B------:R-:W-:Y:S01]  /*14a0*/  ISETP.GE.AND P2, PT, R33, RZ, PT ;  /* 0x000000ff2100720c */ /* 0x000fe20003f46270 */
[----:B------:R-:W-:Y:S01]  /*14b0*/  @!P0 IMAD.IADD R19, R19, 0x1, -R25 ;  /* 0x0000000113138824 */ /* 0x000fe200078e0a19 */
[----:B------:R-:W-:Y:S01]  /*14c0*/  SHF.R.U32.HI R2, RZ, 0x4, R2 ;  /* 0x00000004ff027819 */ /* 0x000fe20000011602 */
[----:B------:R-:W-:Y:S01]  /*14d0*/  @!P4 IMAD.MOV R15, RZ, RZ, -R15 ;  /* 0x000000ffff0fc224 */ /* 0x000fe200078e0a0f */
[----:B------:R-:W-:Y:S01]  /*14e0*/  ISETP.GE.AND P0, PT, R34, RZ, PT ;  /* 0x000000ff2200720c */ /* 0x000fe20003f06270 */
[--C-:B------:R-:W-:Y:S01]  /*14f0*/  @!P1 IMAD.IADD R10, R10, 0x1, -R25.reuse ;  /* 0x000000010a0a9824 */ /* 0x100fe200078e0a19 */
[----:B------:R-:W-:Y:S01]  /*1500*/  SGXT.U32 R2, R2, 0xe ;  /* 0x0000000e0202781a */ /* 0x000fe20000000000 */
[--C-:B------:R-:W-:Y:S01]  /*1510*/  @!P6 IMAD.IADD R24, R24, 0x1, -R25.reuse ;  /* 0x000000011818e824 */ /* 0x100fe200078e0a19 */
[----:B------:R-:W-:Y:S01]  /*1520*/  ISETP.GE.AND P6, PT, R27, RZ, PT ;  /* 0x000000ff1b00720c */ /* 0x000fe20003fc6270 */
[--C-:B------:R-:W-:Y:S01]  /*1530*/  @!P5 IMAD.IADD R26, R26, 0x1, -R25.reuse ;  /* 0x000000011a1ad824 */ /* 0x100fe200078e0a19 */
[----:B------:R-:W-:Y:S01]  /*1540*/  IADD3 R27, P5, R2, 0x2, RZ ;  /* 0x00000002021b7810 */ /* 0x000fe20007fbe0ff */
[----:B------:R-:W-:Y:S01]  /*1550*/  @!P3 IMAD.IADD R6, R6, 0x1, -R25 ;  /* 0x000000010606b824 */ /* 0x000fe200078e0a19 */
[C---:B------:R-:W-:Y:S01]  /*1560*/  ISETP.GT.U32.AND P4, PT, R25.reuse, R22, PT ;  /* 0x000000161900720c */ /* 0x040fe20003f84070 */
[----:B------:R-:W-:Y:S01]  /*1570*/  IMAD.MOV.U32 R9, RZ, RZ, R19 ;  /* 0x000000ffff097224 */ /* 0x000fe200078e0013 */
[----:B------:R-:W-:Y:S01]  /*1580*/  ISETP.GE.AND P3, PT, R32, RZ, PT ;  /* 0x000000ff2000720c */ /* 0x000fe20003f66270 */
[----:B------:R-:W-:Y:S01]  /*1590*/  IMAD.MOV.U32 R7, RZ, RZ, R18 ;  /* 0x000000ffff077224 */ /* 0x000fe200078e0012 */
[----:B------:R-:W-:Y:S01]  /*15a0*/  ISETP.GT.U32.AND P1, PT, R25, R10, PT ;  /* 0x0000000a1900720c */ /* 0x000fe20003f24070 */
[----:B------:R-:W-:Y:S01]  /*15b0*/  @!P2 IMAD.MOV R9, RZ, RZ, -R9 ;  /* 0x000000ffff09a224 */ /* 0x000fe200078e0a09 */
[----:B------:R-:W-:Y:S01]  /*15c0*/  IADD3.X R18, R21, 0x40000040, RZ, P5, !PT ;  /* 0x4000004015127810 */ /* 0x000fe20002ffe4ff */
[----:B------:R-:W1:Y:S01]  /*15d0*/  LDC R33, c[0x0][0x23c] ;  /* 0x00008f00ff217b82 */ /* 0x000e620000000800 */
[----:B------:R-:W-:Y:S01]  /*15e0*/  ISETP.GT.U32.AND P2, PT, R25, R26, PT ;  /* 0x0000001a1900720c */ /* 0x000fe20003f44070 */
[----:B------:R-:W-:Y:S01]  /*15f0*/  IMAD.MOV.U32 R4, RZ, RZ, RZ ;  /* 0x000000ffff047224 */ /* 0x000fe200078e00ff */
[----:B------:R-:W-:Y:S01]  /*1600*/  ISETP.GE.AND P5, PT, R28, RZ, PT ;  /* 0x000000ff1c00720c */ /* 0x000fe20003fa6270 */
[----:B------:R-:W-:Y:S01]  /*1610*/  @!P0 IMAD.MOV R7, RZ, RZ, -R7 ;  /* 0x000000ffff078224 */ /* 0x000fe200078e0a07 */
[----:B------:R-:W-:Y:S01]  /*1620*/  IADD3 R19, P0, R88, 0x80, RZ ;  /* 0x0000008058137810 */ /* 0x000fe20007f1e0ff */
[----:B------:R-:W-:Y:S01]  /*1630*/  IMAD.MOV.U32 R21, RZ, RZ, R20 ;  /* 0x000000ffff157224 */ /* 0x000fe200078e0014 */
[----:B------:R-:W-:Y:S01]  /*1640*/  R2UR UR6, R27 ;  /* 0x000000001b0672ca */ /* 0x000fe200000e0000 */
[----:B------:R-:W2:Y:S01]  /*1650*/  LDC R28, c[0x0][0x234] ;  /* 0x00008d00ff1c7b82 */ /* 0x000ea20000000800 */
[--C-:B------:R-:W-:Y:S01]  /*1660*/  @!P4 IMAD.IADD R22, R22, 0x1, -R25.reuse ;  /* 0x000000011616c824 */ /* 0x100fe200078e0a19 */
[----:B------:R-:W-:Y:S01]  /*1670*/  IADD3.X R4, R4, 0x40000040, RZ, P0, !PT ;  /* 0x4000004004047810 */ /* 0x000fe200007fe4ff */
[----:B------:R-:W-:Y:S01]  /*1680*/  @!P1 IMAD.IADD R10, R10, 0x1, -R25 ;  /* 0x000000010a0a9824 */ /* 0x000fe200078e0a19 */
[----:B------:R-:W-:Y:S01]  /*1690*/  ISETP.GE.AND P4, PT, R31, RZ, PT ;  /* 0x000000ff1f00720c */ /* 0x000fe20003f86270 */
[----:B------:R-:W-:Y:S01]  /*16a0*/  @!P3 IMAD.MOV R21, RZ, RZ, -R21 ;  /* 0x000000ffff15b224 */ /* 0x000fe200078e0a15 */
[----:B------:R-:W-:Y:S01]  /*16b0*/  ISETP.GE.AND P1, PT, R30, RZ, PT ;  /* 0x000000ff1e00720c */ /* 0x000fe20003f26270 */
[----:B------:R-:W-:Y:S01]  /*16c0*/  @!P2 IMAD.IADD R26, R26, 0x1, -R25 ;  /* 0x000000011a1aa824 */ /* 0x000fe200078e0a19 */
[----:B------:R-:W4:Y:S01]  /*16d0*/  LDC.64 R34, c[0x0][0x218] ;  /* 0x00008600ff227b82 */ /* 0x000f220000000a00 */
[----:B------:R-:W-:Y:S01]  /*16e0*/  ISETP.GE.AND P0, PT, R29, RZ, PT ;  /* 0x000000ff1d00720c */ /* 0x000fe20003f06270 */
[----:B------:R-:W-:Y:S01]  /*16f0*/  IMAD.MOV.U32 R25, RZ, RZ, R23 ;  /* 0x000000ffff197224 */ /* 0x000fe200078e0017 */
[----:B------:R-:W-:Y:S01]  /*1700*/  ISETP.GE.AND P3, PT, R96, RZ, PT ;  /* 0x000000ff6000720c */ /* 0x000fe20003f66270 */
[----:B------:R-:W-:Y:S01]  /*1710*/  IMAD.MOV.U32 R27, RZ, RZ, R24 ;  /* 0x000000ffff1b7224 */ /* 0x000fe200078e0018 */
[----:B------:R-:W-:Y:S01]  /*1720*/  R2UR UR5, R4 ;  /* 0x00000000040572ca */ /* 0x000fe200000e0000 */
[----:B------:R-:W-:Y:S01]  /*1730*/  IMAD.MOV.U32 R29, RZ, RZ, R10 ;  /* 0x000000ffff1d7224 */ /* 0x000fe200078e000a */
[----:B------:R-:W-:Y:S01]  /*1740*/  ISETP.NE.AND P2, PT, R3, RZ, PT ;  /* 0x000000ff0300720c */ /* 0x000fe20003f45270 */
[----:B------:R-:W-:Y:S01]  /*1750*/  IMAD.MOV.U32 R31, RZ, RZ, R26 ;  /* 0x000000ffff1f7224 */ /* 0x000fe200078e001a */
[----:B------:R-:W-:Y:S01]  /*1760*/  LOP3.LUT R4, RZ, R3, RZ, 0x33, !PT ;  /* 0x00000003ff047212 */ /* 0x000fe200078e33ff */
[----:B------:R-:W-:Y:S01]  /*1770*/  IMAD.MOV.U32 R3, RZ, RZ, R22 ;  /* 0x000000ffff037224 */ /* 0x000fe200078e0016 */
[----:B------:R-:W-:Y:S01]  /*1780*/  R2UR UR58, R2 ;  /* 0x00000000023a72ca */ /* 0x000fe200000e0000 */
[----:B------:R-:W5:Y:S01]  /*1790*/  LDC R32, c[0x0][0x238] ;  /* 0x00008e00ff207b82 */ /* 0x000f620000000800 */
[----:B------:R-:W-:Y:S01]  /*17a0*/  LOP3.LUT R2, R8, 0x80, RZ, 0xfc, !PT ;  /* 0x0000008008027812 */ /* 0x000fe200078efcff */
[----:B------:R-:W-:Y:S01]  /*17b0*/  @!P6 IMAD.MOV R3, RZ, RZ, -R3 ;  /* 0x000000ffff03e224 */ /* 0x000fe200078e0a03 */
[----:B------:R-:W-:Y:S01]  /*17c0*/  R2UR UR4, R19 ;  /* 0x00000000130472ca */ /* 0x000fe200000e0000 */
[----:B------:R-:W-:Y:S01]  /*17d0*/  @!P4 IMAD.MOV R6, RZ, RZ, -R6 ;  /* 0x000000ffff06c224 */ /* 0x000fe200078e0a06 */
[C---:B------:R-:W-:Y:S01]  /*17e0*/  SEL R19, R4.reuse, R7, !P2 ;  /* 0x0000000704137207 */ /* 0x040fe20005000000 */
[----:B------:R-:W-:Y:S01]  /*17f0*/  @!P1 IMAD.MOV R25, RZ, RZ, -R25 ;  /* 0x000000ffff199224 */ /* 0x000fe200078e0a19 */
[C---:B------:R-:W-:Y:S01]  /*1800*/  SEL R24, R4.reuse, R3, !P2 ;  /* 0x0000000304187207 */ /* 0x040fe20005000000 */
[----:B------:R-:W-:Y:S01]  /*1810*/  @!P0 IMAD.MOV R27, RZ, RZ, -R27 ;  /* 0x000000ffff1b8224 */ /* 0x000fe200078e0a1b */
[----:B------:R-:W-:Y:S01]  /*1820*/  SEL R20, R4, R9, !P2 ;  /* 0x0000000904147207 */ /* 0x000fe20005000000 */
[----:B------:R-:W-:Y:S01]  /*1830*/  @!P5 IMAD.MOV R29, RZ, RZ, -R29 ;  /* 0x000000ffff1dd224 */ /* 0x000fe200078e0a1d */
[----:B------:R-:W-:Y:S01]  /*1840*/  R2UR UR7, R18 ;  /* 0x00000000120772ca */ /* 0x000fe200000e0000 */
[----:B------:R-:W-:Y:S01]  /*1850*/  @!P3 IMAD.MOV R31, RZ, RZ, -R31 ;  /* 0x000000ffff1fb224 */ /* 0x000fe200078e0a1f */
[C---:B------:R-:W-:Y:S01]  /*1860*/  SEL R11, R4.reuse, R11, !P2 ;  /* 0x0000000b040b7207 */ /* 0x040fe20005000000 */
[----:B--2---:R-:W-:Y:S01]  /*1870*/  IMAD R3, R39, R28, RZ ;  /* 0x0000001c27037224 */ /* 0x004fe200078e02ff */
[----:B------:R-:W-:Y:S01]  /*1880*/  SEL R12, R4, R12, !P2 ;  /* 0x0000000c040c7207 */ /* 0x000fe20005000000 */
[----:B-1----:R-:W-:Y:S01]  /*1890*/  IMAD R9, R2, R33, RZ ;  /* 0x0000002102097224 */ /* 0x002fe200078e02ff */
[C---:B------:R-:W-:Y:S01]  /*18a0*/  SEL R10, R4.reuse, R13, !P2 ;  /* 0x0000000d040a7207 */ /* 0x040fe20005000000 */
[----:B------:R-:W-:Y:S01]  /*18b0*/  IMAD R7, R43, R28, RZ ;  /* 0x0000001c2b077224 */ /* 0x000fe200078e02ff */
[----:B------:R-:W-:Y:S01]  /*18c0*/  SEL R14, R4, R14, !P2 ;  /* 0x0000000e040e7207 */ /* 0x000fe20005000000 */
[----:B------:R-:W-:Y:S01]  /*18d0*/  IMAD R8, R8, R33, RZ ;  /* 0x0000002108087224 */ /* 0x000fe200078e02ff */
[C---:B------:R-:W-:Y:S01]  /*18e0*/  SEL R15, R4.reuse, R15, !P2 ;  /* 0x0000000f040f7207 */ /* 0x040fe20005000000 */
[----:B------:R-:W-:Y:S01]  /*18f0*/  IMAD R5, R5, R28, RZ ;  /* 0x0000001c05057224 */ /* 0x000fe200078e02ff */
[----:B------:R-:W-:Y:S01]  /*1900*/  SEL R16, R4, R16, !P2 ;  /* 0x0000001004107207 */ /* 0x000fe20005000000 */
[----:B---3--:R-:W-:Y:S01]  /*1910*/  IMAD R13, R12, R37, RZ ;  /* 0x000000250c0d7224 */ /* 0x008fe200078e02ff */
[----:B------:R-:W-:Y:S01]  /*1920*/  SEL R18, R4, R17, !P2 ;  /* 0x0000001104127207 */ /* 0x000fe20005000000 */
[----:B------:R-:W-:Y:S01]  /*1930*/  IMAD R17, R10, R37, RZ ;  /* 0x000000250a117224 */ /* 0x000fe200078e02ff */
[----:B------:R-:W-:Y:S01]  /*1940*/  SEL R22, R4, R21, !P2 ;  /* 0x0000001504167207 */ /* 0x000fe20005000000 */
[-C--:B------:R-:W-:Y:S01]  /*1950*/  IMAD R21, R14, R37.reuse, RZ ;  /* 0x000000250e157224 */ /* 0x080fe200078e02ff */
[----:B------:R-:W-:Y:S01]  /*1960*/  SEL R23, R4, R6, !P2 ;  /* 0x0000000604177207 */ /* 0x000fe20005000000 */
[----:B------:R-:W-:Y:S01]  /*1970*/  IMAD R89, R16, R37, RZ ;  /* 0x0000002510597224 */ /* 0x000fe200078e02ff */
[C---:B------:R-:W-:Y:S01]  /*1980*/  SEL R26, R4.reuse, R25, !P2 ;  /* 0x00000019041a7207 */ /* 0x040fe20005000000 */
[----:B------:R-:W-:Y:S01]  /*1990*/  IMAD R25, R15, R37, RZ ;  /* 0x000000250f197224 */ /* 0x000fe200078e02ff */
[----:B------:R-:W-:Y:S01]  /*19a0*/  SEL R27, R4, R27, !P2 ;  /* 0x0000001b041b7207 */ /* 0x000fe20005000000 */
[----:B------:R-:W-:Y:S01]  /*19b0*/  IMAD R93, R18, R37, RZ ;  /* 0x00000025125d7224 */ /* 0x000fe200078e02ff */
[C---:B------:R-:W-:Y:S01]  /*19c0*/  SEL R29, R4.reuse, R29, !P2 ;  /* 0x0000001d041d7207 */ /* 0x040fe20005000000 */
[----:B------:R-:W-:Y:S01]  /*19d0*/  IMAD R97, R19, R37, RZ ;  /* 0x0000002513617224 */ /* 0x000fe200078e02ff */
[----:B------:R-:W-:Y:S01]  /*19e0*/  SEL R31, R4, R31, !P2 ;  /* 0x0000001f041f7207 */ /* 0x000fe20005000000 */
[----:B------:R-:W-:Y:S01]  /*19f0*/  IMAD R4, R41, R28, RZ ;  /* 0x0000001c29047224 */ /* 0x000fe200078e02ff */
[----:B0-----:R-:W-:Y:S01]  /*1a00*/  LEA R154, P0, R3, R160, 0x1 ;  /* 0x000000a0039a7211 */ /* 0x001fe200078008ff */
[-C--:B------:R-:W-:Y:S01]  /*1a10*/  IMAD R101, R20, R37.reuse, RZ ;  /* 0x0000002514657224 */ /* 0x080fe200078e02ff */
[----:B----4-:R-:W-:Y:S01]  /*1a20*/  LEA R2, P4, R9, R34, 0x1 ;  /* 0x0000002209027211 */ /* 0x010fe200078808ff */
[-C--:B------:R-:W-:Y:S01]  /*1a30*/  IMAD R105, R22, R37.reuse, RZ ;  /* 0x0000002516697224 */ /* 0x080fe200078e02ff */
[----:B------:R-:W-:Y:S01]  /*1a40*/  LEA R158, P2, R7, R160, 0x1 ;  /* 0x000000a0079e7211 */ /* 0x000fe200078408ff */
[-C--:B------:R-:W-:Y:S01]  /*1a50*/  IMAD R109, R23, R37.reuse, RZ ;  /* 0x00000025176d7224 */ /* 0x080fe200078e02ff */
[----:B------:R-:W-:Y:S01]  /*1a60*/  LEA R6, P5, R8, R34, 0x1 ;  /* 0x0000002208067211 */ /* 0x000fe200078a08ff */
[-C--:B------:R-:W-:Y:S01]  /*1a70*/  IMAD R113, R24, R37.reuse, RZ ;  /* 0x0000002518717224 */ /* 0x080fe200078e02ff */
[-C--:B------:R-:W-:Y:S01]  /*1a80*/  LEA R156, P1, R4, R160.reuse, 0x1 ;  /* 0x000000a0049c7211 */ /* 0x080fe200078208ff */
[----:B------:R-:W-:Y:S01]  /*1a90*/  IMAD R117, R26, R37, RZ ;  /* 0x000000251a757224 */ /* 0x000fe200078e02ff */
[----:B------:R-:W-:Y:S01]  /*1aa0*/  LEA.HI.X.SX32 R155, R3, R161, 0x1, P0 ;  /* 0x000000a1039b7211 */ /* 0x000fe200000f0eff */
[-C--:B------:R-:W-:Y:S01]  /*1ab0*/  IMAD R121, R27, R37.reuse, RZ ;  /* 0x000000251b797224 */ /* 0x080fe200078e02ff */
[----:B------:R-:W-:Y:S01]  /*1ac0*/  LEA R160, P3, R5, R160, 0x1 ;  /* 0x000000a005a07211 */ /* 0x000fe200078608ff */
[----:B------:R-:W-:Y:S01]  /*1ad0*/  IMAD R29, R29, R37, RZ ;  /* 0x000000251d1d7224 */ /* 0x000fe200078e02ff */
[----:B------:R-:W-:Y:S01]  /*1ae0*/  LEA.HI.X.SX32 R159, R7, R161, 0x1, P2 ;  /* 0x000000a1079f7211 */ /* 0x000fe200010f0eff */
[----:B------:R-:W-:Y:S01]  /*1af0*/  IMAD R31, R31, R37, RZ ;  /* 0x000000251f1f7224 */ /* 0x000fe200078e02ff */
[----:B------:R-:W-:Y:S01]  /*1b00*/  LEA.HI.X.SX32 R3, R9, R35, 0x1, P4 ;  /* 0x0000002309037211 */ /* 0x000fe200020f0eff */
[----:B------:R-:W-:Y:S01]  /*1b10*/  IMAD R9, R11, R37, RZ ;  /* 0x000000250b097224 */ /* 0x000fe200078e02ff */
[----:B------:R-:W-:Y:S01]  /*1b20*/  LEA.HI.X.SX32 R7, R8, R35, 0x1, P5 ;  /* 0x0000002308077211 */ /* 0x000fe200028f0eff */
[----:B-----5:R-:W-:Y:S01]  /*1b30*/  IMAD R33, R32, 0xfd, RZ ;  /* 0x000000fd20217824 */ /* 0x020fe200078e02ff */
[-C--:B------:R-:W-:Y:S01]  /*1b40*/  LEA.HI.X.SX32 R157, R4, R161.reuse, 0x1, P1 ;  /* 0x000000a1049d7211 */ /* 0x080fe200008f0eff */
[--C-:B------:R-:W-:Y:S01]  /*1b50*/  IMAD.WIDE R10, R13, 0x2, R2.reuse ;  /* 0x000000020d0a7825 */ /* 0x100fe200078e0202 */
[----:B------:R-:W-:Y:S01]  /*1b60*/  LEA.HI.X.SX32 R161, R5, R161, 0x1, P3 ;  /* 0x000000a105a17211 */ /* 0x000fe200018f0eff */
[----:B------:R-:W0:Y:S01]  /*1b70*/  LDC R35, c[0x0][0x238] ;  /* 0x00008e00ff237b82 */ /* 0x000e220000000800 */
[----:B------:R-:W-:Y:S01]  /*1b80*/  UIADD3.64 UR10, UR4, 0x100, URZ ;  /* 0x00000100040a7897 */ /* 0x000fe2000fffe03f */
[----:B------:R-:W-:Y:S01]  /*1b90*/  IMAD.WIDE R4, R9, 0x2, R2 ;  /* 0x0000000209047825 */ /* 0x000fe200078e0202 */
[----:B------:R-:W-:-:S02]  /*1ba0*/  UIADD3.64 UR14, UR4, 0x780, URZ ;  /* 0x00000780040e7897 */ /* 0x000fc4000fffe03f */
[----:B------:R-:W-:Y:S01]  /*1bb0*/  UIADD3.64 UR10, UR4, 0x800, URZ ;  /* 0x00000800040a7897 */ /* 0x000fe2000fffe03f */
[----:B------:R-:W-:Y:S01]  /*1bc0*/  IMAD.WIDE R8, R9, 0x2, R6 ;  /* 0x0000000209087825 */ /* 0x000fe200078e0206 */
[----:B------:R-:W-:Y:S02]  /*1bd0*/  UIADD3.64 UR12, UR4, 0x80, URZ ;  /* 0x00000080040c7897 */ /* 0x000fe4000fffe03f */
[----:B------:R-:W-:Y:S01]  /*1be0*/  UIADD3.64 UR18, UR4, 0x880, URZ ;  /* 0x0000088004127897 */ /* 0x000fe2000fffe03f */
[----:B------:R-:W-:Y:S01]  /*1bf0*/  IMAD.WIDE R14, R17, 0x2, R2 ;  /* 0x00000002110e7825 */ /* 0x000fe200078e0202 */
[----:B------:R-:W-:Y:S02]  /*1c00*/  UIADD3.64 UR14, UR4, 0x900, URZ ;  /* 0x00000900040e7897 */ /* 0x000fe4000fffe03f */
[----:B------:R-:W-:Y:S01]  /*1c10*/  UIADD3.64 UR10, UR4, 0x980, URZ ;  /* 0x00000980040a7897 */ /* 0x000fe2000fffe03f */
[----:B------:R-:W-:Y:S01]  /*1c20*/  IMAD.WIDE R12, R13, 0x2, R6 ;  /* 0x000000020d0c7825 */ /* 0x000fe200078e0206 */
[----:B------:R-:W-:-:S02]  /*1c30*/  UIADD3.64 UR8, UR4, 0x180, URZ ;  /* 0x0000018004087897 */ /* 0x000fc4000fffe03f */
[----:B------:R-:W-:Y:S01]  /*1c40*/  UIADD3.64 UR12, UR4, 0x200, URZ ;  /* 0x00000200040c7897 */ /* 0x000fe2000fffe03f */
[--C-:B------:R-:W-:Y:S01]  /*1c50*/  IMAD.WIDE R18, R21, 0x2, R2.reuse ;  /* 0x0000000215127825 */ /* 0x100fe200078e0202 */
[----:B------:R-:W-:Y:S02]  /*1c60*/  UIADD3.64 UR16, UR4, 0x280, URZ ;  /* 0x0000028004107897 */ /* 0x000fe4000fffe03f */
[----:B------:R-:W-:Y:S01]  /*1c70*/  UIADD3.64 UR20, UR4, 0x300, URZ ;  /* 0x0000030004147897 */ /* 0x000fe2000fffe03f */
[--C-:B------:R-:W-:Y:S01]  /*1c80*/  IMAD.WIDE R22, R25, 0x2, R2.reuse ;  /* 0x0000000219167825 */ /* 0x100fe200078e0202 */
        /* <DEDUP_REMOVED lines=14> */
[----:B------:R-:W-:Y:S01]  /*1d70*/  IMAD.WIDE R102, R105, 0x2, R2 ;  /* 0x0000000269667825 */ /* 0x000fe200078e0202 */
[----:B------:R-:W-:-:S03]  /*1d80*/  UIADD3.64 UR10, UR4, 0xb00, URZ ;  /* 0x00000b00040a7897 */ /* 0x000fc6000fffe03f */
[----:B------:R-:W-:-:S04]  /*1d90*/  IMAD.WIDE R106, R109, 0x2, R2 ;  /* 0x000000026d6a7825 */ /* 0x000fc800078e0202 */
[----:B------:R-:W-:-:S04]  /*1da0*/  IMAD.WIDE R110, R113, 0x2, R2 ;  /* 0x00000002716e7825 */ /* 0x000fc800078e0202 */
[----:B------:R-:W-:-:S04]  /*1db0*/  IMAD.WIDE R114, R117, 0x2, R2 ;  /* 0x0000000275727825 */ /* 0x000fc800078e0202 */
[----:B------:R-:W-:-:S04]  /*1dc0*/  IMAD.WIDE R118, R121, 0x2, R2 ;  /* 0x0000000279767825 */ /* 0x000fc800078e0202 */
[----:B------:R-:W-:-:S04]  /*1dd0*/  IMAD.WIDE R122, R29, 0x2, R2 ;  /* 0x000000021d7a7825 */ /* 0x000fc800078e0202 */
[----:B------:R-:W-:-:S04]  /*1de0*/  IMAD.WIDE R126, R31, 0x2, R2 ;  /* 0x000000021f7e7825 */ /* 0x000fc800078e0202 */
[----:B------:R-:W-:-:S04]  /*1df0*/  IMAD.WIDE R16, R17, 0x2, R6 ;  /* 0x0000000211107825 */ /* 0x000fc800078e0206 */
[----:B------:R-:W-:-:S04]  /*1e00*/  IMAD.WIDE R20, R21, 0x2, R6 ;  /* 0x0000000215147825 */ /* 0x000fc800078e0206 */
[----:B------:R-:W-:Y:S02]  /*1e10*/  IMAD.MOV.U32 R2, RZ, RZ, R4 ;  /* 0x000000ffff027224 */ /* 0x000fe400078e0004 */
[----:B------:R-:W-:Y:S02]  /*1e20*/  IMAD.MOV.U32 R3, RZ, RZ, R5 ;  /* 0x000000ffff037224 */ /* 0x000fe400078e0005 */
[----:B------:R-:W-:-:S04]  /*1e30*/  IMAD.WIDE R24, R25, 0x2, R6 ;  /* 0x0000000219187825 */ /* 0x000fc800078e0206 */
[----:B------:R-:W-:-:S04]  /*1e40*/  IMAD.WIDE R124, R29, 0x2, R6 ;  /* 0x000000021d7c7825 */ /* 0x000fc800078e0206 */
[----:B------:R-:W-:Y:S02]  /*1e50*/  IMAD.MOV.U32 R4, RZ, RZ, R8 ;  /* 0x000000ffff047224 */ /* 0x000fe400078e0008 */
[----:B------:R-:W-:Y:S02]  /*1e60*/  IMAD.MOV.U32 R5, RZ, RZ, R9 ;  /* 0x000000ffff057224 */ /* 0x000fe400078e0009 */
[----:B------:R-:W-:Y:S02]  /*1e70*/  IMAD.MOV.U32 R8, RZ, RZ, R12 ;  /* 0x000000ffff087224 */ /* 0x000fe400078e000c */
[----:B------:R-:W-:Y:S02]  /*1e80*/  IMAD.MOV.U32 R9, RZ, RZ, R13 ;  /* 0x000000ffff097224 */ /* 0x000fe400078e000d */
[----:B------:R-:W-:Y:S02]  /*1e90*/  IMAD R29, R32, 0xff, RZ ;  /* 0x000000ff201d7824 */ /* 0x000fe400078e02ff */
[----:B------:R-:W-:-:S02]  /*1ea0*/  IMAD.MOV.U32 R12, RZ, RZ, R16 ;  /* 0x000000ffff0c7224 */ /* 0x000fc400078e0010 */
[----:B------:R-:W-:Y:S02]  /*1eb0*/  IMAD.MOV.U32 R13, RZ, RZ, R17 ;  /* 0x000000ffff0d7224 */ /* 0x000fe400078e0011 */
[----:B------:R-:W-:Y:S02]  /*1ec0*/  IMAD.MOV.U32 R16, RZ, RZ, R20 ;  /* 0x000000ffff107224 */ /* 0x000fe400078e0014 */
[----:B------:R-:W-:Y:S02]  /*1ed0*/  IMAD.MOV.U32 R17, RZ, RZ, R21 ;  /* 0x000000ffff117224 */ /* 0x000fe400078e0015 */
[----:B------:R-:W-:Y:S02]  /*1ee0*/  IMAD.MOV.U32 R20, RZ, RZ, R24 ;  /* 0x000000ffff147224 */ /* 0x000fe400078e0018 */
[----:B------:R-:W-:Y:S02]  /*1ef0*/  IMAD.MOV.U32 R21, RZ, RZ, R25 ;  /* 0x000000ffff157224 */ /* 0x000fe400078e0019 */
[----:B------:R-:W-:-:S04]  /*1f00*/  IMAD.WIDE R24, R29, 0x2, R160 ;  /* 0x000000021d187825 */ /* 0x000fc800078e02a0 */
[--C-:B------:R-:W-:Y:S01]  /*1f10*/  IMAD.WIDE R88, R89, 0x2, R6.reuse ;  /* 0x0000000259587825 */ /* 0x100fe200078e0206 */
[----:B------:R1:W-:Y:S03]  /*1f20*/  STL [R1+0x330], R24 ;  /* 0x0003301801007387 */ /* 0x0003e60000100800 */
        /* <DEDUP_REMOVED lines=11> */
[----:B------:R-:W-:Y:S02]  /*1fe0*/  IMAD.MOV.U32 R10, RZ, RZ, R14 ;  /* 0x000000ffff0a7224 */ /* 0x000fe400078e000e */
[----:B------:R-:W-:Y:S02]  /*1ff0*/  IMAD.MOV.U32 R11, RZ, RZ, R15 ;  /* 0x000000ffff0b7224 */ /* 0x000fe400078e000f */
[----:B------:R-:W-:Y:S02]  /*2000*/  IMAD.MOV.U32 R130, RZ, RZ, R25 ;  /* 0x000000ffff827224 */ /* 0x000fe400078e0019 */
[----:B------:R-:W-:-:S02]  /*2010*/  IMAD.MOV.U32 R14, RZ, RZ, R18 ;  /* 0x000000ffff0e7224 */ /* 0x000fc400078e0012 */
[----:B------:R-:W-:Y:S02]  /*2020*/  IMAD.MOV.U32 R15, RZ, RZ, R19 ;  /* 0x000000ffff0f7224 */ /* 0x000fe400078e0013 */
[----:B-1----:R-:W-:-:S04]  /*2030*/  IMAD.WIDE R24, R29, 0x2, R158 ;  /* 0x000000021d187825 */ /* 0x002fc800078e029e */
[----:B------:R-:W-:Y:S01]  /*2040*/  IMAD.MOV.U32 R18, RZ, RZ, R22 ;  /* 0x000000ffff127224 */ /* 0x000fe200078e0016 */
[----:B------:R-:W-:Y:S01]  /*2050*/  STL [R1+0x368], R24 ;  /* 0x0003681801007387 */ /* 0x000fe20000100800 */
[----:B------:R-:W-:Y:S02]  /*2060*/  IMAD.MOV.U32 R19, RZ, RZ, R23 ;  /* 0x000000ffff137224 */ /* 0x000fe400078e0017 */
[----:B------:R-:W-:Y:S01]  /*2070*/  IMAD.MOV.U32 R22, RZ, RZ, R26 ;  /* 0x000000ffff167224 */ /* 0x000fe200078e001a */
[----:B------:R1:W-:Y:S01]  /*2080*/  STL [R1+0x334], R25 ;  /* 0x0003341901007387 */ /* 0x0003e20000100800 */
[----:B------:R-:W-:Y:S02]  /*2090*/  IMAD.MOV.U32 R23, RZ, RZ, R27 ;  /* 0x000000ffff177224 */ /* 0x000fe400078e001b */
[----:B------:R-:W-:Y:S02]  /*20a0*/  IMAD R31, R32, 0xfe, RZ ;  /* 0x000000fe201f7824 */ /* 0x000fe400078e02ff */
[----:B------:R-:W-:-:S04]  /*20b0*/  IMAD.WIDE R26, R29, 0x2, R156 ;  /* 0x000000021d1a7825 */ /* 0x000fc800078e029c */
[----:B------:R-:W-:Y:S01]  /*20c0*/  IMAD.WIDE R28, R29, 0x2, R154 ;  /* 0x000000021d1c7825 */ /* 0x000fe200078e029a */
[----:B------:R-:W-:Y:S03]  /*20d0*/  STL [R1+0x378], R26 ;  /* 0x0003781a01007387 */ /* 0x000fe60000100800 */
[----:B-1----:R-:W-:Y:S01]  /*20e0*/  IMAD.WIDE R24, R31, 0x2, R160 ;  /* 0x000000021f187825 */ /* 0x002fe200078e02a0 */
[----:B------:R1:W-:Y:S03]  /*20f0*/  STL [R1+0x370], R27 ;  /* 0x0003701b01007387 */ /* 0x0003e60000100800 */
[C---:B------:R-:W-:Y:S01]  /*2100*/  IMAD R30, R32.reuse, 0xeb, RZ ;  /* 0x000000eb201e7824 */ /* 0x040fe200078e02ff */
[----:B------:R-:W-:Y:S01]  /*2110*/  STL [R1+0x380], R28 ;  /* 0x0003801c01007387 */ /* 0x000fe20000100800 */
[----:B------:R-:W-:-:S03]  /*2120*/  IMAD R34, R32, 0xdb, RZ ;  /* 0x000000db20227824 */ /* 0x000fc600078e02ff */
[----:B------:R2:W-:Y:S01]  /*2130*/  STL [R1+0x37c], R29 ;  /* 0x00037c1d01007387 */ /* 0x0005e20000100800 */
[----:B-1----:R-:W-:-:S03]  /*2140*/  IMAD.WIDE R26, R31, 0x2, R158 ;  /* 0x000000021f1a7825 */ /* 0x002fc600078e029e */
[----:B------:R-:W-:Y:S04]  /*2150*/  STL [R1+0x388], R24 ;  /* 0x0003881801007387 */ /* 0x000fe80000100800 */
[----:B------:R1:W-:Y:S01]  /*2160*/  STL [R1+0x384], R25 ;  /* 0x0003841901007387 */ /* 0x0003e20000100800 */
[----:B--2---:R-:W-:-:S03]  /*2170*/  IMAD.WIDE R28, R31, 0x2, R154 ;  /* 0x000000021f1c7825 */ /* 0x004fc600078e029a */
[----:B------:R-:W-:Y:S04]  /*2180*/  STL [R1+0x390], R26 ;  /* 0x0003901a01007387 */ /* 0x000fe80000100800 */
[----:B------:R2:W-:Y:S01]  /*2190*/  STL [R1+0x38c], R27 ;  /* 0x00038c1b01007387 */ /* 0x0005e20000100800 */
[----:B-1----:R-:W-:-:S04]  /*21a0*/  IMAD.WIDE R24, R31, 0x2, R156 ;  /* 0x000000021f187825 */ /* 0x002fc800078e029c */
[----:B------:R-:W-:Y:S01]  /*21b0*/  IMAD R31, R32, 0xfc, RZ ;  /* 0x000000fc201f7824 */ /* 0x000fe200078e02ff */
[----:B------:R-:W-:Y:S01]  /*21c0*/  STL [R1+0x398], R24 ;  /* 0x0003981801007387 */ /* 0x000fe20000100800 */
[----:B--2---:R-:W-:-:S03]  /*21d0*/  IMAD.WIDE R26, R33, 0x2, R160 ;  /* 0x00000002211a7825 */ /* 0x004fc600078e02a0 */
[----:B------:R1:W-:Y:S04]  /*21e0*/  STL [R1+0x394], R25 ;  /* 0x0003941901007387 */ /* 0x0003e80000100800 */
[----:B------:R-:W-:Y:S04]  /*21f0*/  STL [R1+0x3a0], R28 ;  /* 0x0003a01c01007387 */ /* 0x000fe80000100800 */
        /* <DEDUP_REMOVED lines=46> */
[----:B-1----:R-:W-:-:S03]  /*24e0*/  IMAD.WIDE R24, R31, 0x2, R154 ;  /* 0x000000021f187825 */ /* 0x002fc600078e029a */
[----:B------:R-:W-:Y:S01]  /*24f0*/  STL [R1+0xc2c], R28 ;  /* 0x000c2c1c01007387 */ /* 0x000fe20000100800 */
[----:B------:R-:W-:-:S03]  /*2500*/  IMAD R31, R32, 0xf8, RZ ;  /* 0x000000f8201f7824 */ /* 0x000fc600078e02ff */
[----:B------:R1:W-:Y:S01]  /*2510*/  STL [R1+0xc28], R29 ;  /* 0x000c281d01007387 */ /* 0x0003e20000100800 */
[----:B--2---:R-:W-:-:S03]  /*2520*/  IMAD.WIDE R26, R33, 0x2, R160 ;  /* 0x00000002211a7825 */ /* 0x004fc600078e02a0 */
[----:B------:R-:W-:Y:S04]  /*2530*/  STL [R1+0xc38], R24 ;  /* 0x000c381801007387 */ /* 0x000fe80000100800 */
[----:B------:R2:W-:Y:S01]  /*2540*/  STL [R1+0xc30], R25 ;  /* 0x000c301901007387 */ /* 0x0005e20000100800 */
[----:B-1----:R-:W-:-:S03]  /*2550*/  IMAD.WIDE R28, R33, 0x2, R156 ;  /* 0x00000002211c7825 */ /* 0x002fc600078e029c */
[----:B------:R-:W-:Y:S04]  /*2560*/  STL [R1+0xc44], R26 ;  /* 0x000c441a01007387 */ /* 0x000fe80000100800 */
[----:B------:R1:W-:Y:S01]  /*2570*/  STL [R1+0xc3c], R27 ;  /* 0x000c3c1b01007387 */ /* 0x0003e20000100800 */
[----:B--2---:R-:W-:-:S05]  /*2580*/  IMAD.WIDE R24, R33, 0x2, R158 ;  /* 0x0000000221187825 */ /* 0x004fca00078e029e */
[----:B------:R-:W-:Y:S01]  /*2590*/  STL [R1+0xc50], R24 ;  /* 0x000c501801007387 */ /* 0x000fe20000100800 */
[----:B-1----:R-:W-:-:S03]  /*25a0*/  IMAD.WIDE R26, R33, 0x2, R154 ;  /* 0x00000002211a7825 */ /* 0x002fc600078e029a */
[----:B------:R1:W-:Y:S01]  /*25b0*/  STL [R1+0xc48], R25 ;  /* 0x000c481901007387 */ /* 0x0003e20000100800 */
[----:B------:R-:W-:-:S03]  /*25c0*/  IMAD R33, R32, 0xf7, RZ ;  /* 0x000000f720217824 */ /* 0x000fc600078e02ff */
        /* <DEDUP_REMOVED lines=8> */
[----:B-1----:R-:W-:-:S05]  /*2650*/  IMAD.WIDE R26, R31, 0x2, R158 ;  /* 0x000000021f1a7825 */ /* 0x002fca00078e029e */
[----:B------:R-:W-:Y:S01]  /*2660*/  STL [R1+0x2bb4], R26 ;  /* 0x002bb41a01007387 */ /* 0x000fe20000100800 */
[----:B--2---:R-:W-:-:S03]  /*2670*/  IMAD.WIDE R24, R31, 0x2, R154 ;  /* 0x000000021f187825 */ /* 0x004fc600078e029a */
        /* <DEDUP_REMOVED lines=348> */
[----:B------:R-:W-:Y:S04]  /*3c40*/  STL [R1+0xc84], R24 ;  /* 0x000c841801007387 */ /* 0x000fe80000100800 */
[----:B------:R1:W-:Y:S01]  /*3c50*/  STL [R1+0xc80], R25 ;  /* 0x000c801901007387 */ /* 0x0003e20000100800 */
[----:B--2---:R-:W-:-:S04]  /*3c60*/  IMAD.WIDE R26, R30, 0x2, R156 ;  /* 0x000000021e1a7825 */ /* 0x004fc800078e029c */
[C---:B------:R-:W-:Y:S01]  /*3c70*/  IMAD.WIDE R30, R33.reuse, 0x2, R160 ;  /* 0x00000002211e7825 */ /* 0x040fe200078e02a0 */
[----:B------:R-:W-:Y:S03]  /*3c80*/  STL [R1+0xc8c], R26 ;  /* 0x000c8c1a01007387 */ /* 0x000fe60000100800 */
[C---:B-1----:R-:W-:Y:S01]  /*3c90*/  IMAD.WIDE R24, R33.reuse, 0x2, R158 ;  /* 0x0000000221187825 */ /* 0x042fe200078e029e */
[----:B------:R1:W-:Y:S04]  /*3ca0*/  STL [R1+0xc88], R27 ;  /* 0x000c881b01007387 */ /* 0x0003e80000100800 */
[----:B------:R-:W-:Y:S04]  /*3cb0*/  STL [R1+0xc94], R28 ;  /* 0x000c941c01007387 */ /* 0x000fe80000100800 */
[----:B------:R2:W-:Y:S01]  /*3cc0*/  STL [R1+0xc90], R29 ;  /* 0x000c901d01007387 */ /* 0x0005e20000100800 */
[----:B-1----:R-:W-:-:S03]  /*3cd0*/  IMAD.WIDE R26, R33, 0x2, R156 ;  /* 0x00000002211a7825 */ /* 0x002fc600078e029c */
[----:B------:R-:W-:Y:S04]  /*3ce0*/  STL [R1+0xc9c], R30 ;  /* 0x000c9c1e01007387 */ /* 0x000fe80000100800 */
[----:B------:R1:W-:Y:S01]  /*3cf0*/  STL [R1+0xc98], R31 ;  /* 0x000c981f01007387 */ /* 0x0003e20000100800 */
[----:B--2---:R-:W-:-:S03]  /*3d00*/  IMAD.WIDE R28, R33, 0x2, R154 ;  /* 0x00000002211c7825 */ /* 0x004fc600078e029a */
        /* <DEDUP_REMOVED lines=378> */
[----:B------:R-:W2:Y:S03]  /*54b0*/  LDC R34, c[0x0][0x238] ;  /* 0x00008e00ff227b82 */ /* 0x000ea60000000800 */
[----:B------:R3:W-:Y:S01]  /*54c0*/  STL [R1+0x1094], R25 ;  /* 0x0010941901007387 */ /* 0x0007e20000100800 */
[----:B-1----:R-:W-:-:S03]  /*54d0*/  IMAD.WIDE R30, R33, 0x2, R160 ;  /* 0x00000002211e7825 */ /* 0x002fc600078e02a0 */
[----:B------:R-:W-:Y:S04]  /*54e0*/  STL [R1+0x10a0], R26 ;  /* 0x0010a01a01007387 */ /* 0x000fe80000100800 */
[----:B------:R1:W-:Y:S01]  /*54f0*/  STL [R1+0x109c], R27 ;  /* 0x00109c1b01007387 */ /* 0x0003e20000100800 */
[----:B---3--:R-:W-:-:S03]  /*5500*/  IMAD.WIDE R24, R33, 0x2, R158 ;  /* 0x0000000221187825 */ /* 0x008fc600078e029e */
[----:B------:R-:W-:Y:S04]  /*5510*/  STL [R1+0x10a8], R28 ;  /* 0x0010a81c01007387 */ /* 0x000fe80000100800 */
[----:B------:R3:W-:Y:S01]  /*5520*/  STL [R1+0x10a4], R29 ;  /* 0x0010a41d01007387 */ /* 0x0007e20000100800 */
[----:B-1----:R-:W-:-:S03]  /*5530*/  IMAD.WIDE R26, R33, 0x2, R156 ;  /* 0x00000002211a7825 */ /* 0x002fc600078e029c */
[----:B------:R1:W-:Y:S04]  /*5540*/  STL [R1+0x10b0], R30 ;  /* 0x0010b01e01007387 */ /* 0x0003e80000100800 */
[----:B------:R4:W-:Y:S01]  /*5550*/  STL [R1+0x10ac], R31 ;  /* 0x0010ac1f01007387 */ /* 0x0009e20000100800 */
[----:B---3--:R-:W-:-:S03]  /*5560*/  IMAD.WIDE R28, R33, 0x2, R154 ;  /* 0x00000002211c7825 */ /* 0x008fc600078e029a */
[----:B------:R-:W-:Y:S01]  /*5570*/  STL [R1+0x10b8], R24 ;  /* 0x0010b81801007387 */ /* 0x000fe20000100800 */
[----:B------:R-:W3:Y:S01]  /*5580*/  LDC R33, c[0x0][0x238] ;  /* 0x00008e00ff217b82 */ /* 0x000ee20000000800 */
[C---:B-1----:R-:W-:Y:S02]  /*5590*/  IMAD R30, R32.reuse, 0xbd, RZ ;  /* 0x000000bd201e7824 */ /* 0x042fe400078e02ff */
[----:B------:R1:W-:Y:S01]  /*55a0*/  STL [R1+0x10b4], R25 ;  /* 0x0010b41901007387 */ /* 0x0003e20000100800 */
[C---:B----4-:R-:W-:Y:S02]  /*55b0*/  IMAD R31, R32.reuse, 0xbc, RZ ;  /* 0x000000bc201f7824 */ /* 0x050fe400078e02ff */
[----:B------:R-:W-:Y:S01]  /*55c0*/  IMAD R32, R32, 0xbb, RZ ;  /* 0x000000bb20207824 */ /* 0x000fe200078e02ff */
[----:B------:R-:W-:Y:S04]  /*55d0*/  STL [R1+0x10c0], R26 ;  /* 0x0010c01a01007387 */ /* 0x000fe80000100800 */
[----:B------:R4:W-:Y:S01]  /*55e0*/  STL [R1+0x10bc], R27 ;  /* 0x0010bc1b01007387 */ /* 0x0009e20000100800 */
[----:B-1----:R-:W-:-:S03]  /*55f0*/  IMAD.WIDE R24, R30, 0x2, R160 ;  /* 0x000000021e187825 */ /* 0x002fc600078e02a0 */
[----:B------:R-:W-:Y:S04]  /*5600*/  STL [R1+0x10c8], R28 ;  /* 0x0010c81c01007387 */ /* 0x000fe80000100800 */
[----:B------:R1:W-:Y:S01]  /*5610*/  STL [R1+0x10c4], R29 ;  /* 0x0010c41d01007387 */ /* 0x0003e20000100800 */
[----:B----4-:R-:W-:-:S03]  /*5620*/  IMAD.WIDE R26, R30, 0x2, R156 ;  /* 0x000000021e1a7825 */ /* 0x010fc600078e029c */
[----:B------:R-:W-:Y:S04]  /*5630*/  STL [R1+0x10d0], R24 ;  /* 0x0010d01801007387 */ /* 0x000fe80000100800 */
[----:B------:R4:W-:Y:S01]  /*5640*/  STL [R1+0x10cc], R25 ;  /* 0x0010cc1901007387 */ /* 0x0009e20000100800 */
[----:B-1----:R-:W-:-:S04]  /*5650*/  IMAD.WIDE R28, R30, 0x2, R154 ;  /* 0x000000021e1c7825 */ /* 0x002fc800078e029a */
[----:B----4-:R-:W-:-:S05]  /*5660*/  IMAD.WIDE R24, R30, 0x2, R158 ;  /* 0x000000021e187825 */ /* 0x010fca00078e029e */
[----:B------:R-:W-:Y:S04]  /*5670*/  STL [R1+0x10d8], R24 ;  /* 0x0010d81801007387 */ /* 0x000fe80000100800 */
[----:B------:R1:W-:Y:S04]  /*5680*/  STL [R1+0x10d4], R25 ;  /* 0x0010d41901007387 */ /* 0x0003e80000100800 */
        /* <DEDUP_REMOVED lines=9> */
[----:B----4-:R-:W-:-:S04]  /*5720*/  IMAD.WIDE R24, R31, 0x2, R158 ;  /* 0x000000021f187825 */ /* 0x010fc800078e029e */
[C---:B------:R-:W-:Y:S01]  /*5730*/  IMAD.WIDE R30, R32.reuse, 0x2, R160 ;  /* 0x00000002201e7825 */ /* 0x040fe200078e02a0 */
[----:B------:R-:W-:Y:S04]  /*5740*/  STL [R1+0x10f8], R24 ;  /* 0x0010f81801007387 */ /* 0x000fe80000100800 */
[----:B------:R1:W-:Y:S04]  /*5750*/  STL [R1+0x10f4], R25 ;  /* 0x0010f41901007387 */ /* 0x0003e80000100800 */
[----:B------:R-:W-:Y:S04]  /*5760*/  STL [R1+0x1100], R26 ;  /* 0x0011001a01007387 */ /* 0x000fe80000100800 */
[----:B------:R4:W-:Y:S01]  /*5770*/  STL [R1+0x10fc], R27 ;  /* 0x0010fc1b01007387 */ /* 0x0009e20000100800 */
[----:B-1----:R-:W-:-:S03]  /*5780*/  IMAD.WIDE R24, R32, 0x2, R158 ;  /* 0x0000000220187825 */ /* 0x002fc600078e029e */
[----:B------:R-:W-:Y:S04]  /*5790*/  STL [R1+0x1108], R28 ;  /* 0x0011081c01007387 */ /* 0x000fe80000100800 */
[----:B------:R-:W-:Y:S01]  /*57a0*/  STL [R1+0x1104], R29 ;  /* 0x0011041d01007387 */ /* 0x000fe20000100800 */
[----:B----4-:R-:W-:-:S03]  /*57b0*/  IMAD.WIDE R26, R32, 0x2, R156 ;  /* 0x00000002201a7825 */ /* 0x010fc600078e029c */
[----:B------:R3:W-:Y:S04]  /*57c0*/  STL [R1+0x1110], R30 ;  /* 0x0011101e01007387 */ /* 0x0007e80000100800 */
[----:B------:R2:W-:Y:S04]  /*57d0*/  STL [R1+0x110c], R31 ;  /* 0x00110c1f01007387 */ /* 0x0005e80000100800 */
[----:B------:R-:W-:Y:S04]  /*57e0*/  STL [R1+0x1118], R24 ;  /* 0x0011181801007387 */ /* 0x000fe80000100800 */
[----:B------:R1:W-:Y:S01]  /*57f0*/  STL [R1+0x1114], R25 ;  /* 0x0011141901007387 */ /* 0x0003e20000100800 */
[----:B---3--:R-:W-:-:S02]  /*5800*/  IMAD R30, R33, 0xba, RZ ;  /* 0x000000ba211e7824 */ /* 0x008fc400078e02ff */
[----:B------:R-:W3:Y:S01]  /*5810*/  LDC R33, c[0x0][0x238] ;  /* 0x00008e00ff217b82 */ /* 0x000ee20000000800 */
[----:B------:R-:W-:Y:S01]  /*5820*/  STL [R1+0x1120], R26 ;  /* 0x0011201a01007387 */ /* 0x000fe20000100800 */
[----:B------:R-:W-:-:S03]  /*5830*/  IMAD.WIDE R28, R30, 0x2, R160 ;  /* 0x000000021e1c7825 */ /* 0x000fc600078e02a0 */
[----:B------:R4:W-:Y:S01]  /*5840*/  STL [R1+0x111c], R27 ;  /* 0x00111c1b01007387 */ /* 0x0009e20000100800 */
[----:B--2---:R-:W-:Y:S02]  /*5850*/  IMAD R31, R34, 0xb9, RZ ;  /* 0x000000b9221f7824 */ /* 0x004fe400078e02ff */
[----:B-1----:R-:W-:Y:S01]  /*5860*/  IMAD.WIDE R24, R32, 0x2, R154 ;  /* 0x0000000220187825 */ /* 0x002fe200078e029a */
[----:B------:R-:W1:Y:S04]  /*5870*/  LDC R34, c[0x0][0x238] ;  /* 0x00008e00ff227b82 */ /* 0x000e680000000800 */
[----:B------:R-:W-:Y:S01]  /*5880*/  STL [R1+0x1128], R24 ;  /* 0x0011281801007387 */ /* 0x000fe20000100800 */
[----:B----4-:R-:W-:-:S03]  /*5890*/  IMAD.WIDE R26, R30, 0x2, R156 ;  /* 0x000000021e1a7825 */ /* 0x010fc600078e029c */
[----:B------:R-:W2:Y:S01]  /*58a0*/  LDC R32, c[0x0][0x238] ;  /* 0x00008e00ff207b82 */ /* 0x000ea20000000800 */
[----:B------:R4:W-:Y:S04]  /*58b0*/  STL [R1+0x1124], R25 ;  /* 0x0011241901007387 */ /* 0x0009e80000100800 */
[----:B------:R-:W-:Y:S04]  /*58c0*/  STL [R1+0x1130], R28 ;  /* 0x0011301c01007387 */ /* 0x000fe80000100800 */
[----:B------:R5:W-:Y:S01]  /*58d0*/  STL [R1+0x112c], R29 ;  /* 0x00112c1d01007387 */ /* 0x000be20000100800 */
[----:B----4-:R-:W-:-:S05]  /*58e0*/  IMAD.WIDE R24, R30, 0x2, R158 ;  /* 0x000000021e187825 */ /* 0x010fca00078e029e */
[----:B------:R-:W-:Y:S01]  /*58f0*/  STL [R1+0x1138], R24 ;  /* 0x0011381801007387 */ /* 0x000fe20000100800 */
[----:B-----5:R-:W-:-:S03]  /*5900*/  IMAD.WIDE R28, R31, 0x2, R160 ;  /* 0x000000021f1c7825 */ /* 0x020fc600078e02a0 */
[----:B------:R4:W-:Y:S04]  /*5910*/  STL [R1+0x1134], R25 ;  /* 0x0011341901007387 */ /* 0x0009e80000100800 */
[----:B------:R-:W-:Y:S04]  /*5920*/  STL [R1+0x1140], R26 ;  /* 0x0011401a01007387 */ /* 0x000fe80000100800 */
[----:B------:R5:W-:Y:S01]  /*5930*/  STL [R1+0x113c], R27 ;  /* 0x00113c1b01007387 */ /* 0x000be20000100800 */
[----:B----4-:R-:W-:-:S04]  /*5940*/  IMAD.WIDE R24, R30, 0x2, R154 ;  /* 0x000000021e187825 */ /* 0x010fc800078e029a */
[----:B--2---:R-:W-:Y:S01]  /*5950*/  IMAD R30, R32, 0xb8, RZ ;  /* 0x000000b8201e7824 */ /* 0x004fe200078e02ff */
[----:B------:R-:W-:Y:S01]  /*5960*/  STL [R1+0x1148], R24 ;  /* 0x0011481801007387 */ /* 0x000fe20000100800 */
[----:B---3--:R-:W-:Y:S02]  /*5970*/  IMAD R32, R33, 0xb7, RZ ;  /* 0x000000b721207824 */ /* 0x008fe400078e02ff */
[C---:B-----5:R-:W-:Y:S01]  /*5980*/  IMAD.WIDE R26, R31.reuse, 0x2, R156 ;  /* 0x000000021f1a7825 */ /* 0x060fe200078e029c */
[----:B------:R2:W-:Y:S01]  /*5990*/  STL [R1+0x1144], R25 ;  /* 0x0011441901007387 */ /* 0x0005e20000100800 */
[----:B------:R-:W3:Y:S03]  /*59a0*/  LDC R33, c[0x0][0x238] ;  /* 0x00008e00ff217b82 */ /* 0x000ee60000000800 */
[----:B------:R-:W-:Y:S04]  /*59b0*/  STL [R1+0x1150], R28 ;  /* 0x0011501c01007387 */ /* 0x000fe80000100800 */
[----:B------:R4:W-:Y:S01]  /*59c0*/  STL [R1+0x114c], R29 ;  /* 0x00114c1d01007387 */ /* 0x0009e20000100800 */
[----:B--2---:R-:W-:-:S05]  /*59d0*/  IMAD.WIDE R24, R31, 0x2, R158 ;  /* 0x000000021f187825 */ /* 0x004fca00078e029e */
[----:B------:R-:W-:Y:S01]  /*59e0*/  STL [R1+0x1158], R24 ;  /* 0x0011581801007387 */ /* 0x000fe20000100800 */
[----:B----4-:R-:W-:-:S03]  /*59f0*/  IMAD.WIDE R28, R31, 0x2, R154 ;  /* 0x000000021f1c7825 */ /* 0x010fc600078e029a */
[----:B------:R2:W-:Y:S04]  /*5a00*/  STL [R1+0x1154], R25 ;  /* 0x0011541901007387 */ /* 0x0005e80000100800 */
[----:B------:R-:W-:Y:S04]  /*5a10*/  STL [R1+0x1160], R26 ;  /* 0x0011601a01007387 */ /* 0x000fe80000100800 */
[----:B------:R4:W-:Y:S01]  /*5a20*/  STL [R1+0x115c], R27 ;  /* 0x00115c1b01007387 */ /* 0x0009e20000100800 */
[----:B--2---:R-:W-:-:S03]  /*5a30*/  IMAD.WIDE R24, R30, 0x2, R160 ;  /* 0x000000021e187825 */ /* 0x004fc600078e02a0 */
[----:B------:R-:W-:Y:S04]  /*5a40*/  STL [R1+0x1168], R28 ;  /* 0x0011681c01007387 */ /* 0x000fe80000100800 */
[----:B------:R2:W-:Y:S01]  /*5a50*/  STL [R1+0x1164], R29 ;  /* 0x0011641d01007387 */ /* 0x0005e20000100800 */
[----:B----4-:R-:W-:-:S03]  /*5a60*/  IMAD.WIDE R26, R30, 0x2, R156 ;  /* 0x000000021e1a7825 */ /* 0x010fc600078e029c */
[----:B------:R-:W-:Y:S04]  /*5a70*/  STL [R1+0x1170], R24 ;  /* 0x0011701801007387 */ /* 0x000fe80000100800 */
[----:B------:R4:W-:Y:S01]  /*5a80*/  STL [R1+0x116c], R25 ;  /* 0x00116c1901007387 */ /* 0x0009e20000100800 */
[----:B--2---:R-:W-:-:S04]  /*5a90*/  IMAD.WIDE R28, R30, 0x2, R154 ;  /* 0x000000021e1c7825 */ /* 0x004fc800078e029a */
[----:B----4-:R-:W-:-:S04]  /*5aa0*/  IMAD.WIDE R24, R30, 0x2, R158 ;  /* 0x000000021e187825 */ /* 0x010fc800078e029e */
[C---:B------:R-:W-:Y:S01]  /*5ab0*/  IMAD.WIDE R30, R32.reuse, 0x2, R160 ;  /* 0x00000002201e7825 */ /* 0x040fe200078e02a0 */
[----:B------:R-:W-:Y:S04]  /*5ac0*/  STL [R1+0x1178], R24 ;  /* 0x0011781801007387 */ /* 0x000fe80000100800 */
[----:B------:R2:W-:Y:S04]  /*5ad0*/  STL [R1+0x1174], R25 ;  /* 0x0011741901007387 */ /* 0x0005e80000100800 */
[----:B------:R-:W-:Y:S04]  /*5ae0*/  STL [R1+0x1180], R26 ;  /* 0x0011801a01007387 */ /* 0x000fe80000100800 */
[----:B------:R4:W-:Y:S01]  /*5af0*/  STL [R1+0x117c], R27 ;  /* 0x00117c1b01007387 */ /* 0x0009e20000100800 */
[----:B--2---:R-:W-:-:S03]  /*5b00*/  IMAD.WIDE R24, R32, 0x2, R158 ;  /* 0x0000000220187825 */ /* 0x004fc600078e029e */
[----:B------:R-:W-:Y:S04]  /*5b10*/  STL [R1+0x1188], R28 ;  /* 0x0011881c01007387 */ /* 0x000fe80000100800 */
[----:B------:R-:W-:Y:S01]  /*5b20*/  STL [R1+0x1184], R29 ;  /* 0x0011841d01007387 */ /* 0x000fe20000100800 */
[----:B----4-:R-:W-:-:S03]  /*5b30*/  IMAD.WIDE R26, R32, 0x2, R156 ;  /* 0x00000002201a7825 */ /* 0x010fc600078e029c */
[----:B------:R1:W-:Y:S04]  /*5b40*/  STL [R1+0x1190], R30 ;  /* 0x0011901e01007387 */ /* 0x0003e80000100800 */
[----:B------:R0:W-:Y:S04]  /*5b50*/  STL [R1+0x118c], R31 ;  /* 0x00118c1f01007387 */ /* 0x0001e80000100800 */
[----:B------:R-:W-:Y:S04]  /*5b60*/  STL [R1+0x1198], R24 ;  /* 0x0011981801007387 */ /* 0x000fe80000100800 */
[----:B------:R2:W-:Y:S01]  /*5b70*/  STL [R1+0x1194], R25 ;  /* 0x0011941901007387 */ /* 0x0005e20000100800 */
[----:B-1----:R-:W-:-:S02]  /*5b80*/  IMAD R30, R34, 0xb6, RZ ;  /* 0x000000b6221e7824 */ /* 0x002fc400078e02ff */
[----:B0-----:R-:W-:Y:S01]  /*5b90*/  IMAD R31, R35, 0xb5, RZ ;  /* 0x000000b5231f7824 */ /* 0x001fe200078e02ff */
[----:B------:R-:W-:Y:S01]  /*5ba0*/  STL [R1+0x11a0], R26 ;  /* 0x0011a01a01007387 */ /* 0x000fe20000100800 */
[----:B------:R-:W-:Y:S01]  /*5bb0*/  IMAD.WIDE R28, R30, 0x2, R160 ;  /* 0x000000021e1c7825 */ /* 0x000fe200078e02a0 */
[----:B------:R-:W0:Y:S02]  /*5bc0*/  LDC R34, c[0x0][0x238] ;  /* 0x00008e00ff227b82 */ /* 0x000e240000000800 */
[----:B------:R1:W-:Y:S01]  /*5bd0*/  STL [R1+0x119c], R27 ;  /* 0x00119c1b01007387 */ /* 0x0003e20000100800 */
[----:B--2---:R-:W-:-:S05]  /*5be0*/  IMAD.WIDE R24, R32, 0x2, R154 ;  /* 0x0000000220187825 */ /* 0x004fca00078e029a */
[----:B------:R-:W2:Y:S01]  /*5bf0*/  LDC R32, c[0x0][0x238] ;  /* 0x00008e00ff207b82 */ /* 0x000ea20000000800 */
[----:B------:R-:W-:Y:S01]  /*5c00*/  STL [R1+0x11a8], R24 ;  /* 0x0011a81801007387 */ /* 0x000fe20000100800 */
[----:B-1----:R-:W-:-:S03]  /*5c10*/  IMAD.WIDE R26, R30, 0x2, R156 ;  /* 0x000000021e1a7825 */ /* 0x002fc600078e029c */
[----:B------:R1:W-:Y:S03]  /*5c20*/  STL [R1+0x11a4], R25 ;  /* 0x0011a41901007387 */ /* 0x0003e60000100800 */
[----:B------:R-:W4:Y:S01]  /*5c30*/  LDC R35, c[0x0][0x238] ;  /* 0x00008e00ff237b82 */ /* 0x000f220000000800 */
[----:B------:R-:W-:Y:S04]  /*5c40*/  STL [R1+0x11b0], R28 ;  /* 0x0011b01c01007387 */ /* 0x000fe80000100800 */
[----:B------:R5:W-:Y:S01]  /*5c50*/  STL [R1+0x11ac], R29 ;  /* 0x0011ac1d01007387 */ /* 0x000be20000100800 */
[----:B-1----:R-:W-:-:S05]  /*5c60*/  IMAD.WIDE R24, R30, 0x2, R158 ;  /* 0x000000021e187825 */ /* 0x002fca00078e029e */
[----:B------:R-:W-:Y:S01]  /*5c70*/  STL [R1+0x11b8], R24 ;  /* 0x0011b81801007387 */ /* 0x000fe20000100800 */
[----:B-----5:R-:W-:-:S03]  /*5c80*/  IMAD.WIDE R28, R31, 0x2, R160 ;  /* 0x000000021f1c7825 */ /* 0x020fc600078e02a0 */
[----:B------:R1:W-:Y:S04]  /*5c90*/  STL [R1+0x11b4], R25 ;  /* 0x0011b41901007387 */ /* 0x0003e80000100800 */
[----:B------:R-:W-:Y:S04]  /*5ca0*/  STL [R1+0x11c0], R26 ;  /* 0x0011c01a01007387 */ /* 0x000fe80000100800 */
[----:B------:R5:W-:Y:S01]  /*5cb0*/  STL [R1+0x11bc], R27 ;  /* 0x0011bc1b01007387 */ /* 0x000be20000100800 */
[----:B-1----:R-:W-:-:S04]  /*5cc0*/  IMAD.WIDE R24, R30, 0x2, R154 ;  /* 0x000000021e187825 */ /* 0x002fc800078e029a */
[----:B--2---:R-:W-:Y:S01]  /*5cd0*/  IMAD R30, R32, 0xb4, RZ ;  /* 0x000000b4201e7824 */ /* 0x004fe200078e02ff */
[----:B------:R-:W-:Y:S01]  /*5ce0*/  STL [R1+0x11c8], R24 ;  /* 0x0011c81801007387 */ /* 0x000fe20000100800 */
[----:B---3--:R-:W-:Y:S02]  /*5cf0*/  IMAD R32, R33, 0xb3, RZ ;  /* 0x000000b321207824 */ /* 0x008fe400078e02ff */
[C---:B-----5:R-:W-:Y:S01]  /*5d00*/  IMAD.WIDE R26, R31.reuse, 0x2, R156 ;  /* 0x000000021f1a7825 */ /* 0x060fe200078e029c */
[----:B------:R1:W-:Y:S01]  /*5d10*/  STL [R1+0x11c4], R25 ;  /* 0x0011c41901007387 */ /* 0x0003e20000100800 */
[----:B------:R-:W2:Y:S03]  /*5d20*/  LDC R33, c[0x0][0x238] ;  /* 0x00008e00ff217b82 */ /* 0x000ea60000000800 */
[----:B------:R-:W-:Y:S04]  /*5d30*/  STL [R1+0x11d0], R28 ;  /* 0x0011d01c01007387 */ /* 0x000fe80000100800 */
[----:B------:R3:W-:Y:S01]  /*5d40*/  STL [R1+0x11cc], R29 ;  /* 0x0011cc1d01007387 */ /* 0x0007e20000100800 */
[----:B-1----:R-:W-:-:S05]  /*5d50*/  IMAD.WIDE R24, R31, 0x2, R158 ;  /* 0x000000021f187825 */ /* 0x002fca00078e029e */
[----:B------:R-:W-:Y:S01]  /*5d60*/  STL [R1+0x11d8], R24 ;  /* 0x0011d81801007387 */ /* 0x000fe20000100800 */
[----:B---3--:R-:W-:-:S03]  /*5d70*/  IMAD.WIDE R28, R31, 0x2, R154 ;  /* 0x000000021f1c7825 */ /* 0x008fc600078e029a */
[----:B------:R1:W-:Y:S04]  /*5d80*/  STL [R1+0x11d4], R25 ;  /* 0x0011d41901007387 */ /* 0x0003e80000100800 */
[----:B------:R-:W-:Y:S04]  /*5d90*/  STL [R1+0x11e0], R26 ;  /* 0x0011e01a01007387 */ /* 0x000fe80000100800 */
[----:B------:R3:W-:Y:S01]  /*5da0*/  STL [R1+0x11dc], R27 ;  /* 0x0011dc1b01007387 */ /* 0x0007e20000100800 */
[----:B-1----:R-:W-:-:S03]  /*5db0*/  IMAD.WIDE R24, R30, 0x2, R160 ;  /* 0x000000021e187825 */ /* 0x002fc600078e02a0 */
[----:B------:R-:W-:Y:S04]  /*5dc0*/  STL [R1+0x11e8], R28 ;  /* 0x0011e81c01007387 */ /* 0x000fe80000100800 */
[----:B------:R1:W-:Y:S01]  /*5dd0*/  STL [R1+0x11e4], R29 ;  /* 0x0011e41d01007387 */ /* 0x0003e20000100800 */
[----:B---3--:R-:W-:-:S03]  /*5de0*/  IMAD.WIDE R26, R30, 0x2, R156 ;  /* 0x000000021e1a7825 */ /* 0x008fc600078e029c */
[----:B------:R-:W-:Y:S04]  /*5df0*/  STL [R1+0x11f0], R24 ;  /* 0x0011f01801007387 */ /* 0x000fe80000100800 */
[----:B------:R3:W-:Y:S01]  /*5e00*/  STL [R1+0x11ec], R25 ;  /* 0x0011ec1901007387 */ /* 0x0007e20000100800 */
[----:B-1----:R-:W-:-:S04]  /*5e10*/  IMAD.WIDE R28, R30, 0x2, R154 ;  /* 0x000000021e1c7825 */ /* 0x002fc800078e029a */
[----:B---3--:R-:W-:-:S04]  /*5e20*/  IMAD.WIDE R24, R30, 0x2, R158 ;  /* 0x000000021e187825 */ /* 0x008fc800078e029e */
        /* <DEDUP_REMOVED lines=8> */
[----:B---3--:R-:W-:-:S03]  /*5eb0*/  IMAD.WIDE R26, R32, 0x2, R156 ;  /* 0x00000002201a7825 */ /* 0x008fc600078e029c */
[----:B------:R0:W-:Y:S04]  /*5ec0*/  STL [R1+0x1210], R30 ;  /* 0x0012101e01007387 */ /* 0x0001e80000100800 */
[----:B------:R4:W-:Y:S04]  /*5ed0*/  STL [R1+0x120c], R31 ;  /* 0x00120c1f01007387 */ /* 0x0009e80000100800 */
[----:B------:R-:W-:Y:S04]  /*5ee0*/  STL [R1+0x1218], R24 ;  /* 0x0012181801007387 */ /* 0x000fe80000100800 */
[----:B------:R1:W-:Y:S01]  /*5ef0*/  STL [R1+0x1214], R25 ;  /* 0x0012141901007387 */ /* 0x0003e20000100800 */
[----:B0-----:R-:W-:-:S02]  /*5f00*/  IMAD R30, R34, 0xb2, RZ ;  /* 0x000000b2221e7824 */ /* 0x001fc400078e02ff */
[----:B----4-:R-:W-:Y:S01]  /*5f10*/  IMAD R31, R35, 0xb1, RZ ;  /* 0x000000b1231f7824 */ /* 0x010fe200078e02ff */
[----:B------:R-:W-:Y:S01]  /*5f20*/  STL [R1+0x1220], R26 ;  /* 0x0012201a01007387 */ /* 0x000fe20000100800 */
[----:B------:R-:W-:Y:S01]  /*5f30*/  IMAD.WIDE R28, R30, 0x2, R160 ;  /* 0x000000021e1c7825 */ /* 0x000fe200078e02a0 */
[----:B------:R-:W0:Y:S02]  /*5f40*/  LDC R34, c[0x0][0x238] ;  /* 0x00008e00ff227b82 */ /* 0x000e240000000800 */
[----:B------:R3:W-:Y:S01]  /*5f50*/  STL [R1+0x121c], R27 ;  /* 0x00121c1b01007387 */ /* 0x0007e20000100800 */
[----:B-1----:R-:W-:-:S05]  /*5f60*/  IMAD.WIDE R24, R32, 0x2, R154 ;  /* 0x0000000220187825 */ /* 0x002fca00078e029a */
[----:B------:R-:W1:Y:S01]  /*5f70*/  LDC R32, c[0x0][0x238] ;  /* 0x00008e00ff207b82 */ /* 0x000e620000000800 */
[----:B------:R-:W-:Y:S01]  /*5f80*/  STL [R1+0x1228], R24 ;  /* 0x0012281801007387 */ /* 0x000fe20000100800 */
[----:B---3--:R-:W-:-:S03]  /*5f90*/  IMAD.WIDE R26, R30, 0x2, R156 ;  /* 0x000000021e1a7825 */ /* 0x008fc600078e029c */
[----:B------:R3:W-:Y:S03]  /*5fa0*/  STL [R1+0x1224], R25 ;  /* 0x0012241901007387 */ /* 0x0007e60000100800 */
[----:B------:R-:W4:Y:S01]  /*5fb0*/  LDC R35, c[0x0][0x238] ;  /* 0x00008e00ff237b82 */ /* 0x000f220000000800 */
[----:B------:R-:W-:Y:S04]  /*5fc0*/  STL [R1+0x1230], R28 ;  /* 0x0012301c01007387 */ /* 0x000fe80000100800 */
[----:B------:R5:W-:Y:S01]  /*5fd0*/  STL [R1+0x122c], R29 ;  /* 0x00122c1d01007387 */ /* 0x000be20000100800 */
[----:B---3--:R-:W-:-:S05]  /*5fe0*/  IMAD.WIDE R24, R30, 0x2, R158 ;  /* 0x000000021e187825 */ /* 0x008fca00078e029e */
[----:B------:R-:W-:Y:S01]  /*5ff0*/  STL [R1+0x1238], R24 ;  /* 0x0012381801007387 */ /* 0x000fe20000100800 */
[----:B-----5:R-:W-:-:S03]  /*6000*/  IMAD.WIDE R28, R31, 0x2, R160 ;  /* 0x000000021f1c7825 */ /* 0x020fc600078e02a0 */
[----:B------:R3:W-:Y:S04]  /*6010*/  STL [R1+0x1234], R25 ;  /* 0x0012341901007387 */ /* 0x0007e80000100800 */
[----:B------:R-:W-:Y:S04]  /*6020*/  STL [R1+0x1240], R26 ;  /* 0x0012401a01007387 */ /* 0x000fe80000100800 */
[----:B------:R5:W-:Y:S01]  /*6030*/  STL [R1+0x123c], R27 ;  /* 0x00123c1b01007387 */ /* 0x000be20000100800 */
[----:B---3--:R-:W-:-:S04]  /*6040*/  IMAD.WIDE R24, R30, 0x2, R154 ;  /* 0x000000021e187825 */ /* 0x008fc800078e029a */
[----:B-1----:R-:W-:Y:S01]  /*6050*/  IMAD R30, R32, 0xb0, RZ ;  /* 0x000000b0201e7824 */ /* 0x002fe200078e02ff */
[----:B------:R-:W-:Y:S01]  /*6060*/  STL [R1+0x1248], R24 ;  /* 0x0012481801007387 */ /* 0x000fe20000100800 */
[----:B--2---:R-:W-:Y:S02]  /*6070*/  IMAD R32, R33, 0xaf, RZ ;  /* 0x000000af21207824 */ /* 0x004fe400078e02ff */
        /* <DEDUP_REMOVED lines=669> */
[----:B-1----:R-:W-:Y:S01]  /*8a50*/  IMAD.SHL.U32 R30, R32, 0x80, RZ ;  /* 0x00000080201e7824 */ /* 0x002fe200078e00ff */
        /* <DEDUP_REMOVED lines=1627> */
[----:B------:R1:W-:Y:S03]  /*f010*/  STL [R1+0x2864], R25 ;  /* 0x0028641901007387 */ /* 0x0003e60000100800 */
[----:B0-----:R-:W-:Y:S01]  /*f020*/  IMAD R33, R34, 0xa, RZ ;  /* 0x0000000a22217824 */ /* 0x001fe200078e02ff */
[----:B------:R-:W-:Y:S04]  /*f030*/  STL [R1+0x26b8], R28 ;  /* 0x0026b81c01007387 */ /* 0x000fe80000100800 */
[----:B------:R0:W-:Y:S01]  /*f040*/  STL [R1+0x26b4], R29 ;  /* 0x0026b41d01007387 */ /* 0x0001e20000100800 */
[----:B-1----:R-:W-:-:S05]  /*f050*/  IMAD.WIDE R24, R31, 0x2, R158 ;  /* 0x000000021f187825 */ /* 0x002fca00078e029e */
[----:B------:R-:W-:Y:S01]  /*f060*/  STL [R1+0x26c0], R24 ;  /* 0x0026c01801007387 */ /* 0x000fe20000100800 */
[----:B0-----:R-:W-:-:S03]  /*f070*/  IMAD.WIDE R28, R31, 0x2, R154 ;  /* 0x000000021f1c7825 */ /* 0x001fc600078e029a */
[----:B------:R0:W-:Y:S04]  /*f080*/  STL [R1+0x26bc], R25 ;  /* 0x0026bc1901007387 */ /* 0x0001e80000100800 */
[----:B------:R-:W-:Y:S04]  /*f090*/  STL [R1+0x26c8], R26 ;  /* 0x0026c81a01007387 */ /* 0x000fe80000100800 */
[----:B------:R1:W-:Y:S01]  /*f0a0*/  STL [R1+0x26c4], R27 ;  /* 0x0026c41b01007387 */ /* 0x0003e20000100800 */
[----:B0-----:R-:W-:-:S03]  /*f0b0*/  IMAD.WIDE R24, R30, 0x2, R160 ;  /* 0x000000021e187825 */ /* 0x001fc600078e02a0 */
[----:B------:R-:W-:Y:S04]  /*f0c0*/  STL [R1+0x26d0], R28 ;  /* 0x0026d01c01007387 */ /* 0x000fe80000100800 */
[----:B------:R0:W-:Y:S01]  /*f0d0*/  STL [R1+0x26cc], R29 ;  /* 0x0026cc1d01007387 */ /* 0x0001e20000100800 */
[----:B-1----:R-:W-:-:S03]  /*f0e0*/  IMAD.WIDE R26, R30, 0x2, R156 ;  /* 0x000000021e1a7825 */ /* 0x002fc600078e029c */
[----:B------:R-:W-:Y:S04]  /*f0f0*/  STL [R1+0x26d8], R24 ;  /* 0x0026d81801007387 */ /* 0x000fe80000100800 */
[----:B------:R1:W-:Y:S01]  /*f100*/  STL [R1+0x26d4], R25 ;  /* 0x0026d41901007387 */ /* 0x0003e20000100800 */
[----:B0-----:R-:W-:-:S04]  /*f110*/  IMAD.WIDE R28, R30, 0x2, R154 ;  /* 0x000000021e1c7825 */ /* 0x001fc800078e029a */
[----:B-1----:R-:W-:-:S04]  /*f120*/  IMAD.WIDE R24, R30, 0x2, R158 ;  /* 0x000000021e187825 */ /* 0x002fc800078e029e */
[C---:B------:R-:W-:Y:S01]  /*f130*/  IMAD.WIDE R30, R32.reuse, 0x2, R160 ;  /* 0x00000002201e7825 */ /* 0x040fe200078e02a0 */
[----:B------:R-:W-:Y:S04]  /*f140*/  STL [R1+0x26e0], R24 ;  /* 0x0026e01801007387 */ /* 0x000fe80000100800 */
        /* <DEDUP_REMOVED lines=17> */
[----:B------:R-:W-:Y:S01]  /*f260*/  STL [R1+0x270c], R29 ;  /* 0x00270c1d01007387 */ /* 0x000fe20000100800 */
[----:B-1----:R-:W-:-:S03]  /*f270*/  IMAD.WIDE R26, R33, 0x2, R156 ;  /* 0x00000002211a7825 */ /* 0x002fc600078e029c */
[----:B------:R4:W-:Y:S04]  /*f280*/  STL [R1+0x2718], R30 ;  /* 0x0027181e01007387 */ /* 0x0009e80000100800 */
[----:B------:R0:W-:Y:S04]  /*f290*/  STL [R1+0x2714], R31 ;  /* 0x0027141f01007387 */ /* 0x0001e80000100800 */
[----:B------:R-:W-:Y:S01]  /*f2a0*/  STL [R1+0x2720], R24 ;  /* 0x0027201801007387 */ /* 0x000fe20000100800 */
[----:B----4-:R-:W-:-:S03]  /*f2b0*/  IMAD R30, R35, 0x9, RZ ;  /* 0x00000009231e7824 */ /* 0x010fc600078e02ff */
[----:B------:R1:W-:Y:S01]  /*f2c0*/  STL [R1+0x271c], R25 ;  /* 0x00271c1901007387 */ /* 0x0003e20000100800 */
[----:B0-----:R-:W0:Y:S01]  /*f2d0*/  LDC R31, c[0x0][0x238] ;  /* 0x00008e00ff1f7b82 */ /* 0x001e220000000800 */
[----:B------:R-:W-:Y:S02]  /*f2e0*/  IMAD.WIDE R28, R30, 0x2, R160 ;  /* 0x000000021e1c7825 */ /* 0x000fe400078e02a0 */
[----:B------:R-:W-:Y:S04]  /*f2f0*/  STL [R1+0x2728], R26 ;  /* 0x0027281a01007387 */ /* 0x000fe80000100800 */
[----:B------:R2:W-:Y:S01]  /*f300*/  STL [R1+0x2724], R27 ;  /* 0x0027241b01007387 */ /* 0x0005e20000100800 */
[----:B-1----:R-:W-:-:S05]  /*f310*/  IMAD.WIDE R24, R33, 0x2, R154 ;  /* 0x0000000221187825 */ /* 0x002fca00078e029a */
[----:B------:R-:W-:Y:S01]  /*f320*/  STL [R1+0x2730], R24 ;  /* 0x0027301801007387 */ /* 0x000fe20000100800 */
[----:B--2---:R-:W-:-:S03]  /*f330*/  IMAD.WIDE R26, R30, 0x2, R158 ;  /* 0x000000021e1a7825 */ /* 0x004fc600078e029e */
[----:B------:R1:W-:Y:S04]  /*f340*/  STL [R1+0x272c], R25 ;  /* 0x00272c1901007387 */ /* 0x0003e80000100800 */
[----:B------:R2:W-:Y:S04]  /*f350*/  STL [R1+0x2738], R28 ;  /* 0x0027381c01007387 */ /* 0x0005e80000100800 */
[----:B------:R-:W-:Y:S01]  /*f360*/  STL [R1+0x2734], R29 ;  /* 0x0027341d01007387 */ /* 0x000fe20000100800 */
[----:B-1----:R-:W-:-:S03]  /*f370*/  IMAD.WIDE R24, R30, 0x2, R156 ;  /* 0x000000021e187825 */ /* 0x002fc600078e029c */
[----:B------:R0:W-:Y:S04]  /*f380*/  STL [R1+0x2740], R26 ;  /* 0x0027401a01007387 */ /* 0x0001e80000100800 */
[----:B------:R1:W-:Y:S01]  /*f390*/  STL [R1+0x273c], R27 ;  /* 0x00273c1b01007387 */ /* 0x0003e20000100800 */
[----:B--2---:R-:W2:Y:S03]  /*f3a0*/  LDC R28, c[0x0][0x238] ;  /* 0x00008e00ff1c7b82 */ /* 0x004ea60000000800 */
[----:B------:R-:W-:Y:S04]  /*f3b0*/  STL [R1+0x2748], R24 ;  /* 0x0027481801007387 */ /* 0x000fe80000100800 */
[----:B------:R3:W-:Y:S01]  /*f3c0*/  STL [R1+0x2744], R25 ;  /* 0x0027441901007387 */ /* 0x0007e20000100800 */
[----:B0-----:R-:W-:Y:S01]  /*f3d0*/  IMAD.SHL.U32 R26, R31, 0x8, RZ ;  /* 0x000000081f1a7824 */ /* 0x001fe200078e00ff */
[----:B-1----:R-:W0:Y:S01]  /*f3e0*/  LDC R27, c[0x0][0x238] ;  /* 0x00008e00ff1b7b82 */ /* 0x002e220000000800 */
[----:B---3--:R-:W-:-:S07]  /*f3f0*/  IMAD.WIDE R24, R30, 0x2, R154 ;  /* 0x000000021e187825 */ /* 0x008fce00078e029a */
[----:B------:R-:W1:Y:S01]  /*f400*/  LDC R29, c[0x0][0x238] ;  /* 0x00008e00ff1d7b82 */ /* 0x000e620000000800 */
[----:B------:R-:W-:Y:S04]  /*f410*/  STL [R1+0x2750], R24 ;  /* 0x0027501801007387 */ /* 0x000fe80000100800 */
[----:B------:R3:W-:Y:S03]  /*f420*/  STL [R1+0x274c], R25 ;  /* 0x00274c1901007387 */ /* 0x0007e60000100800 */
[----:B------:R-:W4:Y:S01]  /*f430*/  LDC R31, c[0x0][0x238] ;  /* 0x00008e00ff1f7b82 */ /* 0x000f220000000800 */
[----:B---3--:R-:W-:-:S05]  /*f440*/  IMAD.WIDE R24, R26, 0x2, R160 ;  /* 0x000000021a187825 */ /* 0x008fca00078e02a0 */
[----:B------:R-:W-:Y:S04]  /*f450*/  STL [R1+0x2758], R24 ;  /* 0x0027581801007387 */ /* 0x000fe80000100800 */
[----:B------:R3:W-:Y:S02]  /*f460*/  STL [R1+0x2754], R25 ;  /* 0x0027541901007387 */ /* 0x0007e40000100800 */
[----:B---3--:R-:W-:-:S05]  /*f470*/  IMAD.WIDE R24, R26, 0x2, R158 ;  /* 0x000000021a187825 */ /* 0x008fca00078e029e */
[----:B------:R-:W-:Y:S04]  /*f480*/  STL [R1+0x2760], R24 ;  /* 0x0027601801007387 */ /* 0x000fe80000100800 */
[----:B------:R3:W-:Y:S02]  /*f490*/  STL [R1+0x275c], R25 ;  /* 0x00275c1901007387 */ /* 0x0007e40000100800 */
[----:B---3--:R-:W-:-:S05]  /*f4a0*/  IMAD.WIDE R24, R26, 0x2, R156 ;  /* 0x000000021a187825 */ /* 0x008fca00078e029c */
[----:B------:R-:W-:Y:S04]  /*f4b0*/  STL [R1+0x2768], R24 ;  /* 0x0027681801007387 */ /* 0x000fe80000100800 */
[----:B------:R3:W-:Y:S02]  /*f4c0*/  STL [R1+0x2764], R25 ;  /* 0x0027641901007387 */ /* 0x0007e40000100800 */
[----:B---3--:R-:W-:-:S04]  /*f4d0*/  IMAD.WIDE R24, R26, 0x2, R154 ;  /* 0x000000021a187825 */ /* 0x008fc800078e029a */
[----:B0-----:R-:W-:Y:S01]  /*f4e0*/  IMAD R26, R27, 0x7, RZ ;  /* 0x000000071b1a7824 */ /* 0x001fe200078e02ff */
[----:B------:R-:W-:Y:S01]  /*f4f0*/  STL [R1+0x2770], R24 ;  /* 0x0027701801007387 */ /* 0x000fe20000100800 */
[----:B------:R-:W0:Y:S03]  /*f500*/  LDC R27, c[0x0][0x238] ;  /* 0x00008e00ff1b7b82 */ /* 0x000e260000000800 */
[----:B------:R3:W-:Y:S02]  /*f510*/  STL [R1+0x276c], R25 ;  /* 0x00276c1901007387 */ /* 0x0007e40000100800 */
        /* <DEDUP_REMOVED lines=38> */
[----:B0-----:R-:W-:Y:S01]  /*f780*/  IMAD.SHL.U32 R26, R27, 0x4, RZ ;  /* 0x000000041b1a7824 */ /* 0x001fe200078e00ff */
        /* <DEDUP_REMOVED lines=43> */
[----:B0-----:R-:W-:-:S05]  /*fa40*/  IMAD.WIDE R24, R27, 0x2, R160 ;  /* 0x000000021b187825 */ /* 0x001fca00078e02a0 */
[----:B------:R-:W-:Y:S04]  /*fa50*/  STL [R1+0x2838], R24 ;  /* 0x0028381801007387 */ /* 0x000fe80000100800 */
[----:B------:R2:W-:Y:S02]  /*fa60*/  STL [R1+0x2834], R25 ;  /* 0x0028341901007387 */ /* 0x0005e40000100800 */
[----:B--2---:R-:W-:-:S05]  /*fa70*/  IMAD.WIDE R24, R28, 0x2, R158 ;  /* 0x000000021c187825 */ /* 0x004fca00078e029e */
[----:B------:R-:W-:Y:S04]  /*fa80*/  STL [R1+0x2840], R24 ;  /* 0x0028401801007387 */ /* 0x000fe80000100800 */
[----:B------:R1:W-:Y:S02]  /*fa90*/  STL [R1+0x283c], R25 ;  /* 0x00283c1901007387 */ /* 0x0003e40000100800 */
[----:B-1----:R-:W-:-:S05]  /*faa0*/  IMAD.WIDE R24, R29, 0x2, R156 ;  /* 0x000000021d187825 */ /* 0x002fca00078e029c */
[----:B------:R-:W-:Y:S04]  /*fab0*/  STL [R1+0x2848], R24 ;  /* 0x0028481801007387 */ /* 0x000fe80000100800 */
[----:B------:R4:W-:Y:S02]  /*fac0*/  STL [R1+0x2844], R25 ;  /* 0x0028441901007387 */ /* 0x0009e40000100800 */
[----:B----4-:R-:W-:-:S05]  /*fad0*/  IMAD.WIDE R24, R31, 0x2, R154 ;  /* 0x000000021f187825 */ /* 0x010fca00078e029a */
[----:B------:R-:W-:Y:S04]  /*fae0*/  STL [R1+0x2850], R24 ;  /* 0x0028501801007387 */ /* 0x000fe80000100800 */
[----:B------:R0:W-:Y:S01]  /*faf0*/  STL [R1+0x284c], R25 ;  /* 0x00284c1901007387 */ /* 0x0001e20000100800 */
[----:B------:R-:W-:Y:S01]  /*fb00*/  UIADD3.64 UR10, UR4, 0xb80, URZ ;  /* 0x00000b80040a7897 */ /* 0x000fe2000fffe03f */
[----:B------:R-:W-:Y:S01]  /*fb10*/  IMAD.MOV.U32 R131, RZ, RZ, RZ ;  /* 0x000000ffff837224 */ /* 0x000fe200078e00ff */
[----:B------:R-:W-:Y:S01]  /*fb20*/  UIADD3.64 UR14, UR4, 0xc00, URZ ;  /* 0x00000c00040e7897 */ /* 0x000fe2000fffe03f */
[----:B------:R-:W-:Y:S01]  /*fb30*/  CS2R R80, SRZ ;  /* 0x0000000000507805 */ /* 0x000fe2000001ff00 */
        /* <DEDUP_REMOVED lines=55> */
[----:B0-----:R-:W-:Y:S01]  /*feb0*/  CS2R R24, SRZ ;  /* 0x0000000000187805 */ /* 0x001fe2000001ff00 */
[----:B------:R-:W-:Y:S01]  /*fec0*/  UIADD3.64 UR18, UR4, 0x1a80, URZ ;  /* 0x00001a8004127897 */ /* 0x000fe2000fffe03f */
[----:B------:R-:W-:Y:S01]  /*fed0*/  CS2R R26, SRZ ;  /* 0x00000000001a7805 */ /* 0x000fe2000001ff00 */
[----:B------:R-:W-:Y:S01]  /*fee0*/  UIADD3.64 UR10, UR4, 0x1b00, URZ ;  /* 0x00001b00040a7897 */ /* 0x000fe2000fffe03f */
[----:B------:R-:W-:Y:S01]  /*fef0*/  CS2R R28, SRZ ;  /* 0x00000000001c7805 */ /* 0x000fe2000001ff00 */
[----:B------:R-:W-:Y:S01]  /*ff00*/  UIADD3.64 UR14, UR4, 0x1b80, URZ ;  /* 0x00001b80040e7897 */ /* 0x000fe2000fffe03f */
[----:B------:R-:W-:Y:S01]  /*ff10*/  CS2R R30, SRZ ;  /* 0x00000000001e7805 */ /* 0x000fe2000001ff00 */
[----:B------:R-:W-:-:S02]  /*ff20*/  UIADD3.64 UR18, UR4, 0x1c00, URZ ;  /* 0x00001c0004127897 */ /* 0x000fc4000fffe03f */
[----:B------:R-:W-:Y:S02]  /*ff30*/  UIADD3.64 UR10, UR4, 0x1c80, URZ ;  /* 0x00001c80040a7897 */ /* 0x000fe4000fffe03f */
[----:B------:R-:W-:Y:S02]  /*ff40*/  UIADD3.64 UR14, UR4, 0x1d00, URZ ;  /* 0x00001d00040e7897 */ /* 0x000fe4000fffe03f */
[----:B------:R-:W-:Y:S02]  /*ff50*/  UIADD3.64 UR18, UR4, 0x1d80, URZ ;  /* 0x00001d8004127897 */ /* 0x000fe4000fffe03f */
[----:B------:R-:W-:Y:S02]  /*ff60*/  UIADD3.64 UR10, UR4, 0x1e00, URZ ;  /* 0x00001e00040a7897 */ /* 0x000fe4000fffe03f */
[----:B------:R-:W-:Y:S02]  /*ff70*/  UIADD3.64 UR14, UR4, 0x1e80, URZ ;  /* 0x00001e80040e7897 */ /* 0x000fe4000fffe03f */
        /* <DEDUP_REMOVED lines=66> */
[----:B------:R-:W-:Y:S01]  /*103a0*/  UIADD3.64 UR18, UR6, 0x4, URZ ;  /* 0x0000000406127897 */ /* 0x000fe2000fffe03f */
[----:B------:R-:W-:Y:S01]  /*103b0*/  UMOV UR59, 0x40000040 ;  /* 0x40000040003b7882 */ /* 0x000fe20000000000 */
        /* <DEDUP_REMOVED lines=11> */
[----:B------:R-:W-:-:S12]  /*10470*/  UIADD3.64 UR54, UR6, 0x184, URZ ;  /* 0x0000018406367897 */ /* 0x000fd8000fffe03f */
.L_x_1:
[----:B------:R0:W-:Y:S01]  /*10480*/  STL [R1+0x3a44], R159 ;  /* 0x003a449f01007387 */ /* 0x0001e20000100800 */
[----:B-1----:R-:W1:Y:S03]  /*10490*/  LDC R168, c[0x0][0x230] ;  /* 0x00008c00ffa87b82 */ /* 0x002e660000000800 */
[----:B------:R2:W-:Y:S04]  /*104a0*/  STL [R1+0x3a40], R160 ;  /* 0x003a40a001007387 */ /* 0x0005e80000100800 */
[----:B------:R3:W-:Y:S01]  /*104b0*/  STL [R1+0x3a3c], R161 ;  /* 0x003a3ca101007387 */ /* 0x0007e20000100800 */
[----:B0-----:R-:W-:-:S03]  /*104c0*/  PRMT R159, RZ, 0x7610, R159 ;  /* 0x00007610ff9f7816 */ /* 0x001fc6000000009f */
[----:B------:R-:W-:Y:S01]  /*104d0*/  STL [R1+0x3144], R163 ;  /* 0x003144a301007387 */ /* 0x000fe20000100800 */
[----:B--2---:R-:W-:-:S03]  /*104e0*/  PRMT R160, RZ, 0x7610, R160 ;  /* 0x00007610ffa07816 */ /* 0x004fc600000000a0 */
[----:B------:R-:W-:Y:S04]  /*104f0*/  STL [R1+0x314c], R163 ;  /* 0x00314ca301007387 */ /* 0x000fe80000100800 */
[----:B------:R-:W-:Y:S04]  /*10500*/  STL [R1+0x3154], R163 ;  /* 0x003154a301007387 */ /* 0x000fe80000100800 */
[----:B------:R-:W-:Y:S01]  /*10510*/  STL [R1+0x315c], R163 ;  /* 0x00315ca301007387 */ /* 0x000fe20000100800 */
[----:B-1----:R-:W-:-:S03]  /*10520*/  IMAD R168, R131, -0x100, R168 ;  /* 0xffffff0083a87824 */ /* 0x002fc600078e02a8 */
[----:B------:R-:W-:Y:S02]  /*10530*/  STL [R1+0x3164], R163 ;  /* 0x003164a301007387 */ /* 0x000fe40000100800 */
[C---:B------:R-:W-:Y:S02]  /*10540*/  ISETP.GT.AND P0, PT, R168.reuse, RZ, PT ;  /* 0x000000ffa800720c */ /* 0x040fe40003f04270 */
[----:B------:R-:W-:Y:S01]  /*10550*/  STL [R1+0x316c], R163 ;  /* 0x00316ca301007387 */ /* 0x000fe20000100800 */
[----:B---3--:R-:W-:Y:S02]  /*10560*/  PRMT R161, RZ, 0x7610, R161 ;  /* 0x00007610ffa17816 */ /* 0x008fe400000000a1 */
[----:B------:R-:W-:Y:S01]  /*10570*/  ISETP.GT.AND P1, PT, R168, 0x1, PT ;  /* 0x00000001a800780c */ /* 0x000fe20003f24270 */
[----:B------:R-:W-:Y:S04]  /*10580*/  STL [R1+0x3174], R163 ;  /* 0x003174a301007387 */ /* 0x000fe80000100800 */
[----:B------:R-:W-:Y:S03]  /*10590*/  STL [R1+0x317c], R163 ;  /* 0x00317ca301007387 */ /* 0x000fe60000100800 */
[----:B------:R-:W-:Y:S01]  /*105a0*/  @P0 IMAD.MOV.U32 R132, RZ, RZ, R154 ;  /* 0x000000ffff840224 */ /* 0x000fe200078e009a */
[----:B------:R-:W-:Y:S01]  /*105b0*/  STL [R1+0x3184], R163 ;  /* 0x003184a301007387 */ /* 0x000fe20000100800 */
[----:B------:R-:W-:-:S03]  /*105c0*/  @P0 IMAD.MOV.U32 R133, RZ, RZ, R155 ;  /* 0x000000ffff850224 */ /* 0x000fc600078e009b */
[----:B------:R-:W-:Y:S04]  /*105d0*/  STL [R1+0x318c], R163 ;  /* 0x00318ca301007387 */ /* 0x000fe80000100800 */
        /* <DEDUP_REMOVED lines=443> */
[----:B------:R-:W2:Y:S04]  /*12190*/  @P0 LDG.E.U16 R159, desc[UR60][R132.64] ;  /* 0x0000003c849f0981 */ /* 0x000ea8000c1e1500 */
        /* <DEDUP_REMOVED lines=299> */
[----:B--2---:R0:W-:Y:S04]  /*13450*/  STL [R1+0xd78], R159 ;  /* 0x000d789f01007387 */ /* 0x0041e80000100800 */
[----:B0-----:R-:W2:Y:S01]  /*13460*/  LDL.LU R159, [R1+0x3a44] ;  /* 0x003a4400019f7983 */ /* 0x001ea20000300800 */
[----:B------:R-:W-:-:S02]  /*13470*/  @P0 IMAD.MOV.U32 R132, RZ, RZ, R156 ;  /* 0x000000ffff840224 */ /* 0x000fc400078e009c */
[----:B------:R-:W-:-:S05]  /*13480*/  @P0 IMAD.MOV.U32 R133, RZ, RZ, R157 ;  /* 0x000000ffff850224 */ /* 0x000fca00078e009d */
[----:B------:R0:W3:Y:S02]  /*13490*/  @P0 LDG.E.U16 R160, desc[UR60][R132.64] ;  /* 0x0000003c84a00981 */ /* 0x0000e4000c1e1500 */
[----:B0-----:R-:W-:Y:S02]  /*134a0*/  @P0 IMAD.MOV.U32 R132, RZ, RZ, R158 ;  /* 0x000000ffff840224 */ /* 0x001fe400078e009e */
[----:B--2---:R-:W-:-:S05]  /*134b0*/  @P0 IMAD.MOV.U32 R133, RZ, RZ, R159 ;  /* 0x000000ffff850224 */ /* 0x004fca00078e009f */
[----:B------:R-:W2:Y:S04]  /*134c0*/  @P0 LDG.E.U16 R161, desc[UR60][R132.64] ;  /* 0x0000003c84a10981 */ /* 0x000ea8000c1e1500 */
[----:B------:R-:W-:Y:S04]  /*134d0*/  STL [R1+0x2cec], R156 ;  /* 0x002cec9c01007387 */ /* 0x000fe80000100800 */
[----:B------:R-:W-:Y:S04]  /*134e0*/  STL [R1+0x2be8], R157 ;  /* 0x002be89d01007387 */ /* 0x000fe80000100800 */
[----:B---3--:R0:W-:Y:S04]  /*134f0*/  STL [R1+0xd74], R160 ;  /* 0x000d74a001007387 */ /* 0x0081e80000100800 */
[----:B0-----:R-:W3:Y:S04]  /*13500*/  LDL.LU R160, [R1+0x3a40] ;  /* 0x003a400001a07983 */ /* 0x001ee80000300800 */
[----:B------:R-:W-:Y:S04]  /*13510*/  STL [R1+0x2cf4], R158 ;  /* 0x002cf49e01007387 */ /* 0x000fe80000100800 */
[----:B------:R-:W-:Y:S04]  /*13520*/  STL [R1+0x2cf0], R159 ;  /* 0x002cf09f01007387 */ /* 0x000fe80000100800 */
[----:B--2---:R0:W-:Y:S04]  /*13530*/  STL [R1+0xd70], R161 ;  /* 0x000d70a101007387 */ /* 0x0041e80000100800 */
[----:B0-----:R-:W2:Y:S01]  /*13540*/  LDL.LU R161, [R1+0x3a3c] ;  /* 0x003a3c0001a17983 */ /* 0x001ea20000300800 */
[----:B------:R-:W-:Y:S01]  /*13550*/  PRMT R251, RZ, 0x7610, R251 ;  /* 0x00007610fffb7816 */ /* 0x000fe200000000fb */
[----:B---3--:R-:W-:-:S02]  /*13560*/  @P0 IMAD.MOV.U32 R132, RZ, RZ, R160 ;  /* 0x000000ffff840224 */ /* 0x008fc400078e00a0 */
[----:B--2---:R-:W-:-:S05]  /*13570*/  @P0 IMAD.MOV.U32 R133, RZ, RZ, R161 ;  /* 0x000000ffff850224 */ /* 0x004fca00078e00a1 */
[----:B------:R-:W2:Y:S04]  /*13580*/  @P0 LDG.E.U16 R251, desc[UR60][R132.64] ;  /* 0x0000003c84fb0981 */ /* 0x000ea8000c1e1500 */
[----:B------:R-:W-:Y:S04]  /*13590*/  STL [R1+0x2cfc], R160 ;  /* 0x002cfca001007387 */ /* 0x000fe80000100800 */
[----:B------:R-:W-:Y:S04]  /*135a0*/  STL [R1+0x2cf8], R161 ;  /* 0x002cf8a101007387 */ /* 0x000fe80000100800 */
[----:B--2---:R0:W-:Y:S04]  /*135b0*/  STL [R1+0xd6c], R251 ;  /* 0x000d6cfb01007387 */ /* 0x0041e80000100800 */
[----:B0-----:R-:W2:Y:S04]  /*135c0*/  LDL.LU R251, [R1+0x3a38] ;  /* 0x003a380001fb7983 */ /* 0x001ea80000300800 */
[----:B------:R-:W3:Y:S04]  /*135d0*/  LDL R132, [R1+0x284c] ;  /* 0x00284c0001847983 */ /* 0x000ee80000100800 */
[----:B------:R-:W3:Y:S01]  /*135e0*/  LDL R133, [R1+0x2850] ;  /* 0x0028500001857983 */ /* 0x000ee20000100800 */
[----:B------:R-:W-:-:S02]  /*135f0*/  PRMT R163, RZ, 0x7610, R163 ;  /* 0x00007610ffa37816 */ /* 0x000fc400000000a3 */
[----:B---3--:R-:W-:-:S04]  /*13600*/  @P1 LOP3.LUT R133, R133, R132, RZ, 0x3c, !PT ;  /* 0x0000008485851212 */ /* 0x008fc800078e3cff */
[----:B------:R-:W-:-:S04]  /*13610*/  @P1 LOP3.LUT R132, R133, R132, RZ, 0x3c, !PT ;  /* 0x0000008485841212 */ /* 0x000fc800078e3cff */
[----:B------:R-:W-:-:S05]  /*13620*/  @P1 LOP3.LUT R133, R133, R132, RZ, 0x3c, !PT ;  /* 0x0000008485851212 */ /* 0x000fca00078e3cff */
[----:B------:R-:W3:Y:S04]  /*13630*/  @P1 LDG.E.U16 R163, desc[UR60][R132.64] ;  /* 0x0000003c84a31981 */ /* 0x000ee8000c1e1500 */
[----:B---3--:R0:W-:Y:S04]  /*13640*/  STL [R1+0xd68], R163 ;  /* 0x000d68a301007387 */ /* 0x0081e80000100800 */
[----:B0-----:R-:W3:Y:S04]  /*13650*/  LDL.LU R163, [R1+0x3a34] ;  /* 0x003a340001a37983 */ /* 0x001ee80000300800 */
[----:B------:R-:W4:Y:S04]  /*13660*/  LDL R132, [R1+0x2844] ;  /* 0x0028440001847983 */ /* 0x000f280000100800 */
[----:B------:R-:W4:Y:S01]  /*13670*/  LDL R133, [R1+0x2848] ;  /* 0x0028480001857983 */ /* 0x000f220000100800 */
[----:B--2---:R-:W-:-:S02]  /*13680*/  PRMT R251, RZ, 0x7610, R251 ;  /* 0x00007610fffb7816 */ /* 0x004fc400000000fb */
[----:B----4-:R-:W-:-:S04]  /*13690*/  @P1 LOP3.LUT R133, R133, R132, RZ, 0x3c, !PT ;  /* 0x0000008485851212 */ /* 0x010fc800078e3cff */
[----:B------:R-:W-:-:S04]  /*136a0*/  @P1 LOP3.LUT R132, R133, R132, RZ, 0x3c, !PT ;  /* 0x0000008485841212 */ /* 0x000fc800078e3cff */
[----:B------:R-:W-:-:S05]  /*136b0*/  @P1 LOP3.LUT R133, R133, R132, RZ, 0x3c, !PT ;  /* 0x0000008485851212 */ /* 0x000fca00078e3cff */
[----:B------:R-:W2:Y:S04]  /*136c0*/  @P1 LDG.E.U16 R251, desc[UR60][R132.64] ;  /* 0x0000003c84fb1981 */ /* 0x000ea8000c1e1500 */
[----:B--2---:R0:W-:Y:S04]  /*136d0*/  STL [R1+0xd64], R251 ;  /* 0x000d64fb01007387 */ /* 0x0041e80000100800 */
[----:B0-----:R-:W2:Y:S04]  /*136e0*/  LDL.LU R251, [R1+0x3a30] ;  /* 0x003a300001fb7983 */ /* 0x001ea80000300800 */
[----:B------:R-:W4:Y:S04]  /*136f0*/  LDL R132, [R1+0x283c] ;  /* 0x00283c0001847983 */ /* 0x000f280000100800 */
[----:B------:R-:W4:Y:S01]  /*13700*/  LDL R133, [R1+0x2840] ;  /* 0x0028400001857983 */ /* 0x000f220000100800 */
[----:B---3--:R-:W-:-:S02]  /*13710*/  PRMT R163, RZ, 0x7610, R163 ;  /* 0x00007610ffa37816 */ /* 0x008fc400000000a3 */
[----:B----4-:R-:W-:-:S04]  /*13720*/  @P1 LOP3.LUT R133, R133, R132, RZ, 0x3c, !PT ;  /* 0x0000008485851212 */ /* 0x010fc800078e3cff */
        /* <DEDUP_REMOVED lines=11> */
[----:B------:R-:W2:Y:S01]  /*137e0*/  @P1 LDG.E.U16 R251, desc[UR60][R132.64] ;  /* 0x0000003c84fb1981 */ /* 0x000ea2000c1e1500 */
[----:B------:R-:W-:-:S03]  /*137f0*/  ISETP.GT.AND P0, PT, R168, 0x2, PT ;  /* 0x00000002a800780c */ /* 0x000fc60003f04270 */
        /* <DEDUP_REMOVED lines=2880> */
[----:B------:R-:W-:-:S02]  /*1ec00*/  PRMT R160, RZ, 0x7610, R160 ;  /* 0x00007610ffa07816 */ /* 0x000fc400000000a0 */
[----:B----4-:R-:W-:-:S04]  /*1ec10*/  @P1 LOP3.LUT R133, R133, R132, RZ, 0x3c, !PT ;  /* 0x0000008485851212 */ /* 0x010fc800078e3cff */
[----:B------:R-:W-:-:S04]  /*1ec20*/  @P1 LOP3.LUT R132, R133, R132, RZ, 0x3c, !PT ;  /* 0x0000008485841212 */ /* 0x000fc800078e3cff */
[----:B------:R-:W-:-:S05]  /*1ec30*/  @P1 LOP3.LUT R133, R133, R132, RZ, 0x3c, !PT ;  /* 0x0000008485851212 */ /* 0x000fca00078e3cff */
[----:B------:R0:W4:Y:S04]  /*1ec40*/  @P1 LDG.E.U16 R160, desc[UR60][R132.64] ;  /* 0x0000003c84a01981 */ /* 0x000128000c1e1500 */
[----:B------:R-:W0:Y:S04]  /*1ec50*/  LDL R132, [R1+0x1e84] ;  /* 0x001e840001847983 */ /* 0x000e280000100800 */
[----:B------:R-:W0:Y:S01]  /*1ec60*/  LDL R133, [R1+0x1e88] ;  /* 0x001e880001857983 */ /* 0x000e220000100800 */
[----:B------:R-:W-:Y:S02]  /*1ec70*/  ISETP.GT.AND P0, PT, R168, 0x50, PT ;  /* 0x00000050a800780c */ /* 0x000fe40003f04270 */
[----:B--2---:R-:W-:-:S11]  /*1ec80*/  PRMT R251, RZ, 0x7610, R251 ;  /* 0x00007610fffb7816 */ /* 0x004fd600000000fb */
[----:B0-----:R-:W-:-:S04]  /*1ec90*/  @P0 LOP3.LUT R133, R133, R132, RZ, 0x3c, !PT ;  /* 0x0000008485850212 */ /* 0x001fc800078e3cff */
[----:B------:R-:W-:-:S04]  /*1eca0*/  @P0 LOP3.LUT R132, R133, R132, RZ, 0x3c, !PT ;  /* 0x0000008485840212 */ /* 0x000fc800078e3cff */
[----:B------:R-:W-:-:S05]  /*1ecb0*/  @P0 LOP3.LUT R133, R133, R132, RZ, 0x3c, !PT ;  /* 0x0000008485850212 */ /* 0x000fca00078e3cff */
[----:B------:R-:W2:Y:S04]  /*1ecc0*/  @P0 LDG.E.U16 R251, desc[UR60][R132.64] ;  /* 0x0000003c84fb0981 */ /* 0x000ea8000c1e1500 */
[----:B----4-:R-:W-:Y:S04]  /*1ecd0*/  STL [R1+0x2d00], R160 ;  /* 0x002d00a001007387 */ /* 0x010fe80000100800 */
        /* <DEDUP_REMOVED lines=26> */
[----:B------:R-:W3:Y:S01]  /*1ee80*/  @P0 LDG.E.U16 R163, desc[UR60][R132.64] ;  /* 0x0000003c84a30981 */ /* 0x000ee2000c1e1500 */
[----:B------:R-:W-:-:S03]  /*1ee90*/  ISETP.GT.AND P1, PT, R168, 0x51, PT ;  /* 0x00000051a800780c */ /* 0x000fc60003f24270 */
        /* <DEDUP_REMOVED lines=233> */
[----:B------:R-:W-:Y:S02]  /*1fd30*/  PRMT R158, RZ, 0x7610, R158 ;  /* 0x00007610ff9e7816 */ /* 0x000fe4000000009e */
[----:B0-----:R-:W-:-:S04]  /*1fd40*/  @P1 LOP3.LUT R133, R133, R132, RZ, 0x3c, !PT ;  /* 0x0000008485851212 */ /* 0x001fc800078e3cff */
[----:B------:R-:W-:-:S04]  /*1fd50*/  @P1 LOP3.LUT R132, R133, R132, RZ, 0x3c, !PT ;  /* 0x0000008485841212 */ /* 0x000fc800078e3cff */
[----:B------:R-:W-:Y:S01]  /*1fd60*/  @P1 LOP3.LUT R133, R133, R132, RZ, 0x3c, !PT ;  /* 0x0000008485851212 */ /* 0x000fe200078e3cff */
[----:B----4-:R-:W-:Y:S04]  /*1fd70*/  STL [R1+0x2d04], R161 ;  /* 0x002d04a101007387 */ /* 0x010fe80000100800 */
[----:B------:R0:W4:Y:S04]  /*1fd80*/  @P1 LDG.E.U16 R158, desc[UR60][R132.64] ;  /* 0x0000003c849e1981 */ /* 0x000128000c1e1500 */
[----:B------:R-:W0:Y:S04]  /*1fd90*/  LDL R132, [R1+0x1d94] ;  /* 0x001d940001847983 */ /* 0x000e280000100800 */
[----:B------:R-:W0:Y:S01]  /*1fda0*/  LDL R133, [R1+0x1d98] ;  /* 0x001d980001857983 */ /* 0x000e220000100800 */
[----:B------:R-:W-:-:S02]  /*1fdb0*/  PRMT R159, RZ, 0x7610, R159 ;  /* 0x00007610ff9f7816 */ /* 0x000fc4000000009f */
        /* <DEDUP_REMOVED lines=15> */
[----:B------:R-:W-:-:S02]  /*1feb0*/  ISETP.GT.AND P0, PT, R168, 0x58, PT ;  /* 0x00000058a800780c */ /* 0x000fc40003f04270 */
        /* <DEDUP_REMOVED lines=2401> */
[----:B------:R-:W-:-:S02]  /*294d0*/  PRMT R162, RZ, 0x7610, R162 ;  /* 0x00007610ffa27816 */ /* 0x000fc400000000a2 */
[----:B----4-:R-:W-:-:S04]  /*294e0*/  @P1 LOP3.LUT R133, R133, R132, RZ, 0x3c, !PT ;  /* 0x0000008485851212 */ /* 0x010fc800078e3cff */
[----:B------:R-:W-:-:S04]  /*294f0*/  @P1 LOP3.LUT R132, R133, R132, RZ, 0x3c, !PT ;  /* 0x0000008485841212 */ /* 0x000fc800078e3cff */
[----:B------:R-:W-:-:S05]  /*29500*/  @P1 LOP3.LUT R133, R133, R132, RZ, 0x3c, !PT ;  /* 0x0000008485851212 */ /* 0x000fca00078e3cff */
[----:B------:R-:W4:Y:S01]  /*29510*/  @P1 LDG.E.U16 R162, desc[UR60][R132.64] ;  /* 0x0000003c84a21981 */ /* 0x000f22000c1e1500 */
[----:B------:R-:W-:-:S03]  /*29520*/  ISETP.GT.AND P0, PT, R168, 0x9a, PT ;  /* 0x0000009aa800780c */ /* 0x000fc60003f04270 */
[----:B----4-:R0:W-:Y:S04]  /*29530*/  STL [R1+0x218], R162 ;  /* 0x000218a201007387 */ /* 0x0101e80000100800 */
[----:B0-----:R-:W4:Y:S04]  /*29540*/  LDL.LU R162, [R1+0x313c] ;  /* 0x00313c0001a27983 */ /* 0x001f280000300800 */
[----:B------:R-:W5:Y:S04]  /*29550*/  LDL R132, [R1+0x1544] ;  /* 0x0015440001847983 */ /* 0x000f680000100800 */
[----:B------:R-:W5:Y:S01]  /*29560*/  LDL R133, [R1+0x1548] ;  /* 0x0015480001857983 */ /* 0x000f620000100800 */
[----:B------:R-:W-:-:S02]  /*29570*/  PRMT R151, RZ, 0x7610, R151 ;  /* 0x00007610ff977816 */ /* 0x000fc40000000097 */
[----:B-----5:R-:W-:-:S04]  /*29580*/  @P0 LOP3.LUT R133, R133, R132, RZ, 0x3c, !PT ;  /* 0x0000008485850212 */ /* 0x020fc800078e3cff */
[----:B------:R-:W-:-:S04]  /*29590*/  @P0 LOP3.LUT R132, R133, R132, RZ, 0x3c, !PT ;  /* 0x0000008485840212 */ /* 0x000fc800078e3cff */
[----:B------:R-:W-:-:S05]  /*295a0*/  @P0 LOP3.LUT R133, R133, R132, RZ, 0x3c, !PT ;  /* 0x0000008485850212 */ /* 0x000fca00078e3cff */
[----:B------:R-:W5:Y:S04]  /*295b0*/  @P0 LDG.E.U16 R151, desc[UR60][R132.64] ;  /* 0x0000003c84970981 */ /* 0x000f68000c1e1500 */
[----:B-----5:R0:W-:Y:S04]  /*295c0*/  STL [R1+0x294], R151 ;  /* 0x0002949701007387 */ /* 0x0201e80000100800 */
[----:B0-----:R-:W5:Y:S04]  /*295d0*/  LDL.LU R151, [R1+0x3138] ;  /* 0x0031380001977983 */ /* 0x001f680000300800 */
        /* <DEDUP_REMOVED lines=9> */
[----:B------:R-:W2:Y:S04]  /*29670*/  LDL R132, [R1+0x1534] ;  /* 0x0015340001847983 */ /* 0x000ea80000100800 */
[----:B------:R-:W2:Y:S01]  /*29680*/  LDL R133, [R1+0x1538] ;  /* 0x0015380001857983 */ /* 0x000ea20000100800 */
[----:B------:R-:W-:-:S02]  /*29690*/  PRMT R142, RZ, 0x7610, R142 ;  /* 0x00007610ff8e7816 */ /* 0x000fc4000000008e */
[----:B--2---:R-:W-:-:S04]  /*296a0*/  @P0 LOP3.LUT R133, R133, R132, RZ, 0x3c, !PT ;  /* 0x0000008485850212 */ /* 0x004fc800078e3cff */
        /* <DEDUP_REMOVED lines=132> */
[----:B------:R0:W5:Y:S04]  /*29ef0*/  @P0 LDG.E.U16 R128, desc[UR60][R132.64] ;  /* 0x0000003c84800981 */ /* 0x000168000c1e1500 */
[----:B------:R-:W0:Y:S04]  /*29f00*/  LDL R132, [R1+0x14bc] ;  /* 0x0014bc0001847983 */ /* 0x000e280000100800 */
[----:B------:R-:W0:Y:S01]  /*29f10*/  LDL R133, [R1+0x14c0] ;  /* 0x0014c00001857983 */ /* 0x000e220000100800 */
[----:B------:R-:W-:Y:S02]  /*29f20*/  PRMT R7, RZ, 0x7610, R7 ;  /* 0x00007610ff077816 */ /* 0x000fe40000000007 */
[----:B0-----:R-:W-:-:S04]  /*29f30*/  @P0 LOP3.LUT R133, R133, R132, RZ, 0x3c, !PT ;  /* 0x0000008485850212 */ /* 0x001fc800078e3cff */
[----:B------:R-:W-:-:S04]  /*29f40*/  @P0 LOP3.LUT R132, R133, R132, RZ, 0x3c, !PT ;  /* 0x0000008485840212 */ /* 0x000fc800078e3cff */
[----:B------:R-:W-:Y:S01]  /*29f50*/  @P0 LOP3.LUT R133, R133, R132, RZ, 0x3c, !PT ;  /* 0x0000008485850212 */ /* 0x000fe200078e3cff */
[----:B-----5:R-:W-:Y:S04]  /*29f60*/  STL [R1+0x2d94], R128 ;  /* 0x002d948001007387 */ /* 0x020fe80000100800 */
[----:B------:R0:W5:Y:S04]  /*29f70*/  @P0 LDG.E.U16 R7, desc[UR60][R132.64] ;  /* 0x0000003c84070981 */ /* 0x000168000c1e1500 */
[----:B------:R-:W0:Y:S04]  /*29f80*/  LDL R132, [R1+0x14b4] ;  /* 0x0014b40001847983 */ /* 0x000e280000100800 */
[----:B------:R-:W0:Y:S01]  /*29f90*/  LDL R133, [R1+0x14b8] ;  /* 0x0014b80001857983 */ /* 0x000e220000100800 */
[----:B------:R-:W-:-:S02]  /*29fa0*/  PRMT R6, RZ, 0x7610, R6 ;  /* 0x00007610ff067816 */ /* 0x000fc40000000006 */
        /* <DEDUP_REMOVED lines=15> */
[----:B------:R-:W-:-:S02]  /*2a0a0*/  ISETP.GT.AND P1, PT, R168, 0x9f, PT ;  /* 0x0000009fa800780c */ /* 0x000fc40003f24270 */
[----:B------:R-:W-:-:S11]  /*2a0b0*/  PRMT R124, RZ, 0x7610, R124 ;  /* 0x00007610ff7c7816 */ /* 0x000fd6000000007c */
        /* <DEDUP_REMOVED lines=35> */
[----:B------:R-:W-:-:S05]  /*2a2f0*/  @P0 LOP3.LUT R133, R133, R132, RZ, 0x3c, !PT ;  /* 0x0000008485850212 */ /* 0x000fca00078e3cff */
[----:B------:R-:W3:Y:S04]  /*2a300*/  @P0 LDG.E.U16 R137, desc[UR60][R132.64] ;  /* 0x0000003c84890981 */ /* 0x000ee8000c1e1500 */
[----:B-----5:R-:W-:Y:S04]  /*2a310*/  STL [R1+0x2db0], R97 ;  /* 0x002db06101007387 */ /* 0x020fe80000100800 */
[----:B---3--:R0:W-:Y:S04]  /*2a320*/  STL [R1+0x74], R137 ;  /* 0x0000748901007387 */ /* 0x0081e80000100800 */
[----:B0-----:R-:W3:Y:S04]  /*2a330*/  LDL.LU R137, [R1+0x30f8] ;  /* 0x0030f80001897983 */ /* 0x001ee80000300800 */
        /* <DEDUP_REMOVED lines=219> */
[----:B------:R0:W3:Y:S04]  /*2b0f0*/  @P0 LDG.E.U16 R10, desc[UR60][R132.64] ;  /* 0x0000003c840a0981 */ /* 0x0000e8000c1e1500 */
[----:B------:R-:W0:Y:S04]  /*2b100*/  LDL R132, [R1+0x13bc] ;  /* 0x0013bc0001847983 */ /* 0x000e280000100800 */
[----:B------:R-:W0:Y:S01]  /*2b110*/  LDL R133, [R1+0x13c0] ;  /* 0x0013c00001857983 */ /* 0x000e220000100800 */
[----:B------:R-:W-:Y:S02]  /*2b120*/  PRMT R15, RZ, 0x7610, R15 ;  /* 0x00007610ff0f7816 */ /* 0x000fe4000000000f */
[----:B0-----:R-:W-:-:S04]  /*2b130*/  @P0 LOP3.LUT R133, R133, R132, RZ, 0x3c, !PT ;  /* 0x0000008485850212 */ /* 0x001fc800078e3cff */
[----:B------:R-:W-:-:S04]  /*2b140*/  @P0 LOP3.LUT R132, R133, R132, RZ, 0x3c, !PT ;  /* 0x0000008485840212 */ /* 0x000fc800078e3cff */
[----:B------:R-:W-:Y:S01]  /*2b150*/  @P0 LOP3.LUT R133, R133, R132, RZ, 0x3c, !PT ;  /* 0x0000008485850212 */ /* 0x000fe200078e3cff */
[----:B---3--:R-:W-:Y:S04]  /*2b160*/  STL [R1+0x2db4], R10 ;  /* 0x002db40a01007387 */ /* 0x008fe80000100800 */
[----:B------:R0:W3:Y:S04]  /*2b170*/  @P0 LDG.E.U16 R15, desc[UR60][R132.64] ;  /* 0x0000003c840f0981 */ /* 0x0000e8000c1e1500 */
[----:B------:R-:W0:Y:S04]  /*2b180*/  LDL R132, [R1+0x13b4] ;  /* 0x0013b40001847983 */ /* 0x000e280000100800 */
[----:B------:R-:W0:Y:S01]  /*2b190*/  LDL R133, [R1+0x13b8] ;  /* 0x0013b80001857983 */ /* 0x000e220000100800 */
[----:B------:R-:W-:-:S02]  /*2b1a0*/  PRMT R14, RZ, 0x7610, R14 ;  /* 0x00007610ff0e7816 */ /* 0x000fc4000000000e */
        /* <DEDUP_REMOVED lines=15> */
[----:B------:R-:W-:-:S02]  /*2b2a0*/  ISETP.GT.AND P1, PT, R168, 0xa7, PT ;  /* 0x000000a7a800780c */ /* 0x000fc40003f24270 */
[----:B------:R-:W-:-:S11]  /*2b2b0*/  PRMT R120, RZ, 0x7610, R120 ;  /* 0x00007610ff787816 */ /* 0x000fd60000000078 */
        /* <DEDUP_REMOVED lines=35> */
[----:B------:R-:W-:-:S05]  /*2b4f0*/  @P0 LOP3.LUT R133, R133, R132, RZ, 0x3c, !PT ;  /* 0x0000008485850212 */ /* 0x000fca00078e3cff */
[----:B------:R-:W5:Y:S04]  /*2b500*/  @P0 LDG.E.U16 R207, desc[UR60][R132.64] ;  /* 0x0000003c84cf0981 */ /* 0x000f68000c1e1500 */
[----:B---3--:R-:W-:Y:S04]  /*2b510*/  STL [R1+0x2dd0], R93 ;  /* 0x002dd05d01007387 */ /* 0x008fe80000100800 */
[----:B-----5:R0:W-:Y:S04]  /*2b520*/  STL [R1+0x54], R207 ;  /* 0x000054cf01007387 */ /* 0x0201e80000100800 */
        /* <DEDUP_REMOVED lines=659> */
[----:B------:R-:W-:-:S05]  /*2de60*/  @P0 LOP3.LUT R133, R133, R132, RZ, 0x3c, !PT ;  /* 0x0000008485850212 */ /* 0x000fca00078e3cff */
[----:B------:R-:W2:Y:S04]  /*2de70*/  @P0 LDG.E.U16 R224, desc[UR60][R132.64] ;  /* 0x0000003c84e00981 */ /* 0x000ea8000c1e1500 */
[----:B-----5:R0:W-:Y:S04]  /*2de80*/  STL [R1+0xe0], R163 ;  /* 0x0000e0a301007387 */ /* 0x0201e80000100800 */
[----:B0-----:R-:W5:Y:S04]  /*2de90*/  LDL R163, [R1+0x1110] ;  /* 0x0011100001a37983 */ /* 0x001f680000100800 */
        /* <DEDUP_REMOVED lines=36> */
[----:B------:R-:W2:Y:S01]  /*2e0e0*/  @P1 LDG.E.U16 R232, desc[UR60][R132.64] ;  /* 0x0000003c84e81981 */ /* 0x000ea2000c1e1500 */
[----:B------:R-:W-:-:S03]  /*2e0f0*/  PRMT R234, RZ, 0x7610, R234 ;  /* 0x00007610ffea7816 */ /* 0x000fc600000000ea */
[----:B--2---:R0:W-:Y:S04]  /*2e100*/  STL [R1+0xcc], R232 ;  /* 0x0000cce801007387 */ /* 0x0041e80000100800 */
[----:B0-----:R-:W2:Y:S04]  /*2e110*/  LDL.LU R232, [R1+0x2fb4] ;  /* 0x002fb40001e87983 */ /* 0x001ea80000300800 */
[----:B------:R-:W4:Y:S01]  /*2e120*/  LDL R133, [R1+0x110c] ;  /* 0x00110c0001857983 */ /* 0x000f220000100800 */
[----:B------:R-:W-:-:S03]  /*2e130*/  @P1 IMAD.MOV.U32 R132, RZ, RZ, R163 ;  /* 0x000000ffff841224 */ /* 0x000fc600078e00a3 */
[----:B------:R-:W3:Y:S04]  /*2e140*/  LDL R163, [R1+0x10e8] ;  /* 0x0010e80001a37983 */ /* 0x000ee80000100800 */
[----:B----4-:R-:W4:Y:S01]  /*2e150*/  @P1 LDG.E.U16 R234, desc[UR60][R132.64] ;  /* 0x0000003c84ea1981 */ /* 0x010f22000c1e1500 */
        /* <DEDUP_REMOVED lines=36> */
[----:B------:R-:W4:Y:S01]  /*2e3a0*/  @P0 LDG.E.U16 R244, desc[UR60][R132.64] ;  /* 0x0000003c84f40981 */ /* 0x000f22000c1e1500 */
[----:B------:R-:W-:Y:S02]  /*2e3b0*/  ISETP.GT.AND P1, PT, R168, 0xbd, PT ;  /* 0x000000bda800780c */ /* 0x000fe40003f24270 */
[----:B------:R-:W-:Y:S01]  /*2e3c0*/  PRMT R22, RZ, 0x7610, R22 ;  /* 0x00007610ff167816 */ /* 0x000fe20000000016 */
[----:B----4-:R0:W-:Y:S04]  /*2e3d0*/  STL [R1+0xb8], R244 ;  /* 0x0000b8f401007387 */ /* 0x0101e80000100800 */
[----:B0-----:R-:W4:Y:S04]  /*2e3e0*/  LDL.LU R244, [R1+0x2fa0] ;  /* 0x002fa00001f47983 */ /* 0x001f280000300800 */
[----:B------:R-:W5:Y:S02]  /*2e3f0*/  LDL R133, [R1+0x10e4] ;  /* 0x0010e40001857983 */ /* 0x000f640000100800 */
[----:B------:R-:W-:Y:S01]  /*2e400*/  @P1 IMAD.MOV.U32 R132, RZ, RZ, R163 ;  /* 0x000000ffff841224 */ /* 0x000fe200078e00a3 */
[----:B------:R-:W-:Y:S01]  /*2e410*/  PRMT R23, RZ, 0x7610, R23 ;  /* 0x00007610ff177816 */ /* 0x000fe20000000017 */
[----:B------:R-:W2:Y:S04]  /*2e420*/  LDL R163, [R1+0x10c8] ;  /* 0x0010c80001a37983 */ /* 0x000ea80000100800 */
[----:B-----5:R0:W5:Y:S04]  /*2e430*/  @P1 LDG.E.U16 R22, desc[UR60][R132.64] ;  /* 0x0000003c84161981 */ /* 0x020168000c1e1500 */
[----:B------:R-:W0:Y:S04]  /*2e440*/  LDL R132, [R1+0x10dc] ;  /* 0x0010dc0001847983 */ /* 0x000e280000100800 */
[----:B------:R-:W0:Y:S02]  /*2e450*/  LDL R133, [R1+0x10e0] ;  /* 0x0010e00001857983 */ /* 0x000e240000100800 */
        /* <DEDUP_REMOVED lines=16> */
[----:B------:R-:W-:Y:S02]  /*2e560*/  ISETP.GT.AND P0, PT, R168, 0xbe, PT ;  /* 0x000000bea800780c */ /* 0x000fe40003f04270 */
[----:B0-----:R-:W-:-:S04]  /*2e570*/  @P1 LOP3.LUT R133, R133, R132, RZ, 0x3c, !PT ;  /* 0x0000008485851212 */ /* 0x001fc800078e3cff */
[----:B------:R-:W-:-:S04]  /*2e580*/  @P1 LOP3.LUT R132, R133, R132, RZ, 0x3c, !PT ;  /* 0x0000008485841212 */ /* 0x000fc800078e3cff */
[----:B------:R-:W-:Y:S01]  /*2e590*/  @P1 LOP3.LUT R133, R133, R132, RZ, 0x3c, !PT ;  /* 0x0000008485851212 */ /* 0x000fe200078e3cff */
[----:B-----5:R-:W-:Y:S04]  /*2e5a0*/  STL [R1+0x2e2c], R18 ;  /* 0x002e2c1201007387 */ /* 0x020fe80000100800 */
[----:B------:R2:W5:Y:S04]  /*2e5b0*/  @P1 LDG.E.U16 R93, desc[UR60][R132.64] ;  /* 0x0000003c845d1981 */ /* 0x000568000c1e1500 */
[----:B------:R-:W3:Y:S01]  /*2e5c0*/  LDL R133, [R1+0x10c4] ;  /* 0x0010c40001857983 */ /* 0x000ee20000100800 */
[----:B------:R-:W-:Y:S01]  /*2e5d0*/  PRMT R98, RZ, 0x7610, R98 ;  /* 0x00007610ff627816 */ /* 0x000fe20000000062 */
[----:B--2---:R-:W-:-:S02]  /*2e5e0*/  @P0 IMAD.MOV.U32 R132, RZ, RZ, R163 ;  /* 0x000000ffff840224 */ /* 0x004fc400078e00a3 */
[----:B-----5:R-:W-:Y:S01]  /*2e5f0*/  STL [R1+0x2e30], R93 ;  /* 0x002e305d01007387 */ /* 0x020fe20000100800 */
[----:B------:R-:W-:-:S03]  /*2e600*/  PRMT R103, RZ, 0x7610, R103 ;  /* 0x00007610ff677816 */ /* 0x000fc60000000067 */
[----:B------:R-:W2:Y:S04]  /*2e610*/  LDL R163, [R1+0x10a8] ;  /* 0x0010a80001a37983 */ /* 0x000ea80000100800 */
[----:B---3--:R0:W3:Y:S04]  /*2e620*/  @P0 LDG.E.U16 R98, desc[UR60][R132.64] ;  /* 0x0000003c84620981 */ /* 0x0080e8000c1e1500 */
[----:B------:R-:W0:Y:S04]  /*2e630*/  LDL R132, [R1+0x10bc] ;  /* 0x0010bc0001847983 */ /* 0x000e280000100800 */
[----:B------:R-:W0:Y:S02]  /*2e640*/  LDL R133, [R1+0x10c0] ;  /* 0x0010c00001857983 */ /* 0x000e240000100800 */
        /* <DEDUP_REMOVED lines=16> */
[----:B------:R-:W-:Y:S02]  /*2e750*/  ISETP.GT.AND P1, PT, R168, 0xbf, PT ;  /* 0x000000bfa800780c */ /* 0x000fe40003f24270 */
[----:B0-----:R-:W-:-:S04]  /*2e760*/  @P0 LOP3.LUT R133, R133, R132, RZ, 0x3c, !PT ;  /* 0x0000008485850212 */ /* 0x001fc800078e3cff */
[----:B------:R-:W-:-:S04]  /*2e770*/  @P0 LOP3.LUT R132, R133, R132, RZ, 0x3c, !PT ;  /* 0x0000008485840212 */ /* 0x000fc800078e3cff */
[----:B------:R-:W-:Y:S01]  /*2e780*/  @P0 LOP3.LUT R133, R133, R132, RZ, 0x3c, !PT ;  /* 0x0000008485850212 */ /* 0x000fe200078e3cff */
[----:B---3--:R-:W-:Y:S04]  /*2e790*/  STL [R1+0x2e3c], R102 ;  /* 0x002e3c6601007387 */ /* 0x008fe80000100800 */
[----:B------:R2:W3:Y:S04]  /*2e7a0*/  @P0 LDG.E.U16 R107, desc[UR60][R132.64] ;  /* 0x0000003c846b0981 */ /* 0x0004e8000c1e1500 */
[----:B------:R-:W5:Y:S01]  /*2e7b0*/  LDL R133, [R1+0x10a4] ;  /* 0x0010a40001857983 */ /* 0x000f620000100800 */
[----:B------:R-:W-:Y:S01]  /*2e7c0*/  PRMT R108, RZ, 0x7610, R108 ;  /* 0x00007610ff6c7816 */ /* 0x000fe2000000006c */
[----:B--2---:R-:W-:-:S02]  /*2e7d0*/  @P1 IMAD.MOV.U32 R132, RZ, RZ, R163 ;  /* 0x000000ffff841224 */ /* 0x004fc400078e00a3 */
[----:B---3--:R-:W-:Y:S01]  /*2e7e0*/  STL [R1+0x2e40], R107 ;  /* 0x002e406b01007387 */ /* 0x008fe20000100800 */
[----:B------:R-:W-:-:S03]  /*2e7f0*/  PRMT R109, RZ, 0x7610, R109 ;  /* 0x00007610ff6d7816 */ /* 0x000fc6000000006d */
[----:B------:R-:W2:Y:S04]  /*2e800*/  LDL R163, [R1+0x1080] ;  /* 0x0010800001a37983 */ /* 0x000ea80000100800 */
[----:B-----5:R0:W3:Y:S04]  /*2e810*/  @P1 LDG.E.U16 R108, desc[UR60][R132.64] ;  /* 0x0000003c846c1981 */ /* 0x0200e8000c1e1500 */
        /* <DEDUP_REMOVED lines=31> */
[----:B---3--:R-:W-:Y:S01]  /*2ea10*/  STL [R1+0x2e50], R17 ;  /* 0x002e501101007387 */ /* 0x008fe20000100800 */
[----:B------:R-:W-:-:S03]  /*2ea20*/  PRMT R248, RZ, 0x7610, R248 ;  /* 0x00007610fff87816 */ /* 0x000fc600000000f8 */
[----:B-----5:R0:W-:Y:S04]  /*2ea30*/  STL [R1+0x1c], R246 ;  /* 0x00001cf601007387 */ /* 0x0201e80000100800 */
[----:B0-----:R-:W3:Y:S04]  /*2ea40*/  LDL.LU R246, [R1+0x2f9c] ;  /* 0x002f9c0001f67983 */ /* 0x001ee80000300800 */
[----:B------:R-:W5:Y:S01]  /*2ea50*/  LDL R133, [R1+0x107c] ;  /* 0x00107c0001857983 */ /* 0x000f620000100800 */
[----:B--2---:R-:W-:-:S03]  /*2ea60*/  @P0 IMAD.MOV.U32 R132, RZ, RZ, R163 ;  /* 0x000000ffff840224 */ /* 0x004fc600078e00a3 */
[----:B------:R-:W2:Y:S04]  /*2ea70*/  LDL R163, [R1+0x1058] ;  /* 0x0010580001a37983 */ /* 0x000ea80000100800 */
[----:B-----5:R-:W5:Y:S04]  /*2ea80*/  @P0 LDG.E.U16 R248, desc[UR60][R132.64] ;  /* 0x0000003c84f80981 */ /* 0x020f68000c1e1500 */
[----:B-----5:R0:W-:Y:S04]  /*2ea90*/  STL [R1+0x18], R248 ;  /* 0x000018f801007387 */ /* 0x0201e80000100800 */
[----:B0-----:R-:W5:Y:S04]  /*2eaa0*/  LDL.LU R248, [R1+0x2f98] ;  /* 0x002f980001f87983 */ /* 0x001f680000300800 */
[----:B------:R-:W4:Y:S04]  /*2eab0*/  LDL R132, [R1+0x1074] ;  /* 0x0010740001847983 */ /* 0x000f280000100800 */
[----:B------:R-:W4:Y:S01]  /*2eac0*/  LDL R133, [R1+0x1078] ;  /* 0x0010780001857983 */ /* 0x000f220000100800 */
[----:B------:R-:W-:-:S02]  /*2ead0*/  PRMT R250, RZ, 0x7610, R250 ;  /* 0x00007610fffa7816 */ /* 0x000fc400000000fa */
[----:B----4-:R-:W-:-:S04]  /*2eae0*/  @P0 LOP3.LUT R133, R133, R132, RZ, 0x3c, !PT ;  /* 0x0000008485850212 */ /* 0x010fc800078e3cff */
[----:B------:R-:W-:-:S04]  /*2eaf0*/  @P0 LOP3.LUT R132, R133, R132, RZ, 0x3c, !PT ;  /* 0x0000008485840212 */ /* 0x000fc800078e3cff */
[----:B------:R-:W-:-:S05]  /*2eb00*/  @P0 LOP3.LUT R133, R133, R132, RZ, 0x3c, !PT ;  /* 0x0000008485850212 */ /* 0x000fca00078e3cff */
[----:B------:R-:W4:Y:S04]  /*2eb10*/  @P0 LDG.E.U16 R250, desc[UR60][R132.64] ;  /* 0x0000003c84fa0981 */ /* 0x000f28000c1e1500 */
        /* <DEDUP_REMOVED lines=8> */
[----:B------:R-:W3:Y:S01]  /*2eba0*/  @P0 LDG.E.U16 R252, desc[UR60][R132.64] ;  /* 0x0000003c84fc0981 */ /* 0x000ee2000c1e1500 */
[----:B------:R-:W-:-:S03]  /*2ebb0*/  ISETP.GT.AND P1, PT, R168, 0xc1, PT ;  /* 0x000000c1a800780c */ /* 0x000fc60003f24270 */
        /* <DEDUP_REMOVED lines=8> */
[----:B------:R0:W2:Y:S04]  /*2ec40*/  @P1 LDG.E.U16 R251, desc[UR60][R132.64] ;  /* 0x0000003c84fb1981 */ /* 0x0000a8000c1e1500 */
[----:B------:R-:W0:Y:S04]  /*2ec50*/  LDL R132, [R1+0x105c] ;  /* 0x00105c0001847983 */ /* 0x000e280000100800 */
[----:B------:R-:W0:Y:S01]  /*2ec60*/  LDL R133, [R1+0x1060] ;  /* 0x0010600001857983 */ /* 0x000e220000100800 */
[----:B------:R-:W-:Y:S02]  /*2ec70*/  PRMT R130, RZ, 0x7610, R130 ;  /* 0x00007610ff827816 */ /* 0x000fe40000000082 */
[----:B0-----:R-:W-:-:S04]  /*2ec80*/  @P1 LOP3.LUT R133, R133, R132, RZ, 0x3c, !PT ;  /* 0x0000008485851212 */ /* 0x001fc800078e3cff */
[----:B------:R-:W-:-:S04]  /*2ec90*/  @P1 LOP3.LUT R132, R133, R132, RZ, 0x3c, !PT ;  /* 0x0000008485841212 */ /* 0x000fc800078e3cff */
[----:B------:R-:W-:-:S05]  /*2eca0*/  @P1 LOP3.LUT R133, R133, R132, RZ, 0x3c, !PT ;  /* 0x0000008485851212 */ /* 0x000fca00078e3cff */
[----:B------:R-:W5:Y:S04]  /*2ecb0*/  @P1 LDG.E.U16 R130, desc[UR60][R132.64] ;  /* 0x0000003c84821981 */ /* 0x000f68000c1e1500 */
[----:B--2---:R0:W-:Y:S04]  /*2ecc0*/  STL [R1+0xa4], R251 ;  /* 0x0000a4fb01007387 */ /* 0x0041e80000100800 */
[----:B0-----:R-:W2:Y:S04]  /*2ecd0*/  LDL R251, [R1+0x1040] ;  /* 0x0010400001fb7983 */ /* 0x001ea80000100800 */
[----:B-----5:R0:W-:Y:S04]  /*2ece0*/  STL [R1+0xa0], R130 ;  /* 0x0000a08201007387 */ /* 0x0201e80000100800 */
[----:B0-----:R-:W5:Y:S04]  /*2ecf0*/  LDL.LU R130, [R1+0x2f8c] ;  /* 0x002f8c0001827983 */ /* 0x001f680000300800 */
[----:B------:R-:W4:Y:S01]  /*2ed00*/  LDL R133, [R1+0x1054] ;  /* 0x0010540001857983 */ /* 0x000f220000100800 */
[----:B------:R-:W-:Y:S01]  /*2ed10*/  PRMT R0, RZ, 0x7610, R0 ;  /* 0x00007610ff007816 */ /* 0x000fe20000000000 */
[----:B------:R-:W-:-:S02]  /*2ed20*/  @P1 IMAD.MOV.U32 R132, RZ, RZ, R163 ;  /* 0x000000ffff841224 */ /* 0x000fc400078e00a3 */
[----:B------:R-:W3:Y:S04]  /*2ed30*/  LDL R163, [R1+0x1038] ;  /* 0x0010380001a37983 */ /* 0x000ee80000100800 */
[----:B----4-:R-:W4:Y:S04]  /*2ed40*/  @P1 LDG.E.U16 R0, desc[UR60][R132.64] ;  /* 0x0000003c84001981 */ /* 0x010f28000c1e1500 */
[----:B----4-:R0:W-:Y:S04]  /*2ed50*/  STL [R1+0x9c], R0 ;  /* 0x00009c0001007387 */ /* 0x0101e80000100800 */
[----:B0-----:R-:W4:Y:S04]  /*2ed60*/  LDL.LU R0, [R1+0x2f88] ;  /* 0x002f880001007983 */ /* 0x001f280000300800 */
        /* <DEDUP_REMOVED lines=9> */
[----:B------:R-:W-:Y:S02]  /*2ee00*/  ISETP.GT.AND P0, PT, R168, 0xc2, PT ;  /* 0x000000c2a800780c */ /* 0x000fe40003f04270 */
[----:B------:R-:W-:-:S11]  /*2ee10*/  PRMT R151, RZ, 0x7610, R151 ;  /* 0x00007610ff977816 */ /* 0x000fd60000000097 */
[----:B0-----:R-:W-:-:S04]  /*2ee20*/  @P0 LOP3.LUT R133, R133, R132, RZ, 0x3c, !PT ;  /* 0x0000008485850212 */ /* 0x001fc800078e3cff */
[----:B------:R-:W-:-:S04]  /*2ee30*/  @P0 LOP3.LUT R132, R133, R132, RZ, 0x3c, !PT ;  /* 0x0000008485840212 */ /* 0x000fc800078e3cff */
[----:B------:R-:W-:Y:S01]  /*2ee40*/  @P0 LOP3.LUT R133, R133, R132, RZ, 0x3c, !PT ;  /* 0x0000008485850212 */ /* 0x000fe200078e3cff */
[----:B--2---:R0:W-:Y:S04]  /*2ee50*/  STL [R1+0x98], R162 ;  /* 0x000098a201007387 */ /* 0x0041e80000100800 */
[----:B------:R1:W2:Y:S01]  /*2ee60*/  @P0 LDG.E.U16 R151, desc[UR60][R132.64] ;  /* 0x0000003c84970981 */ /* 0x0002a2000c1e1500 */
[----:B------:R-:W-:-:S03]  /*2ee70*/  PRMT R149, RZ, 0x7610, R149 ;  /* 0x00007610ff957816 */ /* 0x000fc60000000095 */
[----:B0-----:R-:W5:Y:S04]  /*2ee80*/  LDL R162, [R1+0x1030] ;  /* 0x0010300001a27983 */ /* 0x001f680000100800 */
[----:B------:R-:W3:Y:S01]  /*2ee90*/  LDL R133, [R1+0x103c] ;  /* 0x00103c0001857983 */ /* 0x000ee20000100800 */
[----:B-1----:R-:W-:-:S03]  /*2eea0*/  @P0 IMAD.MOV.U32 R132, RZ, RZ, R251 ;  /* 0x000000ffff840224 */ /* 0x002fc600078e00fb */
[----:B--2---:R0:W-:Y:S01]  /*2eeb0*/  STL [R1+0x94], R151 ;  /* 0x0000949701007387 */ /* 0x0041e20000100800 */
[----:B------:R-:W-:-:S03]  /*2eec0*/  PRMT R142, RZ, 0x7610, R142 ;  /* 0x00007610ff8e7816 */ /* 0x000fc6000000008e */
[----:B------:R-:W2:Y:S04]  /*2eed0*/  LDL R251, [R1+0x101c] ;  /* 0x00101c0001fb7983 */ /* 0x000ea80000100800 */
[----:B---3--:R1:W3:Y:S04]  /*2eee0*/  @P0 LDG.E.U16 R149, desc[UR60][R132.64] ;  /* 0x0000003c84950981 */ /* 0x0082e8000c1e1500 */
[----:B0-----:R-:W4:Y:S04]  /*2eef0*/  LDL R151, [R1+0x1028] ;  /* 0x0010280001977983 */ /* 0x001f280000100800 */
[----:B------:R-:W5:Y:S01]  /*2ef00*/  LDL R133, [R1+0x1034] ;  /* 0x0010340001857983 */ /* 0x000f620000100800 */
[----:B-1----:R-:W-:-:S03]  /*2ef10*/  @P0 IMAD.MOV.U32 R132, RZ, RZ, R163 ;  /* 0x000000ffff840224 */ /* 0x002fc600078e00a3 */
[----:B---3--:R0:W-:Y:S01]  /*2ef20*/  STL [R1+0x90], R149 ;  /* 0x0000909501007387 */ /* 0x0081e20000100800 */
[----:B------:R-:W-:-:S03]  /*2ef30*/  PRMT R138, RZ, 0x7610, R138 ;  /* 0x00007610ff8a7816 */ /* 0x000fc6000000008a */
[----:B------:R-:W3:Y:S04]  /*2ef40*/  LDL R163, [R1+0x1014] ;  /* 0x0010140001a37983 */ /* 0x000ee80000100800 */
[----:B-----5:R1:W5:Y:S04]  /*2ef50*/  @P0 LDG.E.U16 R142, desc[UR60][R132.64] ;  /* 0x0000003c848e0981 */ /* 0x020368000c1e1500 */
[----:B0-----:R-:W2:Y:S04]  /*2ef60*/  LDL R149, [R1+0x1020] ;  /* 0x0010200001957983 */ /* 0x001ea80000100800 */
[----:B------:R-:W4:Y:S01]  /*2ef70*/  LDL R133, [R1+0x102c] ;  /* 0x00102c0001857983 */ /* 0x000f220000100800 */
[----:B-1----:R-:W-:Y:S01]  /*2ef80*/  @P0 IMAD.MOV.U32 R132, RZ, RZ, R162 ;  /* 0x000000ffff840224 */ /* 0x002fe200078e00a2 */
[----:B------:R-:W-:-:S02]  /*2ef90*/  ISETP.GT.AND P1, PT, R168, 0xc3, PT ;  /* 0x000000c3a800780c */ /* 0x000fc40003f24270 */
[----:B-----5:R0:W-:Y:S01]  /*2efa0*/  STL [R1+0x8c], R142 ;  /* 0x00008c8e01007387 */ /* 0x0201e20000100800 */
[----:B------:R-:W-:Y:S02]  /*2efb0*/  PRMT R150, RZ, 0x7610, R150 ;  /* 0x00007610ff967816 */ /* 0x000fe40000000096 */
[----:B------:R-:W-:Y:S02]  /*2efc0*/  PRMT R143, RZ, 0x7610, R143 ;  /* 0x00007610ff8f7816 */ /* 0x000fe4000000008f */
[----:B------:R-:W-:Y:S01]  /*2efd0*/  PRMT R141, RZ, 0x7610, R141 ;  /* 0x00007610ff8d7816 */ /* 0x000fe2000000008d */
[----:B------:R-:W5:Y:S04]  /*2efe0*/  LDL R162, [R1+0x100c] ;  /* 0x00100c0001a27983 */ /* 0x000f680000100800 */
[----:B----4-:R1:W4:Y:S04]  /*2eff0*/  @P0 LDG.E.U16 R138, desc[UR60][R132.64] ;  /* 0x0000003c848a0981 */ /* 0x010328000c1e1500 */
[----:B0-----:R-:W3:Y:S04]  /*2f000*/  LDL R142, [R1+0x1018] ;  /* 0x00101800018e7983 */ /* 0x001ee80000100800 */
[----:B------:R-:W2:Y:S01]  /*2f010*/  LDL R133, [R1+0x1024] ;  /* 0x0010240001857983 */ /* 0x000ea20000100800 */
[----:B-1----:R-:W-:-:S05]  /*2f020*/  @P1 IMAD.MOV.U32 R132, RZ, RZ, R151 ;  /* 0x000000ffff841224 */ /* 0x002fca00078e0097 */
[----:B--2---:R0:W2:Y:S02]  /*2f030*/  @P1 LDG.E.U16 R150, desc[UR60][R132.64] ;  /* 0x0000003c84961981 */ /* 0x0040a4000c1e1500 */
[----:B0-----:R-:W-:Y:S02]  /*2f040*/  @P1 IMAD.MOV.U32 R132, RZ, RZ, R149 ;  /* 0x000000ffff841224 */ /* 0x001fe400078e0095 */
[----:B------:R-:W-:-:S05]  /*2f050*/  @P1 IMAD.MOV.U32 R133, RZ, RZ, R251 ;  /* 0x000000ffff851224 */ /* 0x000fca00078e00fb */
[----:B------:R3:W5:Y:S02]  /*2f060*/  @P1 LDG.E.U16 R143, desc[UR60][R132.64] ;  /* 0x0000003c848f1981 */ /* 0x000764000c1e1500 */
[----:B---3--:R-:W-:Y:S02]  /*2f070*/  @P1 IMAD.MOV.U32 R132, RZ, RZ, R142 ;  /* 0x000000ffff841224 */ /* 0x008fe400078e008e */
[----:B------:R-:W-:-:S05]  /*2f080*/  @P1 IMAD.MOV.U32 R133, RZ, RZ, R163 ;  /* 0x000000ffff851224 */ /* 0x000fca00078e00a3 */
[----:B------:R-:W3:Y:S04]  /*2f090*/  @P1 LDG.E.U16 R141, desc[UR60][R132.64] ;  /* 0x0000003c848d1981 */ /* 0x000ee8000c1e1500 */
[----:B----4-:R0:W-:Y:S04]  /*2f0a0*/  STL [R1+0x88], R138 ;  /* 0x0000888a01007387 */ /* 0x0101e80000100800 */
[----:B------:R-:W4:Y:S04]  /*2f0b0*/  LDL R151, [R1+0x1004] ;  /* 0x0010040001977983 */ /* 0x000f280000100800 */
[----:B0-----:R-:W4:Y:S04]  /*2f0c0*/  LDL R138, [R1+0x1010] ;  /* 0x00101000018a7983 */ /* 0x001f280000100800 */
[----:B--2---:R0:W-:Y:S04]  /*2f0d0*/  STL [R1+0x84], R150 ;  /* 0x0000849601007387 */ /* 0x0041e80000100800 */
[----:B------:R-:W2:Y:S04]  /*2f0e0*/  LDL R149, [R1+0xffc] ;  /* 0x000ffc0001957983 */ /* 0x000ea80000100800 */
[----:B0-----:R-:W2:Y:S04]  /*2f0f0*/  LDL R150, [R1+0x1008] ;  /* 0x0010080001967983 */ /* 0x001ea80000100800 */
[----:B-----5:R0:W-:Y:S04]  /*2f100*/  STL [R1+0x80], R143 ;  /* 0x0000808f01007387 */ /* 0x0201e80000100800 */
[----:B------:R-:W5:Y:S04]  /*2f110*/  LDL R142, [R1+0xff4] ;  /* 0x000ff400018e7983 */ /* 0x000f680000100800 */
[----:B0-----:R-:W5:Y:S04]  /*2f120*/  LDL R143, [R1+0x1000] ;  /* 0x00100000018f7983 */ /* 0x001f680000100800 */
[----:B---3--:R0:W-:Y:S04]  /*2f130*/  STL [R1+0x7c], R141 ;  /* 0x00007c8d01007387 */ /* 0x0081e80000100800 */
[----:B0-----:R-:W3:Y:S01]  /*2f140*/  LDL R141, [R1+0xff8] ;  /* 0x000ff800018d7983 */ /* 0x001ee20000100800 */
[----:B------:R-:W-:-:S02]  /*2f150*/  ISETP.GT.AND P0, PT, R168, 0xc4, PT ;  /* 0x000000c4a800780c */ /* 0x000fc40003f04270 */
[----:B------:R-:W-:Y:S01]  /*2f160*/  PRMT R135, RZ, 0x7610, R135 ;  /* 0x00007610ff877816 */ /* 0x000fe20000000087 */
[----:B----4-:R-:W-:Y:S02]  /*2f170*/  @P1 IMAD.MOV.U32 R132, RZ, RZ, R138 ;  /* 0x000000ffff841224 */ /* 0x010fe400078e008a */
[----:B------:R-:W-:Y:S01]  /*2f180*/  @P1 IMAD.MOV.U32 R133, RZ, RZ, R162 ;  /* 0x000000ffff851224 */ /* 0x000fe200078e00a2 */
[----:B------:R-:W-:Y:S02]  /*2f190*/  PRMT R98, RZ, 0x7610, R98 ;  /* 0x00007610ff627816 */ /* 0x000fe40000000062 */
[----:B------:R-:W-:Y:S02]  /*2f1a0*/  PRMT R93, RZ, 0x7610, R93 ;  /* 0x00007610ff5d7816 */ /* 0x000fe4000000005d */
[----:B------:R-:W-:Y:S01]  /*2f1b0*/  PRMT R18, RZ, 0x7610, R18 ;  /* 0x00007610ff127816 */ /* 0x000fe20000000012 */
[----:B------:R-:W4:Y:S04]  /*2f1c0*/  LDL R138, [R1+0xfec] ;  /* 0x000fec00018a7983 */ /* 0x000f280000100800 */
[----:B------:R0:W4:Y:S02]  /*2f1d0*/  @P1 LDG.E.U16 R135, desc[UR60][R132.64] ;  /* 0x0000003c84871981 */ /* 0x000124000c1e1500 */
[----:B0-----:R-:W-:-:S02]  /*2f1e0*/  @P0 IMAD.MOV.U32 R133, RZ, RZ, R151 ;  /* 0x000000ffff850224 */ /* 0x001fc400078e0097 */
[----:B--2---:R-:W-:-:S05]  /*2f1f0*/  @P0 IMAD.MOV.U32 R132, RZ, RZ, R150 ;  /* 0x000000ffff840224 */ /* 0x004fca00078e0096 */
[----:B------:R0:W2:Y:S02]  /*2f200*/  @P0 LDG.E.U16 R98, desc[UR60][R132.64] ;  /* 0x0000003c84620981 */ /* 0x0000a4000c1e1500 */
[----:B0-----:R-:W-:Y:S02]  /*2f210*/  @P0 IMAD.MOV.U32 R133, RZ, RZ, R149 ;  /* 0x000000ffff850224 */ /* 0x001fe400078e0095 */
[----:B-----5:R-:W-:-:S05]  /*2f220*/  @P0 IMAD.MOV.U32 R132, RZ, RZ, R143 ;  /* 0x000000ffff840224 */ /* 0x020fca00078e008f */
[----:B------:R0:W5:Y:S02]  /*2f230*/  @P0 LDG.E.U16 R93, desc[UR60][R132.64] ;  /* 0x0000003c845d0981 */ /* 0x000164000c1e1500 */
[----:B0-----:R-:W-:Y:S02]  /*2f240*/  @P0 IMAD.MOV.U32 R133, RZ, RZ, R142 ;  /* 0x000000ffff850224 */ /* 0x001fe400078e008e */
[----:B---3--:R-:W-:-:S05]  /*2f250*/  @P0 IMAD.MOV.U32 R132, RZ, RZ, R141 ;  /* 0x000000ffff840224 */ /* 0x008fca00078e008d */
[----:B------:R-:W3:Y:S04]  /*2f260*/  @P0 LDG.E.U16 R18, desc[UR60][R132.64] ;  /* 0x0000003c84120981 */ /* 0x000ee8000c1e1500 */
[----:B----4-:R0:W-:Y:S04]  /*2f270*/  STL [R1+0x78], R135 ;  /* 0x0000788701007387 */ /* 0x0101e80000100800 */
[----:B0-----:R-:W4:Y:S04]  /*2f280*/  LDL R135, [R1+0xff0] ;  /* 0x000ff00001877983 */ /* 0x001f280000100800 */
[----:B--2---:R-:W-:Y:S04]  /*2f290*/  STL [R1+0x2e54], R98 ;  /* 0x002e546201007387 */ /* 0x004fe80000100800 */
[----:B------:R-:W2:Y:S04]  /*2f2a0*/  LDL R151, [R1+0xfe4] ;  /* 0x000fe40001977983 */ /* 0x000ea80000100800 */
[----:B------:R-:W2:Y:S04]  /*2f2b0*/  LDL R150, [R1+0xfe8] ;  /* 0x000fe80001967983 */ /* 0x000ea80000100800 */
[----:B-----5:R-:W-:Y:S04]  /*2f2c0*/  STL [R1+0x2e58], R93 ;  /* 0x002e585d01007387 */ /* 0x020fe80000100800 */
[----:B------:R-:W5:Y:S04]  /*2f2d0*/  LDL R149, [R1+0xfdc] ;  /* 0x000fdc0001957983 */ /* 0x000f680000100800 */
[----:B------:R-:W5:Y:S04]  /*2f2e0*/  LDL R143, [R1+0xfe0] ;  /* 0x000fe000018f7983 */ /* 0x000f680000100800 */
[----:B---3--:R-:W-:Y:S04]  /*2f2f0*/  STL [R1+0x2e5c], R18 ;  /* 0x002e5c1201007387 */ /* 0x008fe80000100800 */
[----:B------:R-:W3:Y:S04]  /*2f300*/  LDL R142, [R1+0xfd4] ;  /* 0x000fd400018e7983 */ /* 0x000ee80000100800 */
[----:B------:R-:W3:Y:S01]  /*2f310*/  LDL R141, [R1+0xfd8] ;  /* 0x000fd800018d7983 */ /* 0x000ee20000100800 */
[----:B------:R-:W-:-:S02]  /*2f320*/  ISETP.GT.AND P1, PT, R168, 0xc5, PT ;  /* 0x000000c5a800780c */ /* 0x000fc40003f24270 */
[----:B------:R-:W-:Y:S01]  /*2f330*/  PRMT R23, RZ, 0x7610, R23 ;  /* 0x00007610ff177816 */ /* 0x000fe20000000017 */
[----:B------:R-:W-:Y:S01]  /*2f340*/  @P0 IMAD.MOV.U32 R133, RZ, RZ, R138 ;  /* 0x000000ffff850224 */ /* 0x000fe200078e008a */
[----:B------:R-:W-:Y:S02]  /*2f350*/  PRMT R92, RZ, 0x7610, R92 ;  /* 0x00007610ff5c7816 */ /* 0x000fe4000000005c */
[----:B------:R-:W-:Y:S02]  /*2f360*/  PRMT R121, RZ, 0x7610, R121 ;  /* 0x00007610ff797816 */ /* 0x000fe40000000079 */
[----:B------:R-:W-:Y:S01]  /*2f370*/  PRMT R120, RZ, 0x7610, R120 ;  /* 0x00007610ff787816 */ /* 0x000fe20000000078 */
[----:B------:R-:W3:Y:S01]  /*2f380*/  LDL R138, [R1+0xfcc] ;  /* 0x000fcc00018a7983 */ /* 0x000ee20000100800 */
[----:B----4-:R-:W-:-:S03]  /*2f390*/  @P0 IMAD.MOV.U32 R132, RZ, RZ, R135 ;  /* 0x000000ffff840224 */ /* 0x010fc600078e0087 */
[----:B------:R-:W4:Y:S04]  /*2f3a0*/  LDL R135, [R1+0xfd0] ;  /* 0x000fd00001877983 */ /* 0x000f280000100800 */
[----:B------:R2:W4:Y:S02]  /*2f3b0*/  @P0 LDG.E.U16 R23, desc[UR60][R132.64] ;  /* 0x0000003c84170981 */ /* 0x000524000c1e1500 */
[----:B--2---:R-:W-:Y:S02]  /*2f3c0*/  @P1 IMAD.MOV.U32 R133, RZ, RZ, R151 ;  /* 0x000000ffff851224 */ /* 0x004fe400078e0097 */
[----:B------:R-:W-:-:S05]  /*2f3d0*/  @P1 IMAD.MOV.U32 R132, RZ, RZ, R150 ;  /* 0x000000ffff841224 */ /* 0x000fca00078e0096 */
[----:B------:R5:W2:Y:S02]  /*2f3e0*/  @P1 LDG.E.U16 R92, desc[UR60][R132.64] ;  /* 0x0000003c845c1981 */ /* 0x000aa4000c1e1500 */
[----:B-----5:R-:W-:Y:S02]  /*2f3f0*/  @P1 IMAD.MOV.U32 R133, RZ, RZ, R149 ;  /* 0x000000ffff851224 */ /* 0x020fe400078e0095 */
[----:B------:R-:W-:-:S05]  /*2f400*/  @P1 IMAD.MOV.U32 R132, RZ, RZ, R143 ;  /* 0x000000ffff841224 */ /* 0x000fca00078e008f */
[----:B------:R3:W5:Y:S02]  /*2f410*/  @P1 LDG.E.U16 R121, desc[UR60][R132.64] ;  /* 0x0000003c84791981 */ /* 0x000764000c1e1500 */
[----:B---3--:R-:W-:Y:S02]  /*2f420*/  @P1 IMAD.MOV.U32 R133, RZ, RZ, R142 ;  /* 0x000000ffff851224 */ /* 0x008fe400078e008e */
[----:B------:R-:W-:-:S05]  /*2f430*/  @P1 IMAD.MOV.U32 R132, RZ, RZ, R141 ;  /* 0x000000ffff841224 */ /* 0x000fca00078e008d */
[----:B------:R-:W3:Y:S04]  /*2f440*/  @P1 LDG.E.U16 R120, desc[UR60][R132.64] ;  /* 0x0000003c84781981 */ /* 0x000ee8000c1e1500 */
[----:B----4-:R-:W-:Y:S04]  /*2f450*/  STL [R1+0x2e60], R23 ;  /* 0x002e601701007387 */ /* 0x010fe80000100800 */
[----:B--2---:R-:W-:Y:S04]  /*2f460*/  STL [R1+0x2e64], R92 ;  /* 0x002e645c01007387 */ /* 0x004fe80000100800 */
[----:B------:R-:W2:Y:S04]  /*2f470*/  LDL R151, [R1+0xfc4] ;  /* 0x000fc40001977983 */ /* 0x000ea80000100800 */
[----:B------:R-:W4:Y:S04]  /*2f480*/  LDL R150, [R1+0xfc8] ;  /* 0x000fc80001967983 */ /* 0x000f280000100800 */
        /* <DEDUP_REMOVED lines=8> */
[----:B------:R-:W-:Y:S02]  /*2f510*/  @P1 IMAD.MOV.U32 R132, RZ, RZ, R135 ;  /* 0x000000ffff841224 */ /* 0x000fe400078e0087 */
[----:B------:R-:W-:Y:S01]  /*2f520*/  @P1 IMAD.MOV.U32 R133, RZ, RZ, R138 ;  /* 0x000000ffff851224 */ /* 0x000fe200078e008a */
[----:B------:R-:W-:Y:S02]  /*2f530*/  PRMT R106, RZ, 0x7610, R106 ;  /* 0x00007610ff6a7816 */ /* 0x000fe4000000006a */
[----:B------:R-:W-:Y:S02]  /*2f540*/  PRMT R111, RZ, 0x7610, R111 ;  /* 0x00007610ff6f7816 */ /* 0x000fe4000000006f */
[----:B------:R-:W-:Y:S01]  /*2f550*/  PRMT R110, RZ, 0x7610, R110 ;  /* 0x00007610ff6e7816 */ /* 0x000fe2000000006e */
[----:B------:R-:W3:Y:S04]  /*2f560*/  LDL R138, [R1+0xfac] ;  /* 0x000fac00018a7983 */ /* 0x000ee80000100800 */
[----:B------:R2:W3:Y:S04]  /*2f570*/  @P1 LDG.E.U16 R19, desc[UR60][R132.64] ;  /* 0x0000003c84131981 */ /* 0x0004e8000c1e1500 */
[----:B------:R-:W3:Y:S01]  /*2f580*/  LDL R135, [R1+0xfb0] ;  /* 0x000fb00001877983 */ /* 0x000ee20000100800 */
[----:B--2---:R-:W-:-:S02]  /*2f590*/  @P0 IMAD.MOV.U32 R133, RZ, RZ, R151 ;  /* 0x000000ffff850224 */ /* 0x004fc400078e0097 */
[----:B----4-:R-:W-:-:S05]  /*2f5a0*/  @P0 IMAD.MOV.U32 R132, RZ, RZ, R150 ;  /* 0x000000ffff840224 */ /* 0x010fca00078e0096 */
[----:B------:R5:W2:Y:S02]  /*2f5b0*/  @P0 LDG.E.U16 R106, desc[UR60][R132.64] ;  /* 0x0000003c846a0981 */ /* 0x000aa4000c1e1500 */
[----:B-----5:R-:W-:Y:S02]  /*2f5c0*/  @P0 IMAD.MOV.U32 R133, RZ, RZ, R149 ;  /* 0x000000ffff850224 */ /* 0x020fe400078e0095 */
[----:B------:R-:W-:-:S05]  /*2f5d0*/  @P0 IMAD.MOV.U32 R132, RZ, RZ, R143 ;  /* 0x000000ffff840224 */ /* 0x000fca00078e008f */
[----:B------:R3:W4:Y:S02]  /*2f5e0*/  @P0 LDG.E.U16 R111, desc[UR60][R132.64] ;  /* 0x0000003c846f0981 */ /* 0x000724000c1e1500 */
[----:B---3--:R-:W-:Y:S02]  /*2f5f0*/  @P0 IMAD.MOV.U32 R133, RZ, RZ, R142 ;  /* 0x000000ffff850224 */ /* 0x008fe400078e008e */
[----:B------:R-:W-:-:S05]  /*2f600*/  @P0 IMAD.MOV.U32 R132, RZ, RZ, R141 ;  /* 0x000000ffff840224 */ /* 0x000fca00078e008d */
[----:B------:R-:W3:Y:S04]  /*2f610*/  @P0 LDG.E.U16 R110, desc[UR60][R132.64] ;  /* 0x0000003c846e0981 */ /* 0x000ee8000c1e1500 */
[----:B------:R-:W-:Y:S04]  /*2f620*/  STL [R1+0x2e70], R19 ;  /* 0x002e701301007387 */ /* 0x000fe80000100800 */
[----:B--2---:R-:W-:Y:S04]  /*2f630*/  STL [R1+0x2e74], R106 ;  /* 0x002e746a01007387 */ /* 0x004fe80000100800 */
[----:B------:R-:W2:Y:S04]  /*2f640*/  LDL R151, [R1+0xfa4] ;  /* 0x000fa40001977983 */ /* 0x000ea80000100800 */
[----:B------:R-:W5:Y:S04]  /*2f650*/  LDL R150, [R1+0xfa8] ;  /* 0x000fa80001967983 */ /* 0x000f680000100800 */
[----:B----4-:R-:W-:Y:S04]  /*2f660*/  STL [R1+0x2e78], R111 ;  /* 0x002e786f01007387 */ /* 0x010fe80000100800 */
[----:B------:R-:W4:Y:S04]  /*2f670*/  LDL R149, [R1+0xf9c] ;  /* 0x000f9c0001957983 */ /* 0x000f280000100800 */
[----:B------:R-:W4:Y:S04]  /*2f680*/  LDL R143, [R1+0xfa0] ;  /* 0x000fa000018f7983 */ /* 0x000f280000100800 */
        /* <DEDUP_REMOVED lines=14> */
[----:B-----5:R-:W-:-:S05]  /*2f770*/  @P1 IMAD.MOV.U32 R132, RZ, RZ, R150 ;  /* 0x000000ffff841224 */ /* 0x020fca00078e0096 */
[----:B------:R4:W2:Y:S02]  /*2f780*/  @P1 LDG.E.U16 R104, desc[UR60][R132.64] ;  /* 0x0000003c84681981 */ /* 0x0008a4000c1e1500 */
[----:B----4-:R-:W-:Y:S02]  /*2f790*/  @P1 IMAD.MOV.U32 R133, RZ, RZ, R149 ;  /* 0x000000ffff851224 */ /* 0x010fe400078e0095 */
        /* <DEDUP_REMOVED lines=35> */
[----:B------:R-:W5:Y:S04]  /*2f9d0*/  LDL R143, [R1+0xf64] ;  /* 0x000f6400018f7983 */ /* 0x000f680000100800 */
[----:B--2---:R0:W-:Y:S04]  /*2f9e0*/  STL [R1+0xc], R136 ;  /* 0x00000c8801007387 */ /* 0x0041e80000100800 */
[----:B------:R-:W2:Y:S04]  /*2f9f0*/  LDL R142, [R1+0xf5c] ;  /* 0x000f5c00018e7983 */ /* 0x000ea80000100800 */
[----:B0-----:R-:W2:Y:S04]  /*2fa00*/  LDL R136, [R1+0xf68] ;  /* 0x000f680001887983 */ /* 0x001ea80000100800 */
[----:B----4-:R0:W-:Y:S04]  /*2fa10*/  STL [R1+0x8], R134 ;  /* 0x0000088601007387 */ /* 0x0101e80000100800 */
[----:B------:R-:W4:Y:S04]  /*2fa20*/  LDL R141, [R1+0xf58] ;  /* 0x000f5800018d7983 */ /* 0x000f280000100800 */
[----:B0-----:R-:W4:Y:S04]  /*2fa30*/  LDL R134, [R1+0xf60] ;  /* 0x000f600001867983 */ /* 0x001f280000100800 */
[----:B---3--:R0:W-:Y:S04]  /*2fa40*/  STL [R1+0x4], R145 ;  /* 0x0000049101007387 */ /* 0x0081e80000100800 */
[----:B0-----:R-:W3:Y:S01]  /*2fa50*/  LDL R145, [R1+0xf54] ;  /* 0x000f540001917983 */ /* 0x001ee20000100800 */
[----:B------:R-:W-:-:S02]  /*2fa60*/  ISETP.GT.AND P1, PT, R168, 0xc9, PT ;  /* 0x000000c9a800780c */ /* 0x000fc40003f24270 */
[----:B------:R-:W-:Y:S01]  /*2fa70*/  PRMT R148, RZ, 0x7610, R148 ;  /* 0x00007610ff947816 */ /* 0x000fe20000000094 */
[----:B------:R-:W-:Y:S02]  /*2fa80*/  @P0 IMAD.MOV.U32 R132, RZ, RZ, R135 ;  /* 0x000000ffff840224 */ /* 0x000fe400078e0087 */
[----:B------:R-:W-:Y:S01]  /*2fa90*/  @P0 IMAD.MOV.U32 R133, RZ, RZ, R138 ;  /* 0x000000ffff850224 */ /* 0x000fe200078e008a */
[----:B------:R-:W3:Y:S04]  /*2faa0*/  LDL R135, [R1+0xf50] ;  /* 0x000f500001877983 */ /* 0x000ee80000100800 */
[----:B------:R-:W3:Y:S04]  /*2fab0*/  LDL R138, [R1+0xf4c] ;  /* 0x000f4c00018a7983 */ /* 0x000ee80000100800 */
[----:B------:R5:W3:Y:S02]  /*2fac0*/  @P0 LDG.E.U16 R148, desc[UR60][R132.64] ;  /* 0x0000003c84940981 */ /* 0x000ae4000c1e1500 */
[----:B-----5:R-:W-:-:S02]  /*2fad0*/  @P1 IMAD.MOV.U32 R133, RZ, RZ, R143 ;  /* 0x000000ffff851224 */ /* 0x020fc400078e008f */
[----:B------:R-:W5:Y:S01]  /*2fae0*/  LDL R143, [R1+0xf44] ;  /* 0x000f4400018f7983 */ /* 0x000f620000100800 */
[----:B------:R-:W-:Y:S02]  /*2faf0*/  PRMT R147, RZ, 0x7610, R147 ;  /* 0x00007610ff937816 */ /* 0x000fe40000000093 */
[----:B------:R-:W-:Y:S02]  /*2fb00*/  PRMT R146, RZ, 0x7610, R146 ;  /* 0x00007610ff927816 */ /* 0x000fe40000000092 */
[----:B------:R-:W-:Y:S01]  /*2fb10*/  PRMT R140, RZ, 0x7610, R140 ;  /* 0x00007610ff8c7816 */ /* 0x000fe2000000008c */
[----:B--2---:R-:W-:Y:S02]  /*2fb20*/  @P1 IMAD.MOV.U32 R132, RZ, RZ, R136 ;  /* 0x000000ffff841224 */ /* 0x004fe400078e0088 */
[----:B------:R-:W2:Y:S04]  /*2fb30*/  LDL R136, [R1+0xf48] ;  /* 0x000f480001887983 */ /* 0x000ea80000100800 */
[----:B------:R0:W2:Y:S02]  /*2fb40*/  @P1 LDG.E.U16 R147, desc[UR60][R132.64] ;  /* 0x0000003c84931981 */ /* 0x0000a4000c1e1500 */
[----:B0-----:R-:W-:Y:S01]  /*2fb50*/  @P1 IMAD.MOV.U32 R133, RZ, RZ, R142 ;  /* 0x000000ffff851224 */ /* 0x001fe200078e008e */
[----:B------:R-:W-:-:S02]  /*2fb60*/  ISETP.GT.AND P0, PT, R168, 0xca, PT ;  /* 0x000000caa800780c */ /* 0x000fc40003f04270 */
[----:B------:R-:W-:Y:S01]  /*2fb70*/  PRMT R144, RZ, 0x7610, R144 ;  /* 0x00007610ff907816 */ /* 0x000fe20000000090 */
[----:B----4-:R-:W-:Y:S01]  /*2fb80*/  @P1 IMAD.MOV.U32 R132, RZ, RZ, R134 ;  /* 0x000000ffff841224 */ /* 0x010fe200078e0086 */
[----:B------:R-:W4:Y:S04]  /*2fb90*/  LDL R142, [R1+0xf3c] ;  /* 0x000f3c00018e7983 */ /* 0x000f280000100800 */
[----:B------:R-:W4:Y:S04]  /*2fba0*/  LDL R134, [R1+0xf40] ;  /* 0x000f400001867983 */ /* 0x000f280000100800 */
[----:B------:R0:W4:Y:S02]  /*2fbb0*/  @P1 LDG.E.U16 R146, desc[UR60][R132.64] ;  /* 0x0000003c84921981 */ /* 0x000124000c1e1500 */
[----:B0-----:R-:W-:Y:S01]  /*2fbc0*/  @P1 IMAD.MOV.U32 R132, RZ, RZ, R141 ;  /* 0x000000ffff841224 */ /* 0x001fe200078e008d */
[----:B------:R-:W-:Y:S01]  /*2fbd0*/  PRMT R115, RZ, 0x7610, R115 ;  /* 0x00007610ff737816 */ /* 0x000fe20000000073 */
[----:B------:R-:W4:Y:S01]  /*2fbe0*/  LDL R141, [R1+0xf2c] ;  /* 0x000f2c00018d7983 */ /* 0x000f220000100800 */
[----:B---3--:R-:W-:-:S05]  /*2fbf0*/  @P1 IMAD.MOV.U32 R133, RZ, RZ, R145 ;  /* 0x000000ffff851224 */ /* 0x008fca00078e0091 */
[----:B------:R0:W3:Y:S02]  /*2fc00*/  @P1 LDG.E.U16 R140, desc[UR60][R132.64] ;  /* 0x0000003c848c1981 */ /* 0x0000e4000c1e1500 */
[----:B0-----:R-:W-:Y:S02]  /*2fc10*/  @P1 IMAD.MOV.U32 R132, RZ, RZ, R135 ;  /* 0x000000ffff841224 */ /* 0x001fe400078e0087 */
[----:B------:R-:W-:Y:S01]  /*2fc20*/  @P1 IMAD.MOV.U32 R133, RZ, RZ, R138 ;  /* 0x000000ffff851224 */ /* 0x000fe200078e008a */
[----:B------:R-:W4:Y:S04]  /*2fc30*/  LDL R135, [R1+0xf38] ;  /* 0x000f380001877983 */ /* 0x000f280000100800 */
[----:B------:R-:W4:Y:S04]  /*2fc40*/  LDL R138, [R1+0xf34] ;  /* 0x000f3400018a7983 */ /* 0x000f280000100800 */
[----:B------:R5:W4:Y:S02]  /*2fc50*/  @P1 LDG.E.U16 R144, desc[UR60][R132.64] ;  /* 0x0000003c84901981 */ /* 0x000b24000c1e1500 */
[----:B-----5:R-:W-:-:S02]  /*2fc60*/  @P0 IMAD.MOV.U32 R133, RZ, RZ, R143 ;  /* 0x000000ffff850224 */ /* 0x020fc400078e008f */
[----:B--2---:R-:W-:-:S05]  /*2fc70*/  @P0 IMAD.MOV.U32 R132, RZ, RZ, R136 ;  /* 0x000000ffff840224 */ /* 0x004fca00078e0088 */
[----:B------:R4:W2:Y:S04]  /*2fc80*/  @P0 LDG.E.U16 R115, desc[UR60][R132.64] ;  /* 0x0000003c84730981 */ /* 0x0008a8000c1e1500 */
[----:B---3--:R0:W-:Y:S01]  /*2fc90*/  STL [R1+0x5c], R140 ;  /* 0x00005c8c01007387 */ /* 0x0081e20000100800 */
[----:B------:R-:W-:Y:S01]  /*2fca0*/  PRMT R111, RZ, 0x7610, R111 ;  /* 0x00007610ff6f7816 */ /* 0x000fe2000000006f */
[----:B----4-:R-:W-:Y:S02]  /*2fcb0*/  @P0 IMAD.MOV.U32 R132, RZ, RZ, R134 ;  /* 0x000000ffff840224 */ /* 0x010fe400078e0086 */
[----:B------:R-:W-:Y:S01]  /*2fcc0*/  @P0 IMAD.MOV.U32 R133, RZ, RZ, R142 ;  /* 0x000000ffff850224 */ /* 0x000fe200078e008e */
[----:B------:R-:W-:Y:S01]  /*2fcd0*/  PRMT R110, RZ, 0x7610, R110 ;  /* 0x00007610ff6e7816 */ /* 0x000fe2000000006e */
[----:B------:R-:W3:Y:S04]  /*2fce0*/  LDL R136, [R1+0xf28] ;  /* 0x000f280001887983 */ /* 0x000ee80000100800 */
[----:B------:R1:W4:Y:S04]  /*2fcf0*/  @P0 LDG.E.U16 R111, desc[UR60][R132.64] ;  /* 0x0000003c846f0981 */ /* 0x000328000c1e1500 */
[----:B0-----:R-:W5:Y:S01]  /*2fd00*/  LDL R140, [R1+0xf30] ;  /* 0x000f3000018c7983 */ /* 0x001f620000100800 */
[----:B-1----:R-:W-:-:S02]  /*2fd10*/  @P0 IMAD.MOV.U32 R132, RZ, RZ, R135 ;  /* 0x000000ffff840224 */ /* 0x002fc400078e0087 */
[----:B------:R-:W-:-:S05]  /*2fd20*/  @P0 IMAD.MOV.U32 R133, RZ, RZ, R138 ;  /* 0x000000ffff850224 */ /* 0x000fca00078e008a */
[----:B------:R0:W3:Y:S01]  /*2fd30*/  @P0 LDG.E.U16 R110, desc[UR60][R132.64] ;  /* 0x0000003c846e0981 */ /* 0x0000e2000c1e1500 */
[----:B------:R-:W-:Y:S01]  /*2fd40*/  PRMT R105, RZ, 0x7610, R105 ;  /* 0x00007610ff697816 */ /* 0x000fe20000000069 */
[----:B0-----:R-:W-:Y:S02]  /*2fd50*/  @P0 IMAD.MOV.U32 R133, RZ, RZ, R141 ;  /* 0x000000ffff850224 */ /* 0x001fe400078e008d */
[----:B--2---:R-:W-:Y:S04]  /*2fd60*/  STL [R1+0x2eb8], R115 ;  /* 0x002eb87301007387 */ /* 0x004fe80000100800 */
[----:B------:R-:W2:Y:S01]  /*2fd70*/  LDL R142, [R1+0xf24] ;  /* 0x000f2400018e7983 */ /* 0x000ea20000100800 */
[----:B-----5:R-:W-:-:S05]  /*2fd80*/  @P0 IMAD.MOV.U32 R132, RZ, RZ, R140 ;  /* 0x000000ffff840224 */ /* 0x020fca00078e008c */
[----:B------:R0:W5:Y:S01]  /*2fd90*/  @P0 LDG.E.U16 R105, desc[UR60][R132.64] ;  /* 0x0000003c84690981 */ /* 0x000162000c1e1500 */
[----:B------:R-:W-:-:S03]  /*2fda0*/  ISETP.GT.AND P1, PT, R168, 0xcb, PT ;  /* 0x000000cba800780c */ /* 0x000fc60003f24270 */
[----:B------:R-:W-:Y:S04]  /*2fdb0*/  STL [R1], R148 ;  /* 0x0000009401007387 */ /* 0x000fe80000100800 */
[----:B------:R-:W5:Y:S04]  /*2fdc0*/  LDL R134, [R1+0xf20] ;  /* 0x000f200001867983 */ /* 0x000f680000100800 */
[----:B----4-:R-:W-:Y:S04]  /*2fdd0*/  STL [R1+0x2ebc], R111 ;  /* 0x002ebc6f01007387 */ /* 0x010fe80000100800 */
[----:B------:R-:W4:Y:S01]  /*2fde0*/  LDL R138, [R1+0xf1c] ;  /* 0x000f1c00018a7983 */ /* 0x000f220000100800 */
[----:B------:R-:W-:-:S03]  /*2fdf0*/  PRMT R106, RZ, 0x7610, R106 ;  /* 0x00007610ff6a7816 */ /* 0x000fc6000000006a */
[----:B------:R-:W-:Y:S04]  /*2fe00*/  STL [R1+0x64], R147 ;  /* 0x0000649301007387 */ /* 0x000fe80000100800 */
[----:B------:R-:W4:Y:S04]  /*2fe10*/  LDL R135, [R1+0xf18] ;  /* 0x000f180001877983 */ /* 0x000f280000100800 */
[----:B---3--:R-:W-:Y:S04]  /*2fe20*/  STL [R1+0x2ec0], R110 ;  /* 0x002ec06e01007387 */ /* 0x008fe80000100800 */
[----:B------:R-:W-:Y:S04]  /*2fe30*/  STL [R1+0x60], R146 ;  /* 0x0000609201007387 */ /* 0x000fe80000100800 */
[----:B------:R-:W3:Y:S04]  /*2fe40*/  LDL R143, [R1+0xf14] ;  /* 0x000f1400018f7983 */ /* 0x000ee80000100800 */
[----:B------:R-:W3:Y:S04]  /*2fe50*/  LDL R141, [R1+0xf0c] ;  /* 0x000f0c00018d7983 */ /* 0x000ee80000100800 */
[----:B------:R-:W3:Y:S01]  /*2fe60*/  LDL R140, [R1+0xf10] ;  /* 0x000f1000018c7983 */ /* 0x000ee20000100800 */
[----:B0-----:R-:W-:-:S02]  /*2fe70*/  @P1 IMAD.MOV.U32 R132, RZ, RZ, R136 ;  /* 0x000000ffff841224 */ /* 0x001fc400078e0088 */
[----:B--2---:R-:W-:-:S05]  /*2fe80*/  @P1 IMAD.MOV.U32 R133, RZ, RZ, R142 ;  /* 0x000000ffff851224 */ /* 0x004fca00078e008e */
[----:B------:R0:W2:Y:S04]  /*2fe90*/  @P1 LDG.E.U16 R106, desc[UR60][R132.64] ;  /* 0x0000003c846a1981 */ /* 0x0000a8000c1e1500 */
[----:B-----5:R-:W-:Y:S04]  /*2fea0*/  STL [R1+0x2ec4], R105 ;  /* 0x002ec46901007387 */ /* 0x020fe80000100800 */
[----:B------:R-:W5:Y:S04]  /*2feb0*/  LDL R142, [R1+0xf04] ;  /* 0x000f0400018e7983 */ /* 0x000f680000100800 */
[----:B------:R-:W5:Y:S01]  /*2fec0*/  LDL R136, [R1+0xf08] ;  /* 0x000f080001887983 */ /* 0x000f620000100800 */
[----:B------:R-:W-:Y:S01]  /*2fed0*/  PRMT R19, RZ, 0x7610, R19 ;  /* 0x00007610ff137816 */ /* 0x000fe20000000013 */
[----:B0-----:R-:W-:-:S02]  /*2fee0*/  @P1 IMAD.MOV.U32 R132, RZ, RZ, R134 ;  /* 0x000000ffff841224 */ /* 0x001fc400078e0086 */
[----:B----4-:R-:W-:Y:S01]  /*2fef0*/  @P1 IMAD.MOV.U32 R133, RZ, RZ, R138 ;  /* 0x000000ffff851224 */ /* 0x010fe200078e008a */
[----:B------:R-:W-:Y:S01]  /*2ff00*/  STL [R1+0x58], R144 ;  /* 0x0000589001007387 */ /* 0x000fe20000100800 */
[----:B------:R-:W-:-:S03]  /*2ff10*/  PRMT R120, RZ, 0x7610, R120 ;  /* 0x00007610ff787816 */ /* 0x000fc60000000078 */
[----:B------:R0:W4:Y:S02]  /*2ff20*/  @P1 LDG.E.U16 R19, desc[UR60][R132.64] ;  /* 0x0000003c84131981 */ /* 0x000124000c1e1500 */
[----:B0-----:R-:W-:Y:S02]  /*2ff30*/  @P1 IMAD.MOV.U32 R132, RZ, RZ, R135 ;  /* 0x000000ffff841224 */ /* 0x001fe400078e0087 */
[----:B---3--:R-:W-:-:S05]  /*2ff40*/  @P1 IMAD.MOV.U32 R133, RZ, RZ, R143 ;  /* 0x000000ffff851224 */ /* 0x008fca00078e008f */
[----:B------:R0:W3:Y:S01]  /*2ff50*/  @P1 LDG.E.U16 R120, desc[UR60][R132.64] ;  /* 0x0000003c84781981 */ /* 0x0000e2000c1e1500 */
[----:B------:R-:W-:Y:S02]  /*2ff60*/  ISETP.GT.AND P0, PT, R168, 0xcc, PT ;  /* 0x000000cca800780c */ /* 0x000fe40003f04270 */
[----:B------:R-:W-:Y:S02]  /*2ff70*/  PRMT R121, RZ, 0x7610, R121 ;  /* 0x00007610ff797816 */ /* 0x000fe40000000079 */
[----:B------:R-:W-:Y:S01]  /*2ff80*/  PRMT R22, RZ, 0x7610, R22 ;  /* 0x00007610ff167816 */ /* 0x000fe20000000016 */
[----:B0-----:R-:W-:Y:S02]  /*2ff90*/  @P1 IMAD.MOV.U32 R132, RZ, RZ, R140 ;  /* 0x000000ffff841224 */ /* 0x001fe400078e008c */
[----:B------:R-:W-:-:S05]  /*2ffa0*/  @P1 IMAD.MOV.U32 R133, RZ, RZ, R141 ;  /* 0x000000ffff851224 */ /* 0x000fca00078e008d */
[----:B------:R5:W3:Y:S04]  /*2ffb0*/  @P1 LDG.E.U16 R121, desc[UR60][R132.64] ;  /* 0x0000003c84791981 */ /* 0x000ae8000c1e1500 */
[----:B--2---:R-:W-:Y:S04]  /*2ffc0*/  STL [R1+0x2e94], R106 ;  /* 0x002e946a01007387 */ /* 0x004fe80000100800 */
[----:B------:R-:W2:Y:S04]  /*2ffd0*/  LDL R138, [R1+0xefc] ;  /* 0x000efc00018a7983 */ /* 0x000ea80000100800 */
[----:B------:R-:W2:Y:S01]  /*2ffe0*/  LDL R134, [R1+0xf00] ;  /* 0x000f000001867983 */ /* 0x000ea20000100800 */
[----:B-----5:R-:W-:-:S02]  /*2fff0*/  @P0 IMAD.MOV.U32 R133, RZ, RZ, R142 ;  /* 0x000000ffff850224 */ /* 0x020fc400078e008e */
[----:B------:R-:W-:-:S05]  /*30000*/  @P0 IMAD.MOV.U32 R132, RZ, RZ, R136 ;  /* 0x000000ffff840224 */ /* 0x000fca00078e0088 */
[----:B------:R2:W5:Y:S01]  /*30010*/  @P0 LDG.E.U16 R22, desc[UR60][R132.64] ;  /* 0x0000003c84160981 */ /* 0x000562000c1e1500 */
[----:B------:R-:W-:-:S03]  /*30020*/  PRMT R21, RZ, 0x7610, R21 ;  /* 0x00007610ff157816 */ /* 0x000fc60000000015 */
[----:B----4-:R-:W-:Y:S04]  /*30030*/  STL [R1+0x2e98], R19 ;  /* 0x002e981301007387 */ /* 0x010fe80000100800 */
[----:B------:R-:W4:Y:S04]  /*30040*/  LDL R135, [R1+0xef8] ;  /* 0x000ef80001877983 */ /* 0x000f280000100800 */
[----:B---3--:R-:W-:Y:S04]  /*30050*/  STL [R1+0x2e9c], R120 ;  /* 0x002e9c7801007387 */ /* 0x008fe80000100800 */
[----:B------:R-:W3:Y:S04]  /*30060*/  LDL R141, [R1+0xef4] ;  /* 0x000ef400018d7983 */ /* 0x000ee80000100800 */
[----:B------:R-:W3:Y:S04]  /*30070*/  LDL R140, [R1+0xef0] ;  /* 0x000ef000018c7983 */ /* 0x000ee80000100800 */
[----:B------:R-:W-:Y:S04]  /*30080*/  STL [R1+0x2ea0], R121 ;  /* 0x002ea07901007387 */ /* 0x000fe80000100800 */
[----:B------:R-:W3:Y:S04]  /*30090*/  LDL R142, [R1+0xeec] ;  /* 0x000eec00018e7983 */ /* 0x000ee80000100800 */
[----:B------:R-:W3:Y:S01]  /*300a0*/  LDL R136, [R1+0xee8] ;  /* 0x000ee80001887983 */ /* 0x000ee20000100800 */
[----:B--2---:R-:W-:-:S02]  /*300b0*/  @P0 IMAD.MOV.U32 R133, RZ, RZ, R138 ;  /* 0x000000ffff850224 */ /* 0x004fc400078e008a */
[----:B------:R-:W-:-:S05]  /*300c0*/  @P0 IMAD.MOV.U32 R132, RZ, RZ, R134 ;  /* 0x000000ffff840224 */ /* 0x000fca00078e0086 */
[----:B------:R4:W2:Y:S04]  /*300d0*/  @P0 LDG.E.U16 R21, desc[UR60][R132.64] ;  /* 0x0000003c84150981 */ /* 0x0008a8000c1e1500 */
[----:B-----5:R-:W-:Y:S04]  /*300e0*/  STL [R1+0x2ea4], R22 ;  /* 0x002ea41601007387 */ /* 0x020fe80000100800 */
[----:B------:R-:W5:Y:S04]  /*300f0*/  LDL R143, [R1+0xee4] ;  /* 0x000ee400018f7983 */ /* 0x000f680000100800 */
[----:B------:R-:W5:Y:S04]  /*30100*/  LDL R138, [R1+0xedc] ;  /* 0x000edc00018a7983 */ /* 0x000f680000100800 */
[----:B------:R-:W5:Y:S01]  /*30110*/  LDL R134, [R1+0xee0] ;  /* 0x000ee00001867983 */ /* 0x000f620000100800 */
[----:B------:R-:W-:Y:S01]  /*30120*/  PRMT R20, RZ, 0x7610, R20 ;  /* 0x00007610ff147816 */ /* 0x000fe20000000014 */
[----:B----4-:R-:W-:Y:S01]  /*30130*/  @P0 IMAD.MOV.U32 R132, RZ, RZ, R135 ;  /* 0x000000ffff840224 */ /* 0x010fe200078e0087 */
[----:B------:R-:W-:Y:S01]  /*30140*/  ISETP.GT.AND P1, PT, R168, 0xcd, PT ;  /* 0x000000cda800780c */ /* 0x000fe20003f24270 */
[----:B---3--:R-:W-:-:S05]  /*30150*/  @P0 IMAD.MOV.U32 R133, RZ, RZ, R141 ;  /* 0x000000ffff850224 */ /* 0x008fca00078e008d */
[----:B------:R0:W3:Y:S01]  /*30160*/  @P0 LDG.E.U16 R20, desc[UR60][R132.64] ;  /* 0x0000003c84140981 */ /* 0x0000e2000c1e1500 */
[----:B------:R-:W-:Y:S02]  /*30170*/  PRMT R113, RZ, 0x7610, R113 ;  /* 0x00007610ff717816 */ /* 0x000fe40000000071 */
[----:B------:R-:W-:Y:S01]  /*30180*/  PRMT R14, RZ, 0x7610, R14 ;  /* 0x00007610ff0e7816 */ /* 0x000fe2000000000e */
[----:B0-----:R-:W-:Y:S02]  /*30190*/  @P0 IMAD.MOV.U32 R132, RZ, RZ, R140 ;  /* 0x000000ffff840224 */ /* 0x001fe400078e008c */
[----:B------:R-:W-:-:S05]  /*301a0*/  @P0 IMAD.MOV.U32 R133, RZ, RZ, R142 ;  /* 0x000000ffff850224 */ /* 0x000fca00078e008e */
[----:B------:R0:W4:Y:S01]  /*301b0*/  @P0 LDG.E.U16 R113, desc[UR60][R132.64] ;  /* 0x0000003c84710981 */ /* 0x000122000c1e1500 */
[----:B------:R-:W-:Y:S01]  /*301c0*/  PRMT R15, RZ, 0x7610, R15 ;  /* 0x00007610ff0f7816 */ /* 0x000fe2000000000f */
[----:B0-----:R-:W-:Y:S02]  /*301d0*/  @P1 IMAD.MOV.U32 R132, RZ, RZ, R136 ;  /* 0x000000ffff841224 */ /* 0x001fe400078e0088 */
[----:B--2---:R-:W-:Y:S04]  /*301e0*/  STL [R1+0x2ea8], R21 ;  /* 0x002ea81501007387 */ /* 0x004fe80000100800 */
[----:B------:R-:W2:Y:S04]  /*301f0*/  LDL R141, [R1+0xed4] ;  /* 0x000ed400018d7983 */ /* 0x000ea80000100800 */
[----:B------:R-:W2:Y:S01]  /*30200*/  LDL R135, [R1+0xed8] ;  /* 0x000ed80001877983 */ /* 0x000ea20000100800 */
[----:B-----5:R-:W-:-:S05]  /*30210*/  @P1 IMAD.MOV.U32 R133, RZ, RZ, R143 ;  /* 0x000000ffff851224 */ /* 0x020fca00078e008f */
[----:B------:R0:W5:Y:S02]  /*30220*/  @P1 LDG.E.U16 R14, desc[UR60][R132.64] ;  /* 0x0000003c840e1981 */ /* 0x000164000c1e1500 */
[----:B0-----:R-:W-:Y:S02]  /*30230*/  @P1 IMAD.MOV.U32 R132, RZ, RZ, R134 ;  /* 0x000000ffff841224 */ /* 0x001fe400078e0086 */
[----:B------:R-:W-:-:S05]  /*30240*/  @P1 IMAD.MOV.U32 R133, RZ, RZ, R138 ;  /* 0x000000ffff851224 */ /* 0x000fca00078e008a */
[----:B------:R2:W5:Y:S01]  /*30250*/  @P1 LDG.E.U16 R15, desc[UR60][R132.64] ;  /* 0x0000003c840f1981 */ /* 0x000562000c1e1500 */
[----:B------:R-:W-:-:S03]  /*30260*/  PRMT R10, RZ, 0x7610, R10 ;  /* 0x00007610ff0a7816 */ /* 0x000fc6000000000a */
[----:B---3--:R-:W-:Y:S04]  /*30270*/  STL [R1+0x2eac], R20 ;  /* 0x002eac1401007387 */ /* 0x008fe80000100800 */
[----:B------:R-:W3:Y:S04]  /*30280*/  LDL R142, [R1+0xecc] ;  /* 0x000ecc00018e7983 */ /* 0x000ee80000100800 */
[----:B------:R-:W3:Y:S04]  /*30290*/  LDL R140, [R1+0xed0] ;  /* 0x000ed000018c7983 */ /* 0x000ee80000100800 */
[----:B----4-:R-:W-:Y:S04]  /*302a0*/  STL [R1+0x2eb0], R113 ;  /* 0x002eb07101007387 */ /* 0x010fe80000100800 */
[----:B------:R-:W4:Y:S01]  /*302b0*/  LDL R136, [R1+0xec8] ;  /* 0x000ec80001887983 */ /* 0x000f220000100800 */
[----:B--2---:R-:W-:-:S02]  /*302c0*/  @P1 IMAD.MOV.U32 R133, RZ, RZ, R141 ;  /* 0x000000ffff851224 */ /* 0x004fc400078e008d */
[----:B------:R-:W-:-:S05]  /*302d0*/  @P1 IMAD.MOV.U32 R132, RZ, RZ, R135 ;  /* 0x000000ffff841224 */ /* 0x000fca00078e0087 */
[----:B------:R3:W2:Y:S04]  /*302e0*/  @P1 LDG.E.U16 R10, desc[UR60][R132.64] ;  /* 0x0000003c840a1981 */ /* 0x0006a8000c1e1500 */
[----:B-----5:R-:W-:Y:S04]  /*302f0*/  STL [R1+0x2eb4], R14 ;  /* 0x002eb40e01007387 */ /* 0x020fe80000100800 */
[----:B------:R-:W5:Y:S04]  /*30300*/  LDL R138, [R1+0xec4] ;  /* 0x000ec400018a7983 */ /* 0x000f680000100800 */
[----:B------:R-:W5:Y:S04]  /*30310*/  LDL R134, [R1+0xec0] ;  /* 0x000ec00001867983 */ /* 0x000f680000100800 */
[----:B------:R-:W-:Y:S04]  /*30320*/  STL [R1+0x2ec8], R15 ;  /* 0x002ec80f01007387 */ /* 0x000fe80000100800 */
[----:B------:R-:W5:Y:S04]  /*30330*/  LDL R135, [R1+0xebc] ;  /* 0x000ebc0001877983 */ /* 0x000f680000100800 */
[----:B------:R-:W5:Y:S01]  /*30340*/  LDL R141, [R1+0xeb8] ;  /* 0x000eb800018d7983 */ /* 0x000f620000100800 */
[----:B---3--:R-:W-:Y:S01]  /*30350*/  @P1 IMAD.MOV.U32 R133, RZ, RZ, R142 ;  /* 0x000000ffff851224 */ /* 0x008fe200078e008e */
[----:B------:R-:W-:-:S02]  /*30360*/  ISETP.GT.AND P0, PT, R168, 0xce, PT ;  /* 0x000000cea800780c */ /* 0x000fc40003f04270 */
[----:B------:R-:W-:Y:S01]  /*30370*/  PRMT R129, RZ, 0x7610, R129 ;  /* 0x00007610ff817816 */ /* 0x000fe20000000081 */
[----:B------:R-:W-:Y:S01]  /*30380*/  @P1 IMAD.MOV.U32 R132, RZ, RZ, R140 ;  /* 0x000000ffff841224 */ /* 0x000fe200078e008c */
[----:B------:R-:W-:-:S04]  /*30390*/  PRMT R114, RZ, 0x7610, R114 ;  /* 0x00007610ff727816 */ /* 0x000fc80000000072 */
[----:B------:R4:W3:Y:S01]  /*303a0*/  @P1 LDG.E.U16 R129, desc[UR60][R132.64] ;  /* 0x0000003c84811981 */ /* 0x0008e2000c1e1500 */
[----:B------:R-:W-:-:S04]  /*303b0*/  PRMT R119, RZ, 0x7610, R119 ;  /* 0x00007610ff777816 */ /* 0x000fc80000000077 */
[----:B----4-:R-:W-:Y:S01]  /*303c0*/  @P0 IMAD.MOV.U32 R132, RZ, RZ, R136 ;  /* 0x000000ffff840224 */ /* 0x010fe200078e0088 */
[----:B--2---:R-:W-:Y:S04]  /*303d0*/  STL [R1+0x2ecc], R10 ;  /* 0x002ecc0a01007387 */ /* 0x004fe80000100800 */
[----:B------:R-:W2:Y:S04]  /*303e0*/  LDL R142, [R1+0xeb4] ;  /* 0x000eb400018e7983 */ /* 0x000ea80000100800 */
[----:B------:R-:W4:Y:S04]  /*303f0*/  LDL R143, [R1+0xeac] ;  /* 0x000eac00018f7983 */ /* 0x000f280000100800 */
[----:B------:R-:W4:Y:S01]  /*30400*/  LDL R140, [R1+0xeb0] ;  /* 0x000eb000018c7983 */ /* 0x000f220000100800 */
[----:B-----5:R-:W-:-:S05]  /*30410*/  @P0 IMAD.MOV.U32 R133, RZ, RZ, R138 ;  /* 0x000000ffff850224 */ /* 0x020fca00078e008a */
[----:B------:R0:W5:Y:S02]  /*30420*/  @P0 LDG.E.U16 R114, desc[UR60][R132.64] ;  /* 0x0000003c84720981 */ /* 0x000164000c1e1500 */
[----:B0-----:R-:W-:Y:S02]  /*30430*/  @P0 IMAD.MOV.U32 R132, RZ, RZ, R134 ;  /* 0x000000ffff840224 */ /* 0x001fe400078e0086 */
[----:B------:R-:W-:-:S05]  /*30440*/  @P0 IMAD.MOV.U32 R133, RZ, RZ, R135 ;  /* 0x000000ffff850224 */ /* 0x000fca00078e0087 */
[----:B------:R0:W5:Y:S01]  /*30450*/  @P0 LDG.E.U16 R119, desc[UR60][R132.64] ;  /* 0x0000003c84770981 */ /* 0x000162000c1e1500 */
[----:B------:R-:W-:Y:S01]  /*30460*/  PRMT R118, RZ, 0x7610, R118 ;  /* 0x00007610ff767816 */ /* 0x000fe20000000076 */
[----:B0-----:R-:W-:Y:S02]  /*30470*/  @P0 IMAD.MOV.U32 R132, RZ, RZ, R141 ;  /* 0x000000ffff840224 */ /* 0x001fe400078e008d */
[----:B---3--:R0:W-:Y:S04]  /*30480*/  STL [R1+0x2ed0], R129 ;  /* 0x002ed08101007387 */ /* 0x0081e80000100800 */
[----:B------:R-:W3:Y:S04]  /*30490*/  LDL R138, [R1+0xea4] ;  /* 0x000ea400018a7983 */ /* 0x000ee80000100800 */
[----:B------:R-:W3:Y:S01]  /*304a0*/  LDL R136, [R1+0xea8] ;  /* 0x000ea80001887983 */ /* 0x000ee20000100800 */
[----:B------:R-:W-:Y:S01]  /*304b0*/  PRMT R123, RZ, 0x7610, R123 ;  /* 0x00007610ff7b7816 */ /* 0x000fe2000000007b */
[----:B--2---:R-:W-:-:S05]  /*304c0*/  @P0 IMAD.MOV.U32 R133, RZ, RZ, R142 ;  /* 0x000000ffff850224 */ /* 0x004fca00078e008e */
[----:B------:R4:W2:Y:S02]  /*304d0*/  @P0 LDG.E.U16 R118, desc[UR60][R132.64] ;  /* 0x0000003c84760981 */ /* 0x0008a4000c1e1500 */
[----:B----4-:R-:W-:Y:S02]  /*304e0*/  @P0 IMAD.MOV.U32 R132, RZ, RZ, R140 ;  /* 0x000000ffff840224 */ /* 0x010fe400078e008c */
[----:B------:R-:W-:-:S05]  /*304f0*/  @P0 IMAD.MOV.U32 R133, RZ, RZ, R143 ;  /* 0x000000ffff850224 */ /* 0x000fca00078e008f */
[----:B------:R3:W4:Y:S04]  /*30500*/  @P0 LDG.E.U16 R123, desc[UR60][R132.64] ;  /* 0x0000003c847b0981 */ /* 0x000728000c1e1500 */
[----:B-----5:R-:W-:Y:S04]  /*30510*/  STL [R1+0x2ed4], R114 ;  /* 0x002ed47201007387 */ /* 0x020fe80000100800 */
[----:B------:R-:W5:Y:S04]  /*30520*/  LDL R135, [R1+0xe9c] ;  /* 0x000e9c0001877983 */ /* 0x000f680000100800 */
[----:B------:R-:W5:Y:S04]  /*30530*/  LDL R134, [R1+0xea0] ;  /* 0x000ea00001867983 */ /* 0x000f680000100800 */
[----:B------:R-:W-:Y:S04]  /*30540*/  STL [R1+0x2ed8], R119 ;  /* 0x002ed87701007387 */ /* 0x000fe80000100800 */
[----:B------:R-:W5:Y:S04]  /*30550*/  LDL R142, [R1+0xe94] ;  /* 0x000e9400018e7983 */ /* 0x000f680000100800 */
[----:B------:R-:W5:Y:S01]  /*30560*/  LDL R141, [R1+0xe98] ;  /* 0x000e9800018d7983 */ /* 0x000f620000100800 */
[----:B------:R-:W-:-:S02]  /*30570*/  ISETP.GT.AND P1, PT, R168, 0xcf, PT ;  /* 0x000000cfa800780c */ /* 0x000fc40003f24270 */
[----:B------:R-:W-:Y:S02]  /*30580*/  PRMT R100, RZ, 0x7610, R100 ;  /* 0x00007610ff647816 */ /* 0x000fe40000000064 */
[----:B------:R-:W-:-:S09]  /*30590*/  PRMT R101, RZ, 0x7610, R101 ;  /* 0x00007610ff657816 */ /* 0x000fd20000000065 */
[----:B---3--:R-:W-:Y:S02]  /*305a0*/  @P1 IMAD.MOV.U32 R132, RZ, RZ, R136 ;  /* 0x000000ffff841224 */ /* 0x008fe400078e0088 */
[----:B------:R-:W-:-:S05]  /*305b0*/  @P1 IMAD.MOV.U32 R133, RZ, RZ, R138 ;  /* 0x000000ffff851224 */ /* 0x000fca00078e008a */
[----:B------:R5:W3:Y:S01]  /*305c0*/  @P1 LDG.E.U16 R100, desc[UR60][R132.64] ;  /* 0x0000003c84641981 */ /* 0x000ae2000c1e1500 */
[----:B------:R-:W-:-:S03]  /*305d0*/  PRMT R8, RZ, 0x7610, R8 ;  /* 0x00007610ff087816 */ /* 0x000fc60000000008 */
[----:B--2---:R-:W-:Y:S04]  /*305e0*/  STL [R1+0x2edc], R118 ;  /* 0x002edc7601007387 */ /* 0x004fe80000100800 */
[----:B------:R-:W2:Y:S04]  /*305f0*/  LDL R140, [R1+0xe8c] ;  /* 0x000e8c00018c7983 */ /* 0x000ea80000100800 */
[----:B0-----:R-:W2:Y:S04]  /*30600*/  LDL R129, [R1+0xe90] ;  /* 0x000e900001817983 */ /* 0x001ea80000100800 */
[----:B----4-:R-:W-:Y:S04]  /*30610*/  STL [R1+0x2ee0], R123 ;  /* 0x002ee07b01007387 */ /* 0x010fe80000100800 */
[----:B------:R-:W4:Y:S04]  /*30620*/  LDL R138, [R1+0xe84] ;  /* 0x000e8400018a7983 */ /* 0x000f280000100800 */
[----:B------:R-:W4:Y:S01]  /*30630*/  LDL R136, [R1+0xe88] ;  /* 0x000e880001887983 */ /* 0x000f220000100800 */
[----:B-----5:R-:W-:-:S02]  /*30640*/  @P1 IMAD.MOV.U32 R133, RZ, RZ, R135 ;  /* 0x000000ffff851224 */ /* 0x020fc400078e0087 */
[----:B------:R-:W-:-:S05]  /*30650*/  @P1 IMAD.MOV.U32 R132, RZ, RZ, R134 ;  /* 0x000000ffff841224 */ /* 0x000fca00078e0086 */
[----:B------:R0:W5:Y:S02]  /*30660*/  @P1 LDG.E.U16 R101, desc[UR60][R132.64] ;  /* 0x0000003c84651981 */ /* 0x000164000c1e1500 */
[----:B0-----:R-:W-:Y:S02]  /*30670*/  @P1 IMAD.MOV.U32 R133, RZ, RZ, R142 ;  /* 0x000000ffff851224 */ /* 0x001fe400078e008e */
[----:B------:R-:W-:-:S05]  /*30680*/  @P1 IMAD.MOV.U32 R132, RZ, RZ, R141 ;  /* 0x000000ffff841224 */ /* 0x000fca00078e008d */
[----:B------:R2:W5:Y:S01]  /*30690*/  @P1 LDG.E.U16 R8, desc[UR60][R132.64] ;  /* 0x0000003c84081981 */ /* 0x000562000c1e1500 */
[----:B------:R-:W-:Y:S02]  /*306a0*/  PRMT R9, RZ, 0x7610, R9 ;  /* 0x00007610ff097816 */ /* 0x000fe40000000009 */
[----:B------:R-:W-:Y:S02]  /*306b0*/  ISETP.GT.AND P0, PT, R168, 0xd0, PT ;  /* 0x000000d0a800780c */ /* 0x000fe40003f04270 */
[----:B------:R-:W-:Y:S01]  /*306c0*/  PRMT R115, RZ, 0x7610, R115 ;  /* 0x00007610ff737816 */ /* 0x000fe20000000073 */
[----:B---3--:R-:W-:Y:S04]  /*306d0*/  STL [R1+0x2ee4], R100 ;  /* 0x002ee46401007387 */ /* 0x008fe80000100800 */
[----:B------:R-:W3:Y:S04]  /*306e0*/  LDL R135, [R1+0xe7c] ;  /* 0x000e7c0001877983 */ /* 0x000ee80000100800 */
[----:B------:R-:W3:Y:S01]  /*306f0*/  LDL R134, [R1+0xe80] ;  /* 0x000e800001867983 */ /* 0x000ee20000100800 */
[----:B--2---:R-:W-:-:S02]  /*30700*/  @P1 IMAD.MOV.U32 R133, RZ, RZ, R140 ;  /* 0x000000ffff851224 */ /* 0x004fc400078e008c */
[----:B------:R-:W-:-:S05]  /*30710*/  @P1 IMAD.MOV.U32 R132, RZ, RZ, R129 ;  /* 0x000000ffff841224 */ /* 0x000fca00078e0081 */
[----:B------:R4:W2:Y:S02]  /*30720*/  @P1 LDG.E.U16 R9, desc[UR60][R132.64] ;  /* 0x0000003c84091981 */ /* 0x0008a4000c1e1500 */
[----:B----4-:R-:W-:Y:S02]  /*30730*/  @P0 IMAD.MOV.U32 R133, RZ, RZ, R138 ;  /* 0x000000ffff850224 */ /* 0x010fe400078e008a */
[----:B------:R-:W-:-:S05]  /*30740*/  @P0 IMAD.MOV.U32 R132, RZ, RZ, R136 ;  /* 0x000000ffff840224 */ /* 0x000fca00078e0088 */
[----:B------:R3:W4:Y:S04]  /*30750*/  @P0 LDG.E.U16 R115, desc[UR60][R132.64] ;  /* 0x0000003c84730981 */ /* 0x000728000c1e1500 */
[----:B-----5:R-:W-:Y:S04]  /*30760*/  STL [R1+0x2ee8], R101 ;  /* 0x002ee86501007387 */ /* 0x020fe80000100800 */
[----:B------:R-:W-:Y:S04]  /*30770*/  STL [R1+0x2eec], R8 ;  /* 0x002eec0801007387 */ /* 0x000fe80000100800 */
[----:B------:R-:W5:Y:S04]  /*30780*/  LDL R144, [R1+0xe74] ;  /* 0x000e740001907983 */ /* 0x000f680000100800 */
[----:B------:R-:W5:Y:S04]  /*30790*/  LDL R129, [R1+0xe78] ;  /* 0x000e780001817983 */ /* 0x000f680000100800 */
[----:B------:R-:W5:Y:S01]  /*307a0*/  LDL R142, [R1+0xe70] ;  /* 0x000e7000018e7983 */ /* 0x000f620000100800 */
[----:B------:R-:W-:-:S02]  /*307b0*/  PRMT R111, RZ, 0x7610, R111 ;  /* 0x00007610ff6f7816 */ /* 0x000fc4000000006f */
[----:B------:R-:W-:Y:S01]  /*307c0*/  PRMT R110, RZ, 0x7610, R110 ;  /* 0x00007610ff6e7816 */ /* 0x000fe2000000006e */
[----:B---3--:R-:W-:Y:S02]  /*307d0*/  @P0 IMAD.MOV.U32 R133, RZ, RZ, R135 ;  /* 0x000000ffff850224 */ /* 0x008fe400078e0087 */
[----:B------:R-:W-:-:S05]  /*307e0*/  @P0 IMAD.MOV.U32 R132, RZ, RZ, R134 ;  /* 0x000000ffff840224 */ /* 0x000fca00078e0086 */
[----:B------:R5:W3:Y:S04]  /*307f0*/  @P0 LDG.E.U16 R111, desc[UR60][R132.64] ;  /* 0x0000003c846f0981 */ /* 0x000ae8000c1e1500 */
[----:B--2---:R-:W-:Y:S04]  /*30800*/  STL [R1+0x2ef0], R9 ;  /* 0x002ef00901007387 */ /* 0x004fe80000100800 */
[----:B------:R-:W2:Y:S04]  /*30810*/  LDL R143, [R1+0xe6c] ;  /* 0x000e6c00018f7983 */ /* 0x000ea80000100800 */
[----:B------:R-:W2:Y:S04]  /*30820*/  LDL R141, [R1+0xe64] ;  /* 0x000e6400018d7983 */ /* 0x000ea80000100800 */
[----:B------:R-:W2:Y:S04]  /*30830*/  LDL R136, [R1+0xe68] ;  /* 0x000e680001887983 */ /* 0x000ea80000100800 */
[----:B----4-:R-:W-:Y:S04]  /*30840*/  STL [R1+0x2f2c], R115 ;  /* 0x002f2c7301007387 */ /* 0x010fe80000100800 */
[----:B------:R-:W4:Y:S04]  /*30850*/  LDL R140, [R1+0xe5c] ;  /* 0x000e5c00018c7983 */ /* 0x000f280000100800 */
[----:B------:R-:W4:Y:S01]  /*30860*/  LDL R135, [R1+0xe60] ;  /* 0x000e600001877983 */ /* 0x000f220000100800 */
[----:B------:R-:W-:-:S03]  /*30870*/  PRMT R105, RZ, 0x7610, R105 ;  /* 0x00007610ff697816 */ /* 0x000fc60000000069 */
[----:B------:R-:W4:Y:S04]  /*30880*/  LDL R138, [R1+0xe54] ;  /* 0x000e5400018a7983 */ /* 0x000f280000100800 */
[----:B------:R-:W4:Y:S01]  /*30890*/  LDL R134, [R1+0xe58] ;  /* 0x000e580001867983 */ /* 0x000f220000100800 */
[----:B-----5:R-:W-:Y:S02]  /*308a0*/  @P0 IMAD.MOV.U32 R133, RZ, RZ, R144 ;  /* 0x000000ffff850224 */ /* 0x020fe400078e0090 */
[----:B------:R-:W-:-:S05]  /*308b0*/  @P0 IMAD.MOV.U32 R132, RZ, RZ, R129 ;  /* 0x000000ffff840224 */ /* 0x000fca00078e0081 */
[----:B------:R0:W5:Y:S01]  /*308c0*/  @P0 LDG.E.U16 R110, desc[UR60][R132.64] ;  /* 0x0000003c846e0981 */ /* 0x000162000c1e1500 */
[----:B------:R-:W-:Y:S01]  /*308d0*/  ISETP.GT.AND P1, PT, R168, 0xd1, PT ;  /* 0x000000d1a800780c */ /* 0x000fe20003f24270 */
[----:B0-----:R-:W-:Y:S01]  /*308e0*/  @P0 IMAD.MOV.U32 R132, RZ, RZ, R142 ;  /* 0x000000ffff840224 */ /* 0x001fe200078e008e */
[----:B------:R-:W-:Y:S02]  /*308f0*/  PRMT R15, RZ, 0x7610, R15 ;  /* 0x00007610ff0f7816 */ /* 0x000fe4000000000f */
[----:B------:R-:W-:Y:S01]  /*30900*/  PRMT R10, RZ, 0x7610, R10 ;  /* 0x00007610ff0a7816 */ /* 0x000fe2000000000a */
[----:B---3--:R-:W-:Y:S04]  /*30910*/  STL [R1+0x2f30], R111 ;  /* 0x002f306f01007387 */ /* 0x008fe80000100800 */
[----:B------:R-:W3:Y:S01]  /*30920*/  LDL R129, [R1+0xe50] ;  /* 0x000e500001817983 */ /* 0x000ee20000100800 */
[----:B--2---:R-:W-:-:S05]  /*30930*/  @P0 IMAD.MOV.U32 R133, RZ, RZ, R143 ;  /* 0x000000ffff850224 */ /* 0x004fca00078e008f */
[----:B------:R0:W2:Y:S02]  /*30940*/  @P0 LDG.E.U16 R105, desc[UR60][R132.64] ;  /* 0x0000003c84690981 */ /* 0x0000a4000c1e1500 */
[----:B0-----:R-:W-:Y:S02]  /*30950*/  @P1 IMAD.MOV.U32 R132, RZ, RZ, R136 ;  /* 0x000000ffff841224 */ /* 0x001fe400078e0088 */
[----:B------:R-:W-:-:S05]  /*30960*/  @P1 IMAD.MOV.U32 R133, RZ, RZ, R141 ;  /* 0x000000ffff851224 */ /* 0x000fca00078e008d */
[----:B------:R4:W3:Y:S02]  /*30970*/  @P1 LDG.E.U16 R15, desc[UR60][R132.64] ;  /* 0x0000003c840f1981 */ /* 0x0008e4000c1e1500 */
[----:B----4-:R-:W-:Y:S02]  /*30980*/  @P1 IMAD.MOV.U32 R132, RZ, RZ, R135 ;  /* 0x000000ffff841224 */ /* 0x010fe400078e0087 */
[----:B------:R-:W-:-:S05]  /*30990*/  @P1 IMAD.MOV.U32 R133, RZ, RZ, R140 ;  /* 0x000000ffff851224 */ /* 0x000fca00078e008c */
[----:B------:R0:W4:Y:S04]  /*309a0*/  @P1 LDG.E.U16 R10, desc[UR60][R132.64] ;  /* 0x0000003c840a1981 */ /* 0x000128000c1e1500 */
[----:B-----5:R1:W-:Y:S04]  /*309b0*/  STL [R1+0x2f34], R110 ;  /* 0x002f346e01007387 */ /* 0x0203e80000100800 */
[----:B-1----:R-:W5:Y:S01]  /*309c0*/  LDL R110, [R1+0xe4c] ;  /* 0x000e4c00016e7983 */ /* 0x002f620000100800 */
[----:B------:R-:W-:Y:S01]  /*309d0*/  PRMT R137, RZ, 0x7610, R137 ;  /* 0x00007610ff897816 */ /* 0x000fe20000000089 */
[----:B0-----:R-:W-:-:S02]  /*309e0*/  @P1 IMAD.MOV.U32 R132, RZ, RZ, R134 ;  /* 0x000000ffff841224 */ /* 0x001fc400078e0086 */
[----:B------:R-:W-:-:S05]  /*309f0*/  @P1 IMAD.MOV.U32 R133, RZ, RZ, R138 ;  /* 0x000000ffff851224 */ /* 0x000fca00078e008a */
[----:B------:R5:W5:Y:S04]  /*30a00*/  @P1 LDG.E.U16 R137, desc[UR60][R132.64] ;  /* 0x0000003c84891981 */ /* 0x000b68000c1e1500 */
[----:B--2---:R0:W-:Y:S04]  /*30a10*/  STL [R1+0x2f38], R105 ;  /* 0x002f386901007387 */ /* 0x0041e80000100800 */
[----:B------:R-:W2:Y:S04]  /*30a20*/  LDL R136, [R1+0xe44] ;  /* 0x000e440001887983 */ /* 0x000ea80000100800 */
[----:B------:R-:W2:Y:S04]  /*30a30*/  LDL R115, [R1+0xe48] ;  /* 0x000e480001737983 */ /* 0x000ea80000100800 */
[----:B---3--:R-:W-:Y:S04]  /*30a40*/  STL [R1+0x2ef4], R15 ;  /* 0x002ef40f01007387 */ /* 0x008fe80000100800 */
[----:B------:R-:W3:Y:S04]  /*30a50*/  LDL R135, [R1+0xe3c] ;  /* 0x000e3c0001877983 */ /* 0x000ee80000100800 */
[----:B0-----:R-:W3:Y:S04]  /*30a60*/  LDL R105, [R1+0xe40] ;  /* 0x000e400001697983 */ /* 0x001ee80000100800 */
[----:B----4-:R-:W-:Y:S04]  /*30a70*/  STL [R1+0x2ef8], R10 ;  /* 0x002ef80a01007387 */ /* 0x010fe80000100800 */
[----:B------:R-:W4:Y:S04]  /*30a80*/  LDL R134, [R1+0xe34] ;  /* 0x000e340001867983 */ /* 0x000f280000100800 */
[----:B------:R-:W4:Y:S04]  /*30a90*/  LDL R111, [R1+0xe38] ;  /* 0x000e3800016f7983 */ /* 0x000f280000100800 */
[----:B------:R-:W4:Y:S01]  /*30aa0*/  LDL R138, [R1+0xe2c] ;  /* 0x000e2c00018a7983 */ /* 0x000f220000100800 */
[----:B-----5:R-:W-:-:S03]  /*30ab0*/  @P1 IMAD.MOV.U32 R133, RZ, RZ, R110 ;  /* 0x000000ffff851224 */ /* 0x020fc600078e006e */
[----:B------:R-:W5:Y:S01]  /*30ac0*/  LDL R110, [R1+0xe30] ;  /* 0x000e3000016e7983 */ /* 0x000f620000100800 */
[----:B------:R-:W-:Y:S02]  /*30ad0*/  ISETP.GT.AND P0, PT, R168, 0xd2, PT ;  /* 0x000000d2a800780c */ /* 0x000fe40003f04270 */
[----:B------:R-:W-:Y:S01]  /*30ae0*/  PRMT R139, RZ, 0x7610, R139 ;  /* 0x00007610ff8b7816 */ /* 0x000fe2000000008b */
[----:B------:R-:W-:Y:S01]  /*30af0*/  @P1 IMAD.MOV.U32 R132, RZ, RZ, R129 ;  /* 0x000000ffff841224 */ /* 0x000fe200078e0081 */
[----:B------:R-:W-:Y:S01]  /*30b00*/  PRMT R104, RZ, 0x7610, R104 ;  /* 0x00007610ff687816 */ /* 0x000fe20000000068 */
[----:B------:R0:W-:Y:S04]  /*30b10*/  STL [R1+0x44], R137 ;  /* 0x0000448901007387 */ /* 0x0001e80000100800 */
[----:B------:R2:W5:Y:S04]  /*30b20*/  @P1 LDG.E.U16 R139, desc[UR60][R132.64] ;  /* 0x0000003c848b1981 */ /* 0x000568000c1e1500 */
[----:B------:R-:W5:Y:S04]  /*30b30*/  LDL R129, [R1+0xe28] ;  /* 0x000e280001817983 */ /* 0x000f680000100800 */
[----:B0-----:R-:W5:Y:S01]  /*30b40*/  LDL R137, [R1+0xe24] ;  /* 0x000e240001897983 */ /* 0x001f620000100800 */
[----:B------:R-:W-:-:S02]  /*30b50*/  PRMT R12, RZ, 0x7610, R12 ;  /* 0x00007610ff0c7816 */ /* 0x000fc4000000000c */
[----:B------:R-:W-:Y:S02]  /*30b60*/  PRMT R14, RZ, 0x7610, R14 ;  /* 0x00007610ff0e7816 */ /* 0x000fe4000000000e */
[----:B------:R-:W-:Y:S01]  /*30b70*/  PRMT R113, RZ, 0x7610, R113 ;  /* 0x00007610ff717816 */ /* 0x000fe20000000071 */
[----:B--2---:R-:W-:Y:S02]  /*30b80*/  @P0 IMAD.MOV.U32 R133, RZ, RZ, R136 ;  /* 0x000000ffff850224 */ /* 0x004fe400078e0088 */
[----:B------:R-:W-:Y:S01]  /*30b90*/  @P0 IMAD.MOV.U32 R132, RZ, RZ, R115 ;  /* 0x000000ffff840224 */ /* 0x000fe200078e0073 */
[----:B------:R-:W-:Y:S02]  /*30ba0*/  ISETP.GT.AND P1, PT, R168, 0xd3, PT ;  /* 0x000000d3a800780c */ /* 0x000fe40003f24270 */
[----:B------:R-:W-:Y:S01]  /*30bb0*/  PRMT R92, RZ, 0x7610, R92 ;  /* 0x00007610ff5c7816 */ /* 0x000fe2000000005c */
[----:B------:R-:W2:Y:S04]  /*30bc0*/  LDL R136, [R1+0xe1c] ;  /* 0x000e1c0001887983 */ /* 0x000ea80000100800 */
[----:B------:R3:W2:Y:S04]  /*30bd0*/  @P0 LDG.E.U16 R104, desc[UR60][R132.64] ;  /* 0x0000003c84680981 */ /* 0x0006a8000c1e1500 */
[----:B------:R-:W2:Y:S01]  /*30be0*/  LDL R115, [R1+0xe20] ;  /* 0x000e200001737983 */ /* 0x000ea20000100800 */
[----:B---3--:R-:W-:-:S02]  /*30bf0*/  @P0 IMAD.MOV.U32 R133, RZ, RZ, R135 ;  /* 0x000000ffff850224 */ /* 0x008fc400078e0087 */
[----:B------:R-:W-:-:S05]  /*30c00*/  @P0 IMAD.MOV.U32 R132, RZ, RZ, R105 ;  /* 0x000000ffff840224 */ /* 0x000fca00078e0069 */
[----:B------:R4:W3:Y:S02]  /*30c10*/  @P0 LDG.E.U16 R12, desc[UR60][R132.64] ;  /* 0x0000003c840c0981 */ /* 0x0008e4000c1e1500 */
[----:B----4-:R-:W-:Y:S02]  /*30c20*/  @P0 IMAD.MOV.U32 R133, RZ, RZ, R134 ;  /* 0x000000ffff850224 */ /* 0x010fe400078e0086 */
[----:B------:R-:W-:-:S05]  /*30c30*/  @P0 IMAD.MOV.U32 R132, RZ, RZ, R111 ;  /* 0x000000ffff840224 */ /* 0x000fca00078e006f */
[----:B------:R0:W4:Y:S02]  /*30c40*/  @P0 LDG.E.U16 R14, desc[UR60][R132.64] ;  /* 0x0000003c840e0981 */ /* 0x000124000c1e1500 */
[----:B0-----:R-:W-:Y:S02]  /*30c50*/  @P0 IMAD.MOV.U32 R133, RZ, RZ, R138 ;  /* 0x000000ffff850224 */ /* 0x001fe400078e008a */
[----:B-----5:R-:W-:-:S05]  /*30c60*/  @P0 IMAD.MOV.U32 R132, RZ, RZ, R110 ;  /* 0x000000ffff840224 */ /* 0x020fca00078e006e */
[----:B------:R0:W5:Y:S02]  /*30c70*/  @P0 LDG.E.U16 R113, desc[UR60][R132.64] ;  /* 0x0000003c84710981 */ /* 0x000164000c1e1500 */
[----:B0-----:R-:W-:Y:S02]  /*30c80*/  @P1 IMAD.MOV.U32 R132, RZ, RZ, R129 ;  /* 0x000000ffff841224 */ /* 0x001fe400078e0081 */
[----:B------:R-:W-:-:S05]  /*30c90*/  @P1 IMAD.MOV.U32 R133, RZ, RZ, R137 ;  /* 0x000000ffff851224 */ /* 0x000fca00078e0089 */
[----:B------:R0:W5:Y:S04]  /*30ca0*/  @P1 LDG.E.U16 R92, desc[UR60][R132.64] ;  /* 0x0000003c845c1981 */ /* 0x000168000c1e1500 */
[----:B--2---:R1:W-:Y:S04]  /*30cb0*/  STL [R1+0x2efc], R104 ;  /* 0x002efc6801007387 */ /* 0x0043e80000100800 */
[----:B------:R-:W2:Y:S04]  /*30cc0*/  LDL R135, [R1+0xe14] ;  /* 0x000e140001877983 */ /* 0x000ea80000100800 */
[----:B------:R-:W2:Y:S04]  /*30cd0*/  LDL R105, [R1+0xe18] ;  /* 0x000e180001697983 */ /* 0x000ea80000100800 */
[----:B---3--:R-:W-:Y:S04]  /*30ce0*/  STL [R1+0x2f00], R12 ;  /* 0x002f000c01007387 */ /* 0x008fe80000100800 */
[----:B------:R-:W3:Y:S04]  /*30cf0*/  LDL R134, [R1+0xe0c] ;  /* 0x000e0c0001867983 */ /* 0x000ee80000100800 */
[----:B------:R-:W3:Y:S04]  /*30d00*/  LDL R111, [R1+0xe10] ;  /* 0x000e1000016f7983 */ /* 0x000ee80000100800 */
[----:B----4-:R-:W-:Y:S04]  /*30d10*/  STL [R1+0x2f04], R14 ;  /* 0x002f040e01007387 */ /* 0x010fe80000100800 */
[----:B------:R-:W4:Y:S04]  /*30d20*/  LDL R110, [R1+0xe04] ;  /* 0x000e0400016e7983 */ /* 0x000f280000100800 */
[----:B-1----:R-:W4:Y:S04]  /*30d30*/  LDL R104, [R1+0xe08] ;  /* 0x000e080001687983 */ /* 0x002f280000100800 */
[----:B-----5:R1:W-:Y:S04]  /*30d40*/  STL [R1+0x2f08], R113 ;  /* 0x002f087101007387 */ /* 0x0203e80000100800 */
[----:B------:R-:W5:Y:S04]  /*30d50*/  LDL R137, [R1+0xdfc] ;  /* 0x000dfc0001897983 */ /* 0x000f680000100800 */
[----:B------:R-:W5:Y:S01]  /*30d60*/  LDL R129, [R1+0xe00] ;  /* 0x000e000001817983 */ /* 0x000f620000100800 */
[----:B------:R-:W-:Y:S01]  /*30d70*/  PRMT R23, RZ, 0x7610, R23 ;  /* 0x00007610ff177816 */ /* 0x000fe20000000017 */
[----:B0-----:R-:W-:-:S02]  /*30d80*/  @P1 IMAD.MOV.U32 R132, RZ, RZ, R115 ;  /* 0x000000ffff841224 */ /* 0x001fc400078e0073 */
[----:B------:R-:W-:Y:S01]  /*30d90*/  @P1 IMAD.MOV.U32 R133, RZ, RZ, R136 ;  /* 0x000000ffff851224 */ /* 0x000fe200078e0088 */
[----:B------:R-:W-:-:S04]  /*30da0*/  PRMT R18, RZ, 0x7610, R18 ;  /* 0x00007610ff127816 */ /* 0x000fc80000000012 */
[----:B------:R2:W5:Y:S04]  /*30db0*/  @P1 LDG.E.U16 R23, desc[UR60][R132.64] ;  /* 0x0000003c84171981 */ /* 0x000568000c1e1500 */
[----:B------:R-:W-:Y:S04]  /*30dc0*/  STL [R1+0x2f0c], R92 ;  /* 0x002f0c5c01007387 */ /* 0x000fe80000100800 */
[----:B------:R-:W-:Y:S04]  /*30dd0*/  STL [R1+0x40], R139 ;  /* 0x0000408b01007387 */ /* 0x000fe80000100800 */
[----:B------:R-:W5:Y:S04]  /*30de0*/  LDL R115, [R1+0xdf4] ;  /* 0x000df40001737983 */ /* 0x000f680000100800 */
[----:B-1----:R-:W5:Y:S01]  /*30df0*/  LDL R113, [R1+0xdf8] ;  /* 0x000df80001717983 */ /* 0x002f620000100800 */
[----:B------:R-:W-:-:S02]  /*30e00*/  ISETP.GT.AND P0, PT, R168, 0xd4, PT ;  /* 0x000000d4a800780c */ /* 0x000fc40003f04270 */
[----:B------:R-:W-:Y:S02]  /*30e10*/  PRMT R93, RZ, 0x7610, R93 ;  /* 0x00007610ff5d7816 */ /* 0x000fe4000000005d */
[----:B------:R-:W-:Y:S02]  /*30e20*/  PRMT R112, RZ, 0x7610, R112 ;  /* 0x00007610ff707816 */ /* 0x000fe40000000070 */
[----:B------:R-:W-:Y:S01]  /*30e30*/  PRMT R99, RZ, 0x7610, R99 ;  /* 0x00007610ff637816 */ /* 0x000fe20000000063 */
[----:B--2---:R-:W-:Y:S02]  /*30e40*/  @P1 IMAD.MOV.U32 R133, RZ, RZ, R135 ;  /* 0x000000ffff851224 */ /* 0x004fe400078e0087 */
[----:B------:R-:W-:-:S05]  /*30e50*/  @P1 IMAD.MOV.U32 R132, RZ, RZ, R105 ;  /* 0x000000ffff841224 */ /* 0x000fca00078e0069 */
[----:B------:R3:W2:Y:S02]  /*30e60*/  @P1 LDG.E.U16 R18, desc[UR60][R132.64] ;  /* 0x0000003c84121981 */ /* 0x0006a4000c1e1500 */
[----:B---3--:R-:W-:Y:S02]  /*30e70*/  @P1 IMAD.MOV.U32 R133, RZ, RZ, R134 ;  /* 0x000000ffff851224 */ /* 0x008fe400078e0086 */
[----:B------:R-:W-:-:S05]  /*30e80*/  @P1 IMAD.MOV.U32 R132, RZ, RZ, R111 ;  /* 0x000000ffff841224 */ /* 0x000fca00078e006f */
[----:B------:R4:W3:Y:S02]  /*30e90*/  @P1 LDG.E.U16 R93, desc[UR60][R132.64] ;  /* 0x0000003c845d1981 */ /* 0x0008e4000c1e1500 */
[----:B----4-:R-:W-:Y:S02]  /*30ea0*/  @P0 IMAD.MOV.U32 R133, RZ, RZ, R110 ;  /* 0x000000ffff850224 */ /* 0x010fe400078e006e */
[----:B------:R-:W-:-:S05]  /*30eb0*/  @P0 IMAD.MOV.U32 R132, RZ, RZ, R104 ;  /* 0x000000ffff840224 */ /* 0x000fca00078e0068 */
[----:B------:R5:W4:Y:S02]  /*30ec0*/  @P0 LDG.E.U16 R112, desc[UR60][R132.64] ;  /* 0x0000003c84700981 */ /* 0x000b24000c1e1500 */
[----:B-----5:R-:W-:Y:S02]  /*30ed0*/  @P0 IMAD.MOV.U32 R133, RZ, RZ, R137 ;  /* 0x000000ffff850224 */ /* 0x020fe400078e0089 */
[----:B------:R-:W-:-:S05]  /*30ee0*/  @P0 IMAD.MOV.U32 R132, RZ, RZ, R129 ;  /* 0x000000ffff840224 */ /* 0x000fca00078e0081 */
[----:B------:R0:W5:Y:S04]  /*30ef0*/  @P0 LDG.E.U16 R99, desc[UR60][R132.64] ;  /* 0x0000003c84630981 */ /* 0x000168000c1e1500 */
[----:B------:R1:W-:Y:S04]  /*30f00*/  STL [R1+0x2f10], R23 ;  /* 0x002f101701007387 */ /* 0x0003e80000100800 */
[----:B------:R-:W5:Y:S04]  /*30f10*/  LDL R136, [R1+0xdec] ;  /* 0x000dec0001887983 */ /* 0x000f680000100800 */
[----:B------:R-:W5:Y:S01]  /*30f20*/  LDL R105, [R1+0xdf0] ;  /* 0x000df00001697983 */ /* 0x000f620000100800 */
[----:B------:R-:W-:Y:S01]  /*30f30*/  PRMT R94, RZ, 0x7610, R94 ;  /* 0x00007610ff5e7816 */ /* 0x000fe2000000005e */
[----:B0-----:R-:W-:-:S02]  /*30f40*/  @P0 IMAD.MOV.U32 R133, RZ, RZ, R115 ;  /* 0x000000ffff850224 */ /* 0x001fc400078e0073 */
[----:B------:R-:W-:-:S05]  /*30f50*/  @P0 IMAD.MOV.U32 R132, RZ, RZ, R113 ;  /* 0x000000ffff840224 */ /* 0x000fca00078e0071 */
[----:B------:R0:W5:Y:S04]  /*30f60*/  @P0 LDG.E.U16 R94, desc[UR60][R132.64] ;  /* 0x0000003c845e0981 */ /* 0x000168000c1e1500 */
[----:B--2---:R-:W-:Y:S04]  /*30f70*/  STL [R1+0x2f14], R18 ;  /* 0x002f141201007387 */ /* 0x004fe80000100800 */
[----:B------:R-:W2:Y:S04]  /*30f80*/  LDL R135, [R1+0xde4] ;  /* 0x000de40001877983 */ /* 0x000ea80000100800 */
[----:B------:R-:W2:Y:S04]  /*30f90*/  LDL R134, [R1+0xde8] ;  /* 0x000de80001867983 */ /* 0x000ea80000100800 */
[----:B------:R-:W2:Y:S04]  /*30fa0*/  LDL R111, [R1+0xddc] ;  /* 0x000ddc00016f7983 */ /* 0x000ea80000100800 */
[----:B-1----:R-:W2:Y:S04]  /*30fb0*/  LDL R23, [R1+0xde0] ;  /* 0x000de00001177983 */ /* 0x002ea80000100800 */
[----:B---3--:R-:W-:Y:S04]  /*30fc0*/  STL [R1+0x2f18], R93 ;  /* 0x002f185d01007387 */ /* 0x008fe80000100800 */
[----:B------:R-:W3:Y:S04]  /*30fd0*/  LDL R110, [R1+0xdd4] ;  /* 0x000dd400016e7983 */ /* 0x000ee80000100800 */
[----:B------:R-:W3:Y:S04]  /*30fe0*/  LDL R104, [R1+0xdd8] ;  /* 0x000dd80001687983 */ /* 0x000ee80000100800 */
[----:B----4-:R1:W-:Y:S04]  /*30ff0*/  STL [R1+0x2f1c], R112 ;  /* 0x002f1c7001007387 */ /* 0x0103e80000100800 */
[----:B------:R-:W4:Y:S04]  /*31000*/  LDL R129, [R1+0xdcc] ;  /* 0x000dcc0001817983 */ /* 0x000f280000100800 */
[----:B------:R-:W4:Y:S04]  /*31010*/  LDL R92, [R1+0xdd0] ;  /* 0x000dd000015c7983 */ /* 0x000f280000100800 */
[----:B-----5:R5:W-:Y:S04]  /*31020*/  STL [R1+0x2f20], R99 ;  /* 0x002f206301007387 */ /* 0x020be80000100800 */
[----:B------:R-:W5:Y:S04]  /*31030*/  LDL R115, [R1+0xdc4] ;  /* 0x000dc40001737983 */ /* 0x000f680000100800 */
[----:B------:R-:W5:Y:S01]  /*31040*/  LDL R113, [R1+0xdc8] ;  /* 0x000dc80001717983 */ /* 0x000f620000100800 */
[----:B------:R-:W-:-:S02]  /*31050*/  ISETP.GT.AND P1, PT, R168, 0xd5, PT ;  /* 0x000000d5a800780c */ /* 0x000fc40003f24270 */
[----:B------:R-:W-:Y:S01]  /*31060*/  PRMT R95, RZ, 0x7610, R95 ;  /* 0x00007610ff5f7816 */ /* 0x000fe2000000005f */
[----:B0-----:R-:W-:Y:S02]  /*31070*/  @P0 IMAD.MOV.U32 R132, RZ, RZ, R105 ;  /* 0x000000ffff840224 */ /* 0x001fe400078e0069 */
[----:B------:R-:W-:Y:S01]  /*31080*/  @P0 IMAD.MOV.U32 R133, RZ, RZ, R136 ;  /* 0x000000ffff850224 */ /* 0x000fe200078e0088 */
[----:B------:R-:W-:-:S04]  /*31090*/  PRMT R97, RZ, 0x7610, R97 ;  /* 0x00007610ff617816 */ /* 0x000fc80000000061 */
[----:B------:R2:W5:Y:S04]  /*310a0*/  @P0 LDG.E.U16 R95, desc[UR60][R132.64] ;  /* 0x0000003c845f0981 */ /* 0x000568000c1e1500 */
[----:B------:R-:W-:Y:S04]  /*310b0*/  STL [R1+0x2f24], R94 ;  /* 0x002f245e01007387 */ /* 0x000fe80000100800 */
[----:B-1----:R-:W5:Y:S04]  /*310c0*/  LDL R112, [R1+0xdbc] ;  /* 0x000dbc0001707983 */ /* 0x002f680000100800 */
[----:B------:R-:W5:Y:S01]  /*310d0*/  LDL R105, [R1+0xdc0] ;  /* 0x000dc00001697983 */ /* 0x000f620000100800 */
[----:B------:R-:W-:-:S02]  /*310e0*/  PRMT R96, RZ, 0x7610, R96 ;  /* 0x00007610ff607816 */ /* 0x000fc40000000060 */
[----:B------:R-:W-:Y:S02]  /*310f0*/  PRMT R125, RZ, 0x7610, R125 ;  /* 0x00007610ff7d7816 */ /* 0x000fe4000000007d */
[----:B------:R-:W-:Y:S02]  /*31100*/  ISETP.GT.AND P0, PT, R168, 0xd6, PT ;  /* 0x000000d6a800780c */ /* 0x000fe40003f04270 */
[----:B------:R-:W-:Y:S02]  /*31110*/  PRMT R124, RZ, 0x7610, R124 ;  /* 0x00007610ff7c7816 */ /* 0x000fe4000000007c */
[----:B------:R-:W-:Y:S01]  /*31120*/  PRMT R122, RZ, 0x7610, R122 ;  /* 0x00007610ff7a7816 */ /* 0x000fe2000000007a */
[----:B--2---:R-:W-:Y:S02]  /*31130*/  @P1 IMAD.MOV.U32 R133, RZ, RZ, R135 ;  /* 0x000000ffff851224 */ /* 0x004fe400078e0087 */
[----:B------:R-:W-:-:S05]  /*31140*/  @P1 IMAD.MOV.U32 R132, RZ, RZ, R134 ;  /* 0x000000ffff841224 */ /* 0x000fca00078e0086 */
[----:B------:R0:W2:Y:S02]  /*31150*/  @P1 LDG.E.U16 R97, desc[UR60][R132.64] ;  /* 0x0000003c84611981 */ /* 0x0000a4000c1e1500 */
[----:B0-----:R-:W-:Y:S02]  /*31160*/  @P1 IMAD.MOV.U32 R132, RZ, RZ, R23 ;  /* 0x000000ffff841224 */ /* 0x001fe400078e0017 */
        /* <DEDUP_REMOVED lines=10> */
[----:B------:R0:W5:Y:S01]  /*31210*/  @P0 LDG.E.U16 R122, desc[UR60][R132.64] ;  /* 0x0000003c847a0981 */ /* 0x000162000c1e1500 */
[----:B------:R-:W-:-:S03]  /*31220*/  PRMT R127, RZ, 0x7610, R127 ;  /* 0x00007610ff7f7816 */ /* 0x000fc6000000007f */
[----:B------:R-:W-:Y:S01]  /*31230*/  STL [R1+0x2f28], R95 ;  /* 0x002f285f01007387 */ /* 0x000fe20000100800 */
[----:B0-----:R-:W-:Y:S02]  /*31240*/  @P0 IMAD.MOV.U32 R133, RZ, RZ, R112 ;  /* 0x000000ffff850224 */ /* 0x001fe400078e0070 */
[----:B------:R-:W-:-:S05]  /*31250*/  @P0 IMAD.MOV.U32 R132, RZ, RZ, R105 ;  /* 0x000000ffff840224 */ /* 0x000fca00078e0069 */
[----:B------:R-:W5:Y:S04]  /*31260*/  @P0 LDG.E.U16 R127, desc[UR60][R132.64] ;  /* 0x0000003c847f0981 */ /* 0x000f68000c1e1500 */
[----:B--2---:R0:W-:Y:S04]  /*31270*/  STL [R1+0x2f3c], R97 ;  /* 0x002f3c6101007387 */ /* 0x0041e80000100800 */
[----:B------:R-:W2:Y:S04]  /*31280*/  LDL R111, [R1+0xdb4] ;  /* 0x000db400016f7983 */ /* 0x000ea80000100800 */
[----:B------:R-:W2:Y:S04]  /*31290*/  LDL R23, [R1+0xdb8] ;  /* 0x000db80001177983 */ /* 0x000ea80000100800 */
[----:B------:R1:W-:Y:S04]  /*312a0*/  STL [R1+0x2f40], R96 ;  /* 0x002f406001007387 */ /* 0x0003e80000100800 */
[----:B------:R-:W2:Y:S04]  /*312b0*/  LDL R110, [R1+0xdac] ;  /* 0x000dac00016e7983 */ /* 0x000ea80000100800 */
[----:B------:R-:W2:Y:S04]  /*312c0*/  LDL R104, [R1+0xdb0] ;  /* 0x000db00001687983 */ /* 0x000ea80000100800 */
[----:B---3--:R-:W-:Y:S04]  /*312d0*/  STL [R1+0x2f44], R125 ;  /* 0x002f447d01007387 */ /* 0x008fe80000100800 */
[----:B------:R-:W3:Y:S04]  /*312e0*/  LDL R99, [R1+0xda4] ;  /* 0x000da40001637983 */ /* 0x000ee80000100800 */
[----:B------:R-:W3:Y:S04]  /*312f0*/  LDL R92, [R1+0xda8] ;  /* 0x000da800015c7983 */ /* 0x000ee80000100800 */
[----:B----4-:R-:W-:Y:S04]  /*31300*/  STL [R1+0x2f48], R124 ;  /* 0x002f487c01007387 */ /* 0x010fe80000100800 */
[----:B------:R-:W4:Y:S04]  /*31310*/  LDL R115, [R1+0xd9c] ;  /* 0x000d9c0001737983 */ /* 0x000f280000100800 */
[----:B0-----:R-:W4:Y:S04]  /*31320*/  LDL R97, [R1+0xda0] ;  /* 0x000da00001617983 */ /* 0x001f280000100800 */
[----:B-----5:R-:W-:Y:S04]  /*31330*/  STL [R1+0x2f4c], R122 ;  /* 0x002f4c7a01007387 */ /* 0x020fe80000100800 */
[----:B------:R-:W5:Y:S04]  /*31340*/  LDL R113, [R1+0xd94] ;  /* 0x000d940001717983 */ /* 0x000f680000100800 */
[----:B------:R-:W5:Y:S04]  /*31350*/  LDL R112, [R1+0xd98] ;  /* 0x000d980001707983 */ /* 0x000f680000100800 */
[----:B------:R-:W5:Y:S04]  /*31360*/  LDL R105, [R1+0xd8c] ;  /* 0x000d8c0001697983 */ /* 0x000f680000100800 */
[----:B-1----:R-:W5:Y:S01]  /*31370*/  LDL R96, [R1+0xd90] ;  /* 0x000d900001607983 */ /* 0x002f620000100800 */
[----:B------:R-:W-:-:S02]  /*31380*/  PRMT R126, RZ, 0x7610, R126 ;  /* 0x00007610ff7e7816 */ /* 0x000fc4000000007e */
[----:B------:R-:W-:Y:S02]  /*31390*/  ISETP.GT.AND P1, PT, R168, 0xd7, PT ;  /* 0x000000d7a800780c */ /* 0x000fe40003f24270 */
[----:B------:R-:W-:Y:S01]  /*313a0*/  PRMT R156, RZ, 0x7610, R156 ;  /* 0x00007610ff9c7816 */ /* 0x000fe2000000009c */
[----:B------:R-:W-:Y:S01]  /*313b0*/  STL [R1+0x2f50], R127 ;  /* 0x002f507f01007387 */ /* 0x000fe20000100800 */
[----:B------:R-:W-:Y:S02]  /*313c0*/  PRMT R2, RZ, 0x7610, R2 ;  /* 0x00007610ff027816 */ /* 0x000fe40000000002 */
[----:B------:R-:W-:Y:S02]  /*313d0*/  PRMT R3, RZ, 0x7610, R3 ;  /* 0x00007610ff037816 */ /* 0x000fe40000000003 */
[----:B------:R-:W-:Y:S01]  /*313e0*/  PRMT R4, RZ, 0x7610, R4 ;  /* 0x00007610ff047816 */ /* 0x000fe20000000004 */
[----:B--2---:R-:W-:Y:S02]  /*313f0*/  @P0 IMAD.MOV.U32 R133, RZ, RZ, R111 ;  /* 0x000000ffff850224 */ /* 0x004fe400078e006f */
[----:B------:R-:W-:Y:S01]  /*31400*/  @P0 IMAD.MOV.U32 R132, RZ, RZ, R23 ;  /* 0x000000ffff840224 */ /* 0x000fe200078e0017 */
[----:B------:R-:W2:Y:S04]  /*31410*/  LDL R111, [R1+0xd84] ;  /* 0x000d8400016f7983 */ /* 0x000ea80000100800 */
[----:B------:R-:W2:Y:S04]  /*31420*/  LDL R23, [R1+0xd88] ;  /* 0x000d880001177983 */ /* 0x000ea80000100800 */
[----:B------:R0:W2:Y:S02]  /*31430*/  @P0 LDG.E.U16 R126, desc[UR60][R132.64] ;  /* 0x0000003c847e0981 */ /* 0x0000a4000c1e1500 */
[----:B0-----:R-:W-:-:S02]  /*31440*/  @P0 IMAD.MOV.U32 R133, RZ, RZ, R110 ;  /* 0x000000ffff850224 */ /* 0x001fc400078e006e */
        /* <DEDUP_REMOVED lines=11> */
[----:B------:R-:W-:Y:S01]  /*31500*/  PRMT R5, RZ, 0x7610, R5 ;  /* 0x00007610ff057816 */ /* 0x000fe20000000005 */
[----:B0-----:R-:W-:Y:S02]  /*31510*/  @P1 IMAD.MOV.U32 R132, RZ, RZ, R96 ;  /* 0x000000ffff841224 */ /* 0x001fe400078e0060 */
[----:B------:R-:W-:-:S05]  /*31520*/  @P1 IMAD.MOV.U32 R133, RZ, RZ, R105 ;  /* 0x000000ffff851224 */ /* 0x000fca00078e0069 */
[----:B------:R2:W5:Y:S01]  /*31530*/  @P1 LDG.E.U16 R5, desc[UR60][R132.64] ;  /* 0x0000003c84051981 */ /* 0x000562000c1e1500 */
[----:B------:R-:W-:Y:S02]  /*31540*/  ISETP.GT.AND P0, PT, R168, 0xd8, PT ;  /* 0x000000d8a800780c */ /* 0x000fe40003f04270 */
[----:B------:R-:W-:-:S11]  /*31550*/  PRMT R15, RZ, 0x7610, R15 ;  /* 0x00007610ff0f7816 */ /* 0x000fd6000000000f */
[----:B--2---:R-:W-:Y:S02]  /*31560*/  @P0 IMAD.MOV.U32 R133, RZ, RZ, R111 ;  /* 0x000000ffff850224 */ /* 0x004fe400078e006f */
[----:B------:R-:W-:Y:S01]  /*31570*/  @P0 IMAD.MOV.U32 R132, RZ, RZ, R23 ;  /* 0x000000ffff840224 */ /* 0x000fe200078e0017 */
[----:B------:R-:W-:Y:S04]  /*31580*/  STL [R1+0x2f54], R126 ;  /* 0x002f547e01007387 */ /* 0x000fe80000100800 */
[----:B------:R-:W2:Y:S04]  /*31590*/  LDL R110, [R1+0xd7c] ;  /* 0x000d7c00016e7983 */ /* 0x000ea80000100800 */
[----:B------:R-:W2:Y:S04]  /*315a0*/  LDL R104, [R1+0xd80] ;  /* 0x000d800001687983 */ /* 0x000ea80000100800 */
[----:B------:R2:W2:Y:S04]  /*315b0*/  @P0 LDG.E.U16 R15, desc[UR60][R132.64] ;  /* 0x0000003c840f0981 */ /* 0x0004a8000c1e1500 */
[----:B------:R-:W-:Y:S04]  /*315c0*/  STL [R1+0x2f58], R156 ;  /* 0x002f589c01007387 */ /* 0x000fe80000100800 */
[----:B------:R-:W2:Y:S04]  /*315d0*/  LDL R99, [R1+0xd4c] ;  /* 0x000d4c0001637983 */ /* 0x000ea80000100800 */
[----:B------:R-:W2:Y:S04]  /*315e0*/  LDL R92, [R1+0xd50] ;  /* 0x000d5000015c7983 */ /* 0x000ea80000100800 */
[----:B---3--:R0:W-:Y:S04]  /*315f0*/  STL [R1+0x2f5c], R2 ;  /* 0x002f5c0201007387 */ /* 0x0081e80000100800 */
[----:B------:R-:W3:Y:S04]  /*31600*/  LDL R97, [R1+0xd24] ;  /* 0x000d240001617983 */ /* 0x000ee80000100800 */
[----:B0-----:R-:W3:Y:S04]  /*31610*/  LDL R2, [R1+0xd28] ;  /* 0x000d280001027983 */ /* 0x001ee80000100800 */
[----:B----4-:R-:W-:Y:S04]  /*31620*/  STL [R1+0x2f60], R3 ;  /* 0x002f600301007387 */ /* 0x010fe80000100800 */
[----:B-----5:R-:W-:Y:S04]  /*31630*/  STL [R1+0x2f64], R4 ;  /* 0x002f640401007387 */ /* 0x020fe80000100800 */
[----:B------:R-:W4:Y:S04]  /*31640*/  LDL R105, [R1+0xd18] ;  /* 0x000d180001697983 */ /* 0x000f280000100800 */
[----:B------:R-:W5:Y:S04]  /*31650*/  LDL R96, [R1+0xd20] ;  /* 0x000d200001607983 */ /* 0x000f680000100800 */
[----:B------:R0:W-:Y:S04]  /*31660*/  STL [R1+0x2f68], R5 ;  /* 0x002f680501007387 */ /* 0x0001e80000100800 */
[----:B------:R-:W5:Y:S04]  /*31670*/  LDL R23, [R1+0xd10] ;  /* 0x000d100001177983 */ /* 0x000f680000100800 */
[----:B0-----:R-:W5:Y:S01]  /*31680*/  LDL R5, [R1+0xd14] ;  /* 0x000d140001057983 */ /* 0x001f620000100800 */
[----:B------:R-:W-:-:S02]  /*31690*/  PRMT R14, RZ, 0x7610, R14 ;  /* 0x00007610ff0e7816 */ /* 0x000fc4000000000e */
[----:B------:R-:W-:Y:S02]  /*316a0*/  PRMT R12, RZ, 0x7610, R12 ;  /* 0x00007610ff0c7816 */ /* 0x000fe4000000000c */
[----:B------:R-:W-:Y:S02]  /*316b0*/  ISETP.GT.AND P1, PT, R168, 0xd9, PT ;  /* 0x000000d9a800780c */ /* 0x000fe40003f24270 */
[----:B------:R-:W-:Y:S02]  /*316c0*/  PRMT R10, RZ, 0x7610, R10 ;  /* 0x00007610ff0a7816 */ /* 0x000fe4000000000a */
[----:B------:R-:W-:Y:S01]  /*316d0*/  PRMT R9, RZ, 0x7610, R9 ;  /* 0x00007610ff097816 */ /* 0x000fe20000000009 */
[----:B--2---:R-:W-:Y:S02]  /*316e0*/  @P0 IMAD.MOV.U32 R133, RZ, RZ, R110 ;  /* 0x000000ffff850224 */ /* 0x004fe400078e006e */
[----:B------:R-:W-:Y:S01]  /*316f0*/  @P0 IMAD.MOV.U32 R132, RZ, RZ, R104 ;  /* 0x000000ffff840224 */ /* 0x000fe200078e0068 */
[----:B------:R0:W-:Y:S04]  /*31700*/  STL [R1+0x2f6c], R15 ;  /* 0x002f6c0f01007387 */ /* 0x0001e80000100800 */
[----:B------:R-:W2:Y:S04]  /*31710*/  LDL R3, [R1+0xd0c] ;  /* 0x000d0c0001037983 */ /* 0x000ea80000100800 */
[----:B------:R1:W2:Y:S04]  /*31720*/  @P0 LDG.E.U16 R14, desc[UR60][R132.64] ;  /* 0x0000003c840e0981 */ /* 0x0002a8000c1e1500 */
[----:B0-----:R-:W2:Y:S01]  /*31730*/  LDL R15, [R1+0xd08] ;  /* 0x000d0800010f7983 */ /* 0x001ea20000100800 */
[----:B-1----:R-:W-:-:S02]  /*31740*/  @P0 IMAD.MOV.U32 R133, RZ, RZ, R99 ;  /* 0x000000ffff850224 */ /* 0x002fc400078e0063 */
[----:B------:R-:W-:-:S05]  /*31750*/  @P0 IMAD.MOV.U32 R132, RZ, RZ, R92 ;  /* 0x000000ffff840224 */ /* 0x000fca00078e005c */
[----:B------:R3:W2:Y:S02]  /*31760*/  @P0 LDG.E.U16 R12, desc[UR60][R132.64] ;  /* 0x0000003c840c0981 */ /* 0x0006a4000c1e1500 */
[----:B---3--:R-:W-:Y:S02]  /*31770*/  @P0 IMAD.MOV.U32 R133, RZ, RZ, R97 ;  /* 0x000000ffff850224 */ /* 0x008fe400078e0061 */
[----:B------:R-:W-:-:S05]  /*31780*/  @P0 IMAD.MOV.U32 R132, RZ, RZ, R2 ;  /* 0x000000ffff840224 */ /* 0x000fca00078e0002 */
[----:B------:R4:W3:Y:S02]  /*31790*/  @P0 LDG.E.U16 R10, desc[UR60][R132.64] ;  /* 0x0000003c840a0981 */ /* 0x0008e4000c1e1500 */
[----:B----4-:R-:W-:Y:S02]  /*317a0*/  @P1 IMAD.MOV.U32 R133, RZ, RZ, R105 ;  /* 0x000000ffff851224 */ /* 0x010fe400078e0069 */
[----:B-----5:R-:W-:-:S05]  /*317b0*/  @P1 IMAD.MOV.U32 R132, RZ, RZ, R96 ;  /* 0x000000ffff841224 */ /* 0x020fca00078e0060 */
[----:B------:R0:W4:Y:S01]  /*317c0*/  @P1 LDG.E.U16 R9, desc[UR60][R132.64] ;  /* 0x0000003c84091981 */ /* 0x000122000c1e1500 */
[----:B------:R-:W-:Y:S01]  /*317d0*/  PRMT R123, RZ, 0x7610, R123 ;  /* 0x00007610ff7b7816 */ /* 0x000fe2000000007b */
[----:B0-----:R-:W-:Y:S02]  /*317e0*/  @P1 IMAD.MOV.U32 R133, RZ, RZ, R23 ;  /* 0x000000ffff851224 */ /* 0x001fe400078e0017 */
[----:B------:R-:W-:-:S05]  /*317f0*/  @P1 IMAD.MOV.U32 R132, RZ, RZ, R5 ;  /* 0x000000ffff841224 */ /* 0x000fca00078e0005 */
[----:B------:R2:W5:Y:S01]  /*31800*/  @P1 LDG.E.U16 R123, desc[UR60][R132.64] ;  /* 0x0000003c847b1981 */ /* 0x000562000c1e1500 */
[----:B------:R-:W-:Y:S01]  /*31810*/  PRMT R119, RZ, 0x7610, R119 ;  /* 0x00007610ff777816 */ /* 0x000fe20000000077 */
[----:B--2---:R-:W-:Y:S02]  /*31820*/  @P1 IMAD.MOV.U32 R132, RZ, RZ, R3 ;  /* 0x000000ffff841224 */ /* 0x004fe400078e0003 */
[----:B------:R-:W-:Y:S04]  /*31830*/  STL [R1+0x2f70], R14 ;  /* 0x002f700e01007387 */ /* 0x000fe80000100800 */
[----:B------:R-:W2:Y:S04]  /*31840*/  LDL R92, [R1+0xcfc] ;  /* 0x000cfc00015c7983 */ /* 0x000ea80000100800 */
[----:B------:R-:W2:Y:S01]  /*31850*/  LDL R4, [R1+0xd00] ;  /* 0x000d000001047983 */ /* 0x000ea20000100800 */
[----:B------:R-:W-:-:S05]  /*31860*/  @P1 IMAD.MOV.U32 R133, RZ, RZ, R15 ;  /* 0x000000ffff851224 */ /* 0x000fca00078e000f */
[----:B------:R2:W2:Y:S04]  /*31870*/  @P1 LDG.E.U16 R119, desc[UR60][R132.64] ;  /* 0x0000003c84771981 */ /* 0x0004a8000c1e1500 */
[----:B------:R0:W-:Y:S04]  /*31880*/  STL [R1+0x2f74], R12 ;  /* 0x002f740c01007387 */ /* 0x0001e80000100800 */
[----:B------:R-:W2:Y:S04]  /*31890*/  LDL R104, [R1+0xcf4] ;  /* 0x000cf40001687983 */ /* 0x000ea80000100800 */
[----:B------:R-:W2:Y:S04]  /*318a0*/  LDL R99, [R1+0xcf8] ;  /* 0x000cf80001637983 */ /* 0x000ea80000100800 */
[----:B------:R-:W2:Y:S04]  /*318b0*/  LDL R97, [R1+0xcec] ;  /* 0x000cec0001617983 */ /* 0x000ea80000100800 */
[----:B------:R-:W2:Y:S04]  /*318c0*/  LDL R2, [R1+0xcf0] ;  /* 0x000cf00001027983 */ /* 0x000ea80000100800 */
[----:B---3--:R1:W-:Y:S04]  /*318d0*/  STL [R1+0x2f78], R10 ;  /* 0x002f780a01007387 */ /* 0x0083e80000100800 */
[----:B------:R-:W3:Y:S04]  /*318e0*/  LDL R96, [R1+0xce4] ;  /* 0x000ce40001607983 */ /* 0x000ee80000100800 */
[----:B0-----:R-:W3:Y:S04]  /*318f0*/  LDL R12, [R1+0xce8] ;  /* 0x000ce800010c7983 */ /* 0x001ee80000100800 */
[----:B----4-:R0:W-:Y:S04]  /*31900*/  STL [R1+0x2f7c], R9 ;  /* 0x002f7c0901007387 */ /* 0x0101e80000100800 */
[----:B------:R-:W4:Y:S04]  /*31910*/  LDL R23, [R1+0xcd8] ;  /* 0x000cd80001177983 */ /* 0x000f280000100800 */
[----:B------:R-:W4:Y:S01]  /*31920*/  LDL R5, [R1+0xcdc] ;  /* 0x000cdc0001057983 */ /* 0x000f220000100800 */
[----:B------:R-:W-:-:S03]  /*31930*/  ISETP.GT.AND P0, PT, R168, 0xda, PT ;  /* 0x000000daa800780c */ /* 0x000fc60003f04270 */
[----:B-----5:R-:W-:Y:S04]  /*31940*/  STL [R1+0x2f80], R123 ;  /* 0x002f807b01007387 */ /* 0x020fe80000100800 */
[----:B------:R-:W5:Y:S04]  /*31950*/  LDL R15, [R1+0xcd0] ;  /* 0x000cd000010f7983 */ /* 0x000f680000100800 */
[----:B-1----:R-:W5:Y:S04]  /*31960*/  LDL R10, [R1+0xcd4] ;  /* 0x000cd400010a7983 */ /* 0x002f680000100800 */
[----:B------:R-:W5:Y:S04]  /*31970*/  LDL R14, [R1+0xcc8] ;  /* 0x000cc800010e7983 */ /* 0x000f680000100800 */
[----:B------:R-:W5:Y:S01]  /*31980*/  LDL R3, [R1+0xccc] ;  /* 0x000ccc0001037983 */ /* 0x000f620000100800 */
[----:B------:R-:W-:-:S02]  /*31990*/  PRMT R118, RZ, 0x7610, R118 ;  /* 0x00007610ff767816 */ /* 0x000fc40000000076 */
[----:B------:R-:W-:Y:S02]  /*319a0*/  PRMT R20, RZ, 0x7610, R20 ;  /* 0x00007610ff147816 */ /* 0x000fe40000000014 */
[----:B------:R-:W-:Y:S02]  /*319b0*/  PRMT R21, RZ, 0x7610, R21 ;  /* 0x00007610ff157816 */ /* 0x000fe40000000015 */
[----:B------:R-:W-:Y:S01]  /*319c0*/  PRMT R22, RZ, 0x7610, R22 ;  /* 0x00007610ff167816 */ /* 0x000fe20000000016 */
[----:B--2---:R-:W-:Y:S02]  /*319d0*/  @P1 IMAD.MOV.U32 R133, RZ, RZ, R92 ;  /* 0x000000ffff851224 */ /* 0x004fe400078e005c */
[----:B------:R-:W-:-:S05]  /*319e0*/  @P1 IMAD.MOV.U32 R132, RZ, RZ, R4 ;  /* 0x000000ffff841224 */ /* 0x000fca00078e0004 */
[----:B------:R1:W2:Y:S04]  /*319f0*/  @P1 LDG.E.U16 R118, desc[UR60][R132.64] ;  /* 0x0000003c84761981 */ /* 0x0002a8000c1e1500 */
[----:B------:R2:W-:Y:S04]  /*31a00*/  STL [R1+0x2f84], R119 ;  /* 0x002f847701007387 */ /* 0x0005e80000100800 */
[----:B------:R-:W2:Y:S04]  /*31a10*/  LDL R92, [R1+0xcc0] ;  /* 0x000cc000015c7983 */ /* 0x000ea80000100800 */
[----:B------:R-:W2:Y:S04]  /*31a20*/  LDL R4, [R1+0xcc4] ;  /* 0x000cc40001047983 */ /* 0x000ea80000100800 */
[----:B0-----:R-:W2:Y:S01]  /*31a30*/  LDL R9, [R1+0xcb8] ;  /* 0x000cb80001097983 */ /* 0x001ea20000100800 */
[----:B-1----:R-:W-:-:S02]  /*31a40*/  @P0 IMAD.MOV.U32 R133, RZ, RZ, R104 ;  /* 0x000000ffff850224 */ /* 0x002fc400078e0068 */
[----:B------:R-:W-:Y:S01]  /*31a50*/  @P0 IMAD.MOV.U32 R132, RZ, RZ, R99 ;  /* 0x000000ffff840224 */ /* 0x000fe200078e0063 */
[----:B------:R-:W-:Y:S02]  /*31a60*/  ISETP.GT.AND P1, PT, R168, 0xdb, PT ;  /* 0x000000dba800780c */ /* 0x000fe40003f24270 */
[----:B------:R-:W-:Y:S02]  /*31a70*/  PRMT R121, RZ, 0x7610, R121 ;  /* 0x00007610ff797816 */ /* 0x000fe40000000079 */
[----:B------:R-:W-:Y:S02]  /*31a80*/  PRMT R98, RZ, 0x7610, R98 ;  /* 0x00007610ff627816 */ /* 0x000fe40000000062 */
[----:B------:R-:W-:Y:S01]  /*31a90*/  PRMT R17, RZ, 0x7610, R17 ;  /* 0x00007610ff117816 */ /* 0x000fe20000000011 */
[----:B------:R0:W2:Y:S04]  /*31aa0*/  @P0 LDG.E.U16 R20, desc[UR60][R132.64] ;  /* 0x0000003c84140981 */ /* 0x0000a8000c1e1500 */
[----:B------:R-:W2:Y:S01]  /*31ab0*/  LDL R99, [R1+0xc90] ;  /* 0x000c900001637983 */ /* 0x000ea20000100800 */
[----:B0-----:R-:W-:-:S02]  /*31ac0*/  @P0 IMAD.MOV.U32 R132, RZ, RZ, R2 ;  /* 0x000000ffff840224 */ /* 0x001fc400078e0002 */
[----:B------:R-:W-:Y:S01]  /*31ad0*/  @P0 IMAD.MOV.U32 R133, RZ, RZ, R97 ;  /* 0x000000ffff850224 */ /* 0x000fe200078e0061 */
[----:B------:R-:W2:Y:S04]  /*31ae0*/  LDL R2, [R1+0xcbc] ;  /* 0x000cbc0001027983 */ /* 0x000ea80000100800 */
[----:B------:R-:W2:Y:S04]  /*31af0*/  LDL R97, [R1+0xc94] ;  /* 0x000c940001617983 */ /* 0x000ea80000100800 */
[----:B------:R3:W2:Y:S02]  /*31b00*/  @P0 LDG.E.U16 R21, desc[UR60][R132.64] ;  /* 0x0000003c84150981 */ /* 0x0006a4000c1e1500 */
[----:B---3--:R-:W-:-:S02]  /*31b10*/  @P0 IMAD.MOV.U32 R132, RZ, RZ, R12 ;  /* 0x000000ffff840224 */ /* 0x008fc400078e000c */
[----:B------:R-:W-:Y:S01]  /*31b20*/  @P0 IMAD.MOV.U32 R133, RZ, RZ, R96 ;  /* 0x000000ffff850224 */ /* 0x000fe200078e0060 */
[----:B------:R-:W3:Y:S04]  /*31b30*/  LDL R12, [R1+0xcb4] ;  /* 0x000cb400010c7983 */ /* 0x000ee80000100800 */
[----:B------:R-:W3:Y:S04]  /*31b40*/  LDL R96, [R1+0xcb0] ;  /* 0x000cb00001607983 */ /* 0x000ee80000100800 */
[----:B------:R4:W3:Y:S02]  /*31b50*/  @P0 LDG.E.U16 R22, desc[UR60][R132.64] ;  /* 0x0000003c84160981 */ /* 0x0008e4000c1e1500 */
[----:B----4-:R-:W-:-:S02]  /*31b60*/  @P0 IMAD.MOV.U32 R133, RZ, RZ, R23 ;  /* 0x000000ffff850224 */ /* 0x010fc400078e0017 */
[----:B------:R-:W4:Y:S01]  /*31b70*/  LDL R23, [R1+0xca8] ;  /* 0x000ca80001177983 */ /* 0x000f220000100800 */
[----:B------:R-:W-:-:S03]  /*31b80*/  @P0 IMAD.MOV.U32 R132, RZ, RZ, R5 ;  /* 0x000000ffff840224 */ /* 0x000fc600078e0005 */
[----:B------:R-:W4:Y:S04]  /*31b90*/  LDL R5, [R1+0xcac] ;  /* 0x000cac0001057983 */ /* 0x000f280000100800 */
[----:B------:R5:W4:Y:S02]  /*31ba0*/  @P0 LDG.E.U16 R121, desc[UR60][R132.64] ;  /* 0x0000003c84790981 */ /* 0x000b24000c1e1500 */
[----:B-----5:R-:W-:Y:S02]  /*31bb0*/  @P1 IMAD.MOV.U32 R133, RZ, RZ, R15 ;  /* 0x000000ffff851224 */ /* 0x020fe400078e000f */
[----:B------:R-:W-:Y:S01]  /*31bc0*/  @P1 IMAD.MOV.U32 R132, RZ, RZ, R10 ;  /* 0x000000ffff841224 */ /* 0x000fe200078e000a */
[----:B------:R-:W5:Y:S04]  /*31bd0*/  LDL R15, [R1+0xca0] ;  /* 0x000ca000010f7983 */ /* 0x000f680000100800 */
[----:B------:R-:W5:Y:S04]  /*31be0*/  LDL R10, [R1+0xca4] ;  /* 0x000ca400010a7983 */ /* 0x000f680000100800 */
[----:B------:R0:W5:Y:S02]  /*31bf0*/  @P1 LDG.E.U16 R98, desc[UR60][R132.64] ;  /* 0x0000003c84621981 */ /* 0x000164000c1e1500 */
[----:B0-----:R-:W-:-:S02]  /*31c00*/  @P1 IMAD.MOV.U32 R132, RZ, RZ, R3 ;  /* 0x000000ffff841224 */ /* 0x001fc400078e0003 */
[----:B------:R-:W-:Y:S01]  /*31c10*/  @P1 IMAD.MOV.U32 R133, RZ, RZ, R14 ;  /* 0x000000ffff851224 */ /* 0x000fe200078e000e */
[----:B------:R-:W5:Y:S04]  /*31c20*/  LDL R3, [R1+0xc9c] ;  /* 0x000c9c0001037983 */ /* 0x000f680000100800 */
[----:B------:R-:W5:Y:S04]  /*31c30*/  LDL R14, [R1+0xc98] ;  /* 0x000c9800010e7983 */ /* 0x000f680000100800 */
[----:B------:R2:W5:Y:S01]  /*31c40*/  @P1 LDG.E.U16 R17, desc[UR60][R132.64] ;  /* 0x0000003c84111981 */ /* 0x000562000c1e1500 */
[----:B------:R-:W-:-:S02]  /*31c50*/  PRMT R16, RZ, 0x7610, R16 ;  /* 0x00007610ff107816 */ /* 0x000fc40000000010 */
[----:B------:R-:W-:Y:S02]  /*31c60*/  ISETP.GT.AND P0, PT, R168, 0xdc, PT ;  /* 0x000000dca800780c */ /* 0x000fe40003f04270 */
        /* <DEDUP_REMOVED lines=8> */
[----:B------:R-:W2:Y:S01]  /*31cf0*/  LDL R9, [R1+0xc80] ;  /* 0x000c800001097983 */ /* 0x000ea20000100800 */
[----:B------:R-:W-:-:S03]  /*31d00*/  @P1 IMAD.MOV.U32 R132, RZ, RZ, R2 ;  /* 0x000000ffff841224 */ /* 0x000fc600078e0002 */
[----:B------:R-:W2:Y:S04]  /*31d10*/  LDL R2, [R1+0xc84] ;  /* 0x000c840001027983 */ /* 0x000ea80000100800 */
[----:B------:R3:W2:Y:S02]  /*31d20*/  @P1 LDG.E.U16 R109, desc[UR60][R132.64] ;  /* 0x0000003c846d1981 */ /* 0x0006a4000c1e1500 */
[----:B---3--:R-:W-:Y:S02]  /*31d30*/  @P0 IMAD.MOV.U32 R132, RZ, RZ, R12 ;  /* 0x000000ffff840224 */ /* 0x008fe400078e000c */
[----:B------:R-:W-:Y:S01]  /*31d40*/  @P0 IMAD.MOV.U32 R133, RZ, RZ, R96 ;  /* 0x000000ffff850224 */ /* 0x000fe200078e0060 */
[----:B------:R-:W3:Y:S04]  /*31d50*/  LDL R12, [R1+0xc7c] ;  /* 0x000c7c00010c7983 */ /* 0x000ee80000100800 */
[----:B------:R-:W3:Y:S04]  /*31d60*/  LDL R96, [R1+0xc78] ;  /* 0x000c780001607983 */ /* 0x000ee80000100800 */
[----:B------:R4:W3:Y:S02]  /*31d70*/  @P0 LDG.E.U16 R90, desc[UR60][R132.64] ;  /* 0x0000003c845a0981 */ /* 0x0008e4000c1e1500 */
[----:B----4-:R-:W-:-:S02]  /*31d80*/  @P0 IMAD.MOV.U32 R133, RZ, RZ, R23 ;  /* 0x000000ffff850224 */ /* 0x010fc400078e0017 */
[----:B------:R-:W4:Y:S01]  /*31d90*/  LDL R23, [R1+0xc70] ;  /* 0x000c700001177983 */ /* 0x000f220000100800 */
[----:B------:R-:W-:Y:S01]  /*31da0*/  PRMT R91, RZ, 0x7610, R91 ;  /* 0x00007610ff5b7816 */ /* 0x000fe2000000005b */
[----:B------:R-:W-:Y:S02]  /*31db0*/  @P0 IMAD.MOV.U32 R132, RZ, RZ, R5 ;  /* 0x000000ffff840224 */ /* 0x000fe400078e0005 */
[----:B------:R-:W4:Y:S04]  /*31dc0*/  LDL R5, [R1+0xc74] ;  /* 0x000c740001057983 */ /* 0x000f280000100800 */
[----:B------:R5:W4:Y:S01]  /*31dd0*/  @P0 LDG.E.U16 R91, desc[UR60][R132.64] ;  /* 0x0000003c845b0981 */ /* 0x000b22000c1e1500 */
[----:B------:R-:W-:Y:S02]  /*31de0*/  PRMT R116, RZ, 0x7610, R116 ;  /* 0x00007610ff747816 */ /* 0x000fe40000000074 */
[----:B------:R-:W-:-:S02]  /*31df0*/  ISETP.GT.AND P1, PT, R168, 0xdd, PT ;  /* 0x000000dda800780c */ /* 0x000fc40003f24270 */
[----:B------:R-:W-:Y:S01]  /*31e00*/  PRMT R117, RZ, 0x7610, R117 ;  /* 0x00007610ff757816 */ /* 0x000fe20000000075 */
[----:B-----5:R-:W-:Y:S02]  /*31e10*/  @P0 IMAD.MOV.U32 R133, RZ, RZ, R15 ;  /* 0x000000ffff850224 */ /* 0x020fe400078e000f */
[----:B------:R-:W-:Y:S01]  /*31e20*/  @P0 IMAD.MOV.U32 R132, RZ, RZ, R10 ;  /* 0x000000ffff840224 */ /* 0x000fe200078e000a */
[----:B------:R-:W5:Y:S04]  /*31e30*/  LDL R15, [R1+0xc6c] ;  /* 0x000c6c00010f7983 */ /* 0x000f680000100800 */
[----:B------:R-:W5:Y:S04]  /*31e40*/  LDL R10, [R1+0x286c] ;  /* 0x00286c00010a7983 */ /* 0x000f680000100800 */
[----:B------:R0:W5:Y:S01]  /*31e50*/  @P0 LDG.E.U16 R116, desc[UR60][R132.64] ;  /* 0x0000003c84740981 */ /* 0x000162000c1e1500 */
[----:B------:R-:W-:Y:S01]  /*31e60*/  PRMT R11, RZ, 0x7610, R11 ;  /* 0x00007610ff0b7816 */ /* 0x000fe2000000000b */
[----:B0-----:R-:W-:-:S02]  /*31e70*/  @P0 IMAD.MOV.U32 R132, RZ, RZ, R3 ;  /* 0x000000ffff840224 */ /* 0x001fc400078e0003 */
[----:B------:R-:W-:Y:S01]  /*31e80*/  @P0 IMAD.MOV.U32 R133, RZ, RZ, R14 ;  /* 0x000000ffff850224 */ /* 0x000fe200078e000e */
[----:B------:R-:W5:Y:S04]  /*31e90*/  LDL R3, [R1+0x2874] ;  /* 0x0028740001037983 */ /* 0x000f680000100800 */
[----:B------:R-:W5:Y:S04]  /*31ea0*/  LDL R14, [R1+0xc60] ;  /* 0x000c6000010e7983 */ /* 0x000f680000100800 */
[----:B------:R0:W5:Y:S02]  /*31eb0*/  @P0 LDG.E.U16 R117, desc[UR60][R132.64] ;  /* 0x0000003c84750981 */ /* 0x000164000c1e1500 */
[----:B0-----:R-:W-:-:S02]  /*31ec0*/  @P1 IMAD.MOV.U32 R132, RZ, RZ, R97 ;  /* 0x000000ffff841224 */ /* 0x001fc400078e0061 */
[----:B------:R-:W-:Y:S01]  /*31ed0*/  @P1 IMAD.MOV.U32 R133, RZ, RZ, R99 ;  /* 0x000000ffff851224 */ /* 0x000fe200078e0063 */
[----:B------:R-:W-:Y:S02]  /*31ee0*/  PRMT R6, RZ, 0x7610, R6 ;  /* 0x00007610ff067816 */ /* 0x000fe40000000006 */
[----:B------:R-:W-:Y:S02]  /*31ef0*/  PRMT R7, RZ, 0x7610, R7 ;  /* 0x00007610ff077816 */ /* 0x000fe40000000007 */
[----:B------:R-:W-:Y:S02]  /*31f00*/  ISETP.GT.AND P0, PT, R168, 0xde, PT ;  /* 0x000000dea800780c */ /* 0x000fe40003f04270 */
[----:B------:R-:W-:Y:S01]  /*31f10*/  PRMT R128, RZ, 0x7610, R128 ;  /* 0x00007610ff807816 */ /* 0x000fe20000000080 */
[----:B------:R2:W5:Y:S01]  /*31f20*/  @P1 LDG.E.U16 R11, desc[UR60][R132.64] ;  /* 0x0000003c840b1981 */ /* 0x000562000c1e1500 */
[----:B------:R-:W-:Y:S02]  /*31f30*/  PRMT R159, RZ, 0x7610, R159 ;  /* 0x00007610ff9f7816 */ /* 0x000fe4000000009f */
[----:B------:R-:W-:Y:S01]  /*31f40*/  PRMT R158, RZ, 0x7610, R158 ;  /* 0x00007610ff9e7816 */ /* 0x000fe2000000009e */
[----:B------:R-:W5:Y:S04]  /*31f50*/  LDL R99, [R1+0x2898] ;  /* 0x0028980001637983 */ /* 0x000f680000100800 */
[----:B------:R-:W5:Y:S01]  /*31f60*/  LDL R97, [R1+0x28a0] ;  /* 0x0028a00001617983 */ /* 0x000f620000100800 */
[----:B--2---:R-:W-:-:S02]  /*31f70*/  @P1 IMAD.MOV.U32 R133, RZ, RZ, R92 ;  /* 0x000000ffff851224 */ /* 0x004fc400078e005c */
        /* <DEDUP_REMOVED lines=29> */
[----:B------:R2:W5:Y:S01]  /*32150*/  @P0 LDG.E.U16 R161, desc[UR60][R132.64] ;  /* 0x0000003c84a10981 */ /* 0x000562000c1e1500 */
[----:B------:R-:W-:-:S02]  /*32160*/  ISETP.GT.AND P1, PT, R168, 0xdf, PT ;  /* 0x000000dfa800780c */ /* 0x000fc40003f24270 */
        /* <DEDUP_REMOVED lines=21> */
[----:B------:R-:W-:Y:S01]  /*322c0*/  @P1 IMAD.MOV.U32 R132, RZ, RZ, R5 ;  /* 0x000000ffff841224 */ /* 0x000fe200078e0005 */
[----:B------:R-:W-:Y:S01]  /*322d0*/  ISETP.GT.AND P0, PT, R168, 0xe0, PT ;  /* 0x000000e0a800780c */ /* 0x000fe20003f04270 */
[----:B------:R-:W4:Y:S04]  /*322e0*/  LDL R5, [R1+0x28c8] ;  /* 0x0028c80001057983 */ /* 0x000f280000100800 */
[----:B------:R5:W4:Y:S01]  /*322f0*/  @P1 LDG.E.U16 R155, desc[UR60][R132.64] ;  /* 0x0000003c849b1981 */ /* 0x000b22000c1e1500 */
[----:B------:R-:W-:Y:S02]  /*32300*/  PRMT R131, RZ, 0x7610, R131 ;  /* 0x00007610ff837816 */ /* 0x000fe40000000083 */
[----:B------:R-:W-:Y:S01]  /*32310*/  PRMT R95, RZ, 0x7610, R95 ;  /* 0x00007610ff5f7816 */ /* 0x000fe2000000005f */
[----:B-----5:R-:W-:-:S02]  /*32320*/  @P1 IMAD.MOV.U32 R133, RZ, RZ, R15 ;  /* 0x000000ffff851224 */ /* 0x020fc400078e000f */
        /* <DEDUP_REMOVED lines=15> */
[----:B0-----:R-:W-:-:S02]  /*32420*/  @P0 IMAD.MOV.U32 R132, RZ, RZ, R3 ;  /* 0x000000ffff840224 */ /* 0x001fc400078e0003 */
[----:B------:R-:W-:Y:S01]  /*32430*/  @P0 IMAD.MOV.U32 R133, RZ, RZ, R14 ;  /* 0x000000ffff850224 */ /* 0x000fe200078e000e */
[----:B------:R-:W5:Y:S04]  /*32440*/  LDL R3, [R1+0x28dc] ;  /* 0x0028dc0001037983 */ /* 0x000f680000100800 */
[----:B------:R-:W5:Y:S04]  /*32450*/  LDL R14, [R1+0x28d0] ;  /* 0x0028d000010e7983 */ /* 0x000f680000100800 */
[----:B------:R2:W5:Y:S02]  /*32460*/  @P0 LDG.E.U16 R94, desc[UR60][R132.64] ;  /* 0x0000003c845e0981 */ /* 0x000564000c1e1500 */
        /* <DEDUP_REMOVED lines=19> */
[----:B------:R5:W4:Y:S01]  /*325a0*/  @P1 LDG.E.U16 R101, desc[UR60][R132.64] ;  /* 0x0000003c84651981 */ /* 0x000b22000c1e1500 */
[----:B------:R-:W-:Y:S02]  /*325b0*/  PRMT R100, RZ, 0x7610, R100 ;  /* 0x00007610ff647816 */ /* 0x000fe40000000064 */
[----:B------:R-:W-:Y:S02]  /*325c0*/  ISETP.GT.AND P0, PT, R168, 0xe2, PT ;  /* 0x000000e2a800780c */ /* 0x000fe40003f04270 */
[----:B------:R-:W-:Y:S01]  /*325d0*/  PRMT R8, RZ, 0x7610, R8 ;  /* 0x00007610ff087816 */ /* 0x000fe20000000008 */
[----:B-----5:R-:W-:-:S02]  /*325e0*/  @P1 IMAD.MOV.U32 R133, RZ, RZ, R15 ;  /* 0x000000ffff851224 */ /* 0x020fc400078e000f */
        /* <DEDUP_REMOVED lines=10> */
[----:B------:R-:W-:-:S02]  /*32690*/  PRMT R19, RZ, 0x7610, R19 ;  /* 0x00007610ff137816 */ /* 0x000fc40000000013 */
        /* <DEDUP_REMOVED lines=18> */
[----:B------:R-:W-:Y:S02]  /*327c0*/  ISETP.GT.AND P1, PT, R168, 0xe3, PT ;  /* 0x000000e3a800780c */ /* 0x000fe40003f24270 */
[----:B------:R-:W-:Y:S01]  /*327d0*/  PRMT R13, RZ, 0x7610, R13 ;  /* 0x00007610ff0d7816 */ /* 0x000fe2000000000d */
[----:B------:R-:W-:Y:S01]  /*327e0*/  @P0 IMAD.MOV.U32 R132, RZ, RZ, R5 ;  /* 0x000000ffff840224 */ /* 0x000fe200078e0005 */
[----:B------:R-:W-:Y:S01]  /*327f0*/  PRMT R108, RZ, 0x7610, R108 ;  /* 0x00007610ff6c7816 */ /* 0x000fe2000000006c */
[----:B------:R-:W4:Y:S04]  /*32800*/  LDL R5, [R1+0x2934] ;  /* 0x0029340001057983 */ /* 0x000f280000100800 */
[----:B------:R0:W4:Y:S01]  /*32810*/  @P0 LDG.E.U16 R13, desc[UR60][R132.64] ;  /* 0x0000003c840d0981 */ /* 0x000122000c1e1500 */
[----:B------:R-:W-:-:S03]  /*32820*/  PRMT R107, RZ, 0x7610, R107 ;  /* 0x00007610ff6b7816 */ /* 0x000fc6000000006b */
[----:B0-----:R-:W-:Y:S02]  /*32830*/  @P1 IMAD.MOV.U32 R132, RZ, RZ, R97 ;  /* 0x000000ffff841224 */ /* 0x001fe400078e0061 */
[----:B------:R-:W-:Y:S01]  /*32840*/  @P1 IMAD.MOV.U32 R133, RZ, RZ, R99 ;  /* 0x000000ffff851224 */ /* 0x000fe200078e0063 */
[----:B------:R-:W-:Y:S02]  /*32850*/  PRMT R102, RZ, 0x7610, R102 ;  /* 0x00007610ff667816 */ /* 0x000fe40000000066 */
[----:B------:R-:W-:Y:S02]  /*32860*/  ISETP.GT.AND P0, PT, R168, 0xe4, PT ;  /* 0x000000e4a800780c */ /* 0x000fe40003f04270 */
[----:B------:R-:W-:Y:S02]  /*32870*/  PRMT R103, RZ, 0x7610, R103 ;  /* 0x00007610ff677816 */ /* 0x000fe40000000067 */
[----:B------:R-:W-:Y:S01]  /*32880*/  PRMT R88, RZ, 0x7610, R88 ;  /* 0x00007610ff587816 */ /* 0x000fe20000000058 */
[----:B------:R5:W4:Y:S01]  /*32890*/  @P1 LDG.E.U16 R108, desc[UR60][R132.64] ;  /* 0x0000003c846c1981 */ /* 0x000b22000c1e1500 */
[----:B------:R-:W-:-:S03]  /*328a0*/  PRMT R89, RZ, 0x7610, R89 ;  /* 0x00007610ff597816 */ /* 0x000fc60000000059 */
[----:B------:R-:W4:Y:S04]  /*328b0*/  LDL R99, [R1+0x2958] ;  /* 0x0029580001637983 */ /* 0x000f280000100800 */
[----:B------:R-:W4:Y:S01]  /*328c0*/  LDL R97, [R1+0x2960] ;  /* 0x0029600001617983 */ /* 0x000f220000100800 */
        /* <DEDUP_REMOVED lines=27> */
[----:B------:R-:W-:Y:S02]  /*32a80*/  PRMT R249, RZ, 0x7610, R249 ;  /* 0x00007610fff97816 */ /* 0x000fe400000000f9 */
[----:B------:R-:W-:Y:S01]  /*32a90*/  ISETP.GT.AND P1, PT, R168, 0xe5, PT ;  /* 0x000000e5a800780c */ /* 0x000fe20003f24270 */
[----:B------:R-:W-:Y:S02]  /*32aa0*/  @P0 IMAD.MOV.U32 R132, RZ, RZ, R5 ;  /* 0x000000ffff840224 */ /* 0x000fe400078e0005 */
[----:B------:R-:W4:Y:S04]  /*32ab0*/  LDL R5, [R1+0x2968] ;  /* 0x0029680001057983 */ /* 0x000f280000100800 */
[----:B------:R5:W4:Y:S01]  /*32ac0*/  @P0 LDG.E.U16 R249, desc[UR60][R132.64] ;  /* 0x0000003c84f90981 */ /* 0x000b22000c1e1500 */
[----:B------:R-:W-:-:S02]  /*32ad0*/  PRMT R247, RZ, 0x7610, R247 ;  /* 0x00007610fff77816 */ /* 0x000fc400000000f7 */
[----:B------:R-:W-:Y:S01]  /*32ae0*/  PRMT R245, RZ, 0x7610, R245 ;  /* 0x00007610fff57816 */ /* 0x000fe200000000f5 */
        /* <DEDUP_REMOVED lines=11> */
[----:B------:R-:W-:Y:S02]  /*32ba0*/  PRMT R242, RZ, 0x7610, R242 ;  /* 0x00007610fff27816 */ /* 0x000fe400000000f2 */
        /* <DEDUP_REMOVED lines=18> */
[----:B0-----:R-:W-:-:S02]  /*32cd0*/  @P0 IMAD.MOV.U32 R132, RZ, RZ, R97 ;  /* 0x000000ffff840224 */ /* 0x001fc400078e0061 */
[----:B------:R-:W-:Y:S01]  /*32ce0*/  @P0 IMAD.MOV.U32 R133, RZ, RZ, R99 ;  /* 0x000000ffff850224 */ /* 0x000fe200078e0063 */
[----:B------:R-:W-:Y:S02]  /*32cf0*/  PRMT R237, RZ, 0x7610, R237 ;  /* 0x00007610ffed7816 */ /* 0x000fe400000000ed */
[----:B------:R-:W-:Y:S02]  /*32d00*/  PRMT R235, RZ, 0x7610, R235 ;  /* 0x00007610ffeb7816 */ /* 0x000fe400000000eb */
[----:B------:R-:W-:Y:S02]  /*32d10*/  ISETP.GT.AND P1, PT, R168, 0xe7, PT ;  /* 0x000000e7a800780c */ /* 0x000fe40003f24270 */
[----:B------:R-:W-:Y:S01]  /*32d20*/  PRMT R233, RZ, 0x7610, R233 ;  /* 0x00007610ffe97816 */ /* 0x000fe200000000e9 */
[----:B------:R4:W3:Y:S01]  /*32d30*/  @P0 LDG.E.U16 R239, desc[UR60][R132.64] ;  /* 0x0000003c84ef0981 */ /* 0x0008e2000c1e1500 */
[----:B------:R-:W-:Y:S02]  /*32d40*/  PRMT R231, RZ, 0x7610, R231 ;  /* 0x00007610ffe77816 */ /* 0x000fe400000000e7 */
[----:B------:R-:W-:Y:S01]  /*32d50*/  PRMT R229, RZ, 0x7610, R229 ;  /* 0x00007610ffe57816 */ /* 0x000fe200000000e5 */
[----:B------:R-:W3:Y:S04]  /*32d60*/  LDL R99, [R1+0x29b8] ;  /* 0x0029b80001637983 */ /* 0x000ee80000100800 */
[----:B------:R-:W3:Y:S01]  /*32d70*/  LDL R97, [R1+0x29c0] ;  /* 0x0029c00001617983 */ /* 0x000ee20000100800 */
[----:B----4-:R-:W-:-:S03]  /*32d80*/  @P0 IMAD.MOV.U32 R133, RZ, RZ, R23 ;  /* 0x000000ffff850224 */ /* 0x010fc600078e0017 */
        /* <DEDUP_REMOVED lines=14> */
[----:B------:R-:W-:Y:S01]  /*32e70*/  PRMT R227, RZ, 0x7610, R227 ;  /* 0x00007610ffe37816 */ /* 0x000fe200000000e3 */
        /* <DEDUP_REMOVED lines=49> */
[----:B0-----:R-:W-:Y:S02]  /*33190*/  @P1 IMAD.MOV.U32 R132, RZ, RZ, R97 ;  /* 0x000000ffff841224 */ /* 0x001fe400078e0061 */
[----:B------:R-:W-:Y:S01]  /*331a0*/  @P1 IMAD.MOV.U32 R133, RZ, RZ, R99 ;  /* 0x000000ffff851224 */ /* 0x000fe200078e0063 */
[----:B------:R-:W-:Y:S02]  /*331b0*/  PRMT R211, RZ, 0x7610, R211 ;  /* 0x00007610ffd37816 */ /* 0x000fe400000000d3 */
[----:B------:R-:W-:-:S02]  /*331c0*/  ISETP.GT.AND P0, PT, R168, 0xea, PT ;  /* 0x000000eaa800780c */ /* 0x000fc40003f04270 */
[----:B------:R-:W-:Y:S02]  /*331d0*/  PRMT R209, RZ, 0x7610, R209 ;  /* 0x00007610ffd17816 */ /* 0x000fe400000000d1 */
[----:B------:R-:W-:Y:S01]  /*331e0*/  PRMT R207, RZ, 0x7610, R207 ;  /* 0x00007610ffcf7816 */ /* 0x000fe200000000cf */
[----:B------:R3:W2:Y:S01]  /*331f0*/  @P1 LDG.E.U16 R215, desc[UR60][R132.64] ;  /* 0x0000003c84d71981 */ /* 0x0006a2000c1e1500 */
[----:B------:R-:W-:-:S03]  /*33200*/  PRMT R205, RZ, 0x7610, R205 ;  /* 0x00007610ffcd7816 */ /* 0x000fc600000000cd */
[----:B------:R-:W2:Y:S04]  /*33210*/  LDL R99, [R1+0x2a18] ;  /* 0x002a180001637983 */ /* 0x000ea80000100800 */
[----:B------:R-:W2:Y:S01]  /*33220*/  LDL R97, [R1+0x2a20] ;  /* 0x002a200001617983 */ /* 0x000ea20000100800 */
        /* <DEDUP_REMOVED lines=45> */
[----:B------:R-:W-:-:S02]  /*33500*/  PRMT R195, RZ, 0x7610, R195 ;  /* 0x00007610ffc37816 */ /* 0x000fc400000000c3 */
[----:B------:R-:W-:Y:S01]  /*33510*/  ISETP.GT.AND P0, PT, R168, 0xec, PT ;  /* 0x000000eca800780c */ /* 0x000fe20003f04270 */
        /* <DEDUP_REMOVED lines=20> */
[----:B------:R-:W-:Y:S01]  /*33660*/  @P0 IMAD.MOV.U32 R133, RZ, RZ, R99 ;  /* 0x000000ffff850224 */ /* 0x000fe200078e0063 */
[----:B------:R-:W-:Y:S02]  /*33670*/  ISETP.GT.AND P1, PT, R168, 0xed, PT ;  /* 0x000000eda800780c */ /* 0x000fe40003f24270 */
[----:B------:R-:W-:Y:S02]  /*33680*/  PRMT R185, RZ, 0x7610, R185 ;  /* 0x00007610ffb97816 */ /* 0x000fe400000000b9 */
[----:B------:R-:W-:Y:S02]  /*33690*/  PRMT R183, RZ, 0x7610, R183 ;  /* 0x00007610ffb77816 */ /* 0x000fe400000000b7 */
[----:B------:R-:W-:Y:S01]  /*336a0*/  PRMT R181, RZ, 0x7610, R181 ;  /* 0x00007610ffb57816 */ /* 0x000fe200000000b5 */
[----:B------:R0:W2:Y:S04]  /*336b0*/  @P0 LDG.E.U16 R191, desc[UR60][R132.64] ;  /* 0x0000003c84bf0981 */ /* 0x0000a8000c1e1500 */
[----:B------:R-:W2:Y:S04]  /*336c0*/  LDL R99, [R1+0x2a78] ;  /* 0x002a780001637983 */ /* 0x000ea80000100800 */
[----:B------:R-:W2:Y:S01]  /*336d0*/  LDL R97, [R1+0x2a80] ;  /* 0x002a800001617983 */ /* 0x000ea20000100800 */
[----:B0-----:R-:W-:-:S03]  /*336e0*/  @P0 IMAD.MOV.U32 R133, RZ, RZ, R9 ;  /* 0x000000ffff850224 */ /* 0x001fc600078e0009 */
        /* <DEDUP_REMOVED lines=29> */
[----:B------:R-:W2:Y:S01]  /*338c0*/  LDL R92, [R1+0x2a6c] ;  /* 0x002a6c00015c7983 */ /* 0x000ea20000100800 */
[----:B------:R-:W-:-:S03]  /*338d0*/  @P1 IMAD.MOV.U32 R132, RZ, RZ, R4 ;  /* 0x000000ffff841224 */ /* 0x000fc600078e0004 */
[----:B------:R-:W2:Y:S04]  /*338e0*/  LDL R4, [R1+0x2a88] ;  /* 0x002a880001047983 */ /* 0x000ea80000100800 */
[----:B------:R0:W2:Y:S02]  /*338f0*/  @P1 LDG.E.U16 R179, desc[UR60][R132.64] ;  /* 0x0000003c84b31981 */ /* 0x0000a4000c1e1500 */
[----:B0-----:R-:W-:Y:S02]  /*33900*/  @P1 IMAD.MOV.U32 R133, RZ, RZ, R9 ;  /* 0x000000ffff851224 */ /* 0x001fe400078e0009 */
        /* <DEDUP_REMOVED lines=17> */
[----:B------:R-:W-:Y:S02]  /*33a20*/  PRMT R169, RZ, 0x7610, R169 ;  /* 0x00007610ffa97816 */ /* 0x000fe400000000a9 */
        /* <DEDUP_REMOVED lines=14> */
[----:B------:R-:W-:Y:S01]  /*33b10*/  ISETP.GT.AND P0, PT, R168, 0xf0, PT ;  /* 0x000000f0a800780c */ /* 0x000fe20003f04270 */
[----:B------:R-:W5:Y:S04]  /*33b20*/  LDL R99, [R1+0x2ad8] ;  /* 0x002ad80001637983 */ /* 0x000f680000100800 */
[----:B------:R2:W5:Y:S04]  /*33b30*/  @P1 LDG.E.U16 R165, desc[UR60][R132.64] ;  /* 0x0000003c84a51981 */ /* 0x000568000c1e1500 */
[----:B------:R-:W5:Y:S01]  /*33b40*/  LDL R97, [R1+0x2ae0] ;  /* 0x002ae00001617983 */ /* 0x000f620000100800 */
[----:B--2---:R-:W-:-:S03]  /*33b50*/  @P1 IMAD.MOV.U32 R133, RZ, RZ, R92 ;  /* 0x000000ffff851224 */ /* 0x004fc600078e005c */
[----:B------:R-:W2:Y:S01]  /*33b60*/  LDL R92, [R1+0x2ab0] ;  /* 0x002ab000015c7983 */ /* 0x000ea20000100800 */
[----:B------:R-:W-:-:S03]  /*33b70*/  @P1 IMAD.MOV.U32 R132, RZ, RZ, R4 ;  /* 0x000000ffff841224 */ /* 0x000fc600078e0004 */
[----:B------:R-:W2:Y:S04]  /*33b80*/  LDL R4, [R1+0x2abc] ;  /* 0x002abc0001047983 */ /* 0x000ea80000100800 */
[----:B------:R0:W2:Y:S02]  /*33b90*/  @P1 LDG.E.U16 R153, desc[UR60][R132.64] ;  /* 0x0000003c84991981 */ /* 0x0000a4000c1e1500 */
[----:B0-----:R-:W-:Y:S01]  /*33ba0*/  PRMT R132, RZ, 0x7610, R132 ;  /* 0x00007610ff847816 */ /* 0x001fe20000000084 */
[----:B------:R-:W-:Y:S02]  /*33bb0*/  @P1 IMAD.MOV.U32 R135, RZ, RZ, R9 ;  /* 0x000000ffff871224 */ /* 0x000fe400078e0009 */
[----:B------:R-:W2:Y:S01]  /*33bc0*/  LDL R9, [R1+0x2ab8] ;  /* 0x002ab80001097983 */ /* 0x000ea20000100800 */
[----:B------:R-:W-:-:S03]  /*33bd0*/  @P1 IMAD.MOV.U32 R134, RZ, RZ, R2 ;  /* 0x000000ffff861224 */ /* 0x000fc600078e0002 */
[----:B------:R-:W2:Y:S04]  /*33be0*/  LDL R2, [R1+0x2ac0] ;  /* 0x002ac00001027983 */ /* 0x000ea80000100800 */
[----:B------:R3:W2:Y:S02]  /*33bf0*/  @P1 LDG.E.U16 R132, desc[UR60][R134.64] ;  /* 0x0000003c86841981 */ /* 0x0006a4000c1e1500 */
[----:B---3--:R-:W-:Y:S02]  /*33c00*/  @P1 IMAD.MOV.U32 R134, RZ, RZ, R12 ;  /* 0x000000ffff861224 */ /* 0x008fe400078e000c */
[----:B------:R-:W-:Y:S01]  /*33c10*/  @P1 IMAD.MOV.U32 R135, RZ, RZ, R96 ;  /* 0x000000ffff871224 */ /* 0x000fe200078e0060 */
[----:B------:R-:W3:Y:S04]  /*33c20*/  LDL R12, [R1+0x2ac8] ;  /* 0x002ac800010c7983 */ /* 0x000ee80000100800 */
[----:B------:R-:W3:Y:S01]  /*33c30*/  LDL R96, [R1+0x2aac] ;  /* 0x002aac0001607983 */ /* 0x000ee20000100800 */
[----:B----4-:R-:W-:-:S03]  /*33c40*/  @P0 IMAD.MOV.U32 R137, RZ, RZ, R23 ;  /* 0x000000ffff890224 */ /* 0x010fc600078e0017 */
[----:B------:R-:W4:Y:S01]  /*33c50*/  LDL R23, [R1+0x2ac4] ;  /* 0x002ac40001177983 */ /* 0x000f220000100800 */
[----:B------:R-:W-:Y:S01]  /*33c60*/  PRMT R133, RZ, 0x7610, R133 ;  /* 0x00007610ff857816 */ /* 0x000fe20000000085 */
[----:B------:R-:W-:Y:S02]  /*33c70*/  @P0 IMAD.MOV.U32 R136, RZ, RZ, R5 ;  /* 0x000000ffff880224 */ /* 0x000fe400078e0005 */
[----:B------:R-:W4:Y:S04]  /*33c80*/  LDL R5, [R1+0x2ad4] ;  /* 0x002ad40001057983 */ /* 0x000f280000100800 */
[----:B------:R0:W4:Y:S02]  /*33c90*/  @P1 LDG.E.U16 R133, desc[UR60][R134.64] ;  /* 0x0000003c86851981 */ /* 0x000124000c1e1500 */
[----:B0-----:R-:W-:-:S06]  /*33ca0*/  PRMT R134, RZ, 0x7610, R134 ;  /* 0x00007610ff867816 */ /* 0x001fcc0000000086 */
[----:B------:R5:W4:Y:S01]  /*33cb0*/  @P0 LDG.E.U16 R134, desc[UR60][R136.64] ;  /* 0x0000003c88860981 */ /* 0x000b22000c1e1500 */
[----:B------:R-:W-:Y:S01]  /*33cc0*/  PRMT R135, RZ, 0x7610, R135 ;  /* 0x00007610ff877816 */ /* 0x000fe20000000087 */
[----:B-----5:R-:W-:Y:S02]  /*33cd0*/  @P0 IMAD.MOV.U32 R136, RZ, RZ, R10 ;  /* 0x000000ffff880224 */ /* 0x020fe400078e000a */
[----:B------:R-:W-:Y:S01]  /*33ce0*/  @P0 IMAD.MOV.U32 R137, RZ, RZ, R15 ;  /* 0x000000ffff890224 */ /* 0x000fe200078e000f */
[----:B------:R-:W5:Y:S04]  /*33cf0*/  LDL R10, [R1+0x2adc] ;  /* 0x002adc00010a7983 */ /* 0x000f680000100800 */
[----:B------:R-:W5:Y:S04]  /*33d00*/  LDL R15, [R1+0x2ad0] ;  /* 0x002ad000010f7983 */ /* 0x000f680000100800 */
[----:B------:R0:W5:Y:S01]  /*33d10*/  @P0 LDG.E.U16 R135, desc[UR60][R136.64] ;  /* 0x0000003c88870981 */ /* 0x000162000c1e1500 */
[----:B------:R-:W-:Y:S01]  /*33d20*/  ISETP.GT.AND P1, PT, R168, 0xf1, PT ;  /* 0x000000f1a800780c */ /* 0x000fe20003f24270 */
[----:B------:R-:W-:-:S02]  /*33d30*/  @P0 IMAD.MOV.U32 R138, RZ, RZ, R3 ;  /* 0x000000ffff8a0224 */ /* 0x000fc400078e0003 */
[----:B------:R-:W-:Y:S01]  /*33d40*/  @P0 IMAD.MOV.U32 R139, RZ, RZ, R14 ;  /* 0x000000ffff8b0224 */ /* 0x000fe200078e000e */
[----:B------:R-:W5:Y:S04]  /*33d50*/  LDL R3, [R1+0x2ae8] ;  /* 0x002ae80001037983 */ /* 0x000f680000100800 */
[----:B------:R-:W5:Y:S01]  /*33d60*/  LDL R14, [R1+0x2acc] ;  /* 0x002acc00010e7983 */ /* 0x000f620000100800 */
[----:B0-----:R-:W-:-:S06]  /*33d70*/  PRMT R136, RZ, 0x7610, R136 ;  /* 0x00007610ff887816 */ /* 0x001fcc0000000088 */
[----:B------:R2:W5:Y:S01]  /*33d80*/  @P0 LDG.E.U16 R136, desc[UR60][R138.64] ;  /* 0x0000003c8a880981 */ /* 0x000562000c1e1500 */
[----:B------:R-:W-:Y:S01]  /*33d90*/  PRMT R137, RZ, 0x7610, R137 ;  /* 0x00007610ff897816 */ /* 0x000fe20000000089 */
[----:B--2---:R-:W-:Y:S02]  /*33da0*/  @P0 IMAD.MOV.U32 R139, RZ, RZ, R92 ;  /* 0x000000ffff8b0224 */ /* 0x004fe400078e005c */
        /* <DEDUP_REMOVED lines=16> */
[----:B------:R-:W-:Y:S02]  /*33eb0*/  PRMT R139, RZ, 0x7610, R139 ;  /* 0x00007610ff8b7816 */ /* 0x000fe4000000008b */
[----:B------:R-:W-:Y:S01]  /*33ec0*/  ISETP.GT.AND P0, PT, R168, 0xf2, PT ;  /* 0x000000f2a800780c */ /* 0x000fe20003f04270 */
[----:B------:R-:W-:Y:S02]  /*33ed0*/  @P1 IMAD.MOV.U32 R142, RZ, RZ, R5 ;  /* 0x000000ffff8e1224 */ /* 0x000fe400078e0005 */
[----:B------:R-:W4:Y:S04]  /*33ee0*/  LDL R5, [R1+0x2b08] ;  /* 0x002b080001057983 */ /* 0x000f280000100800 */
[----:B------:R0:W4:Y:S02]  /*33ef0*/  @P1 LDG.E.U16 R139, desc[UR60][R140.64] ;  /* 0x0000003c8c8b1981 */ /* 0x000124000c1e1500 */
[----:B0-----:R-:W-:-:S02]  /*33f00*/  PRMT R140, RZ, 0x7610, R140 ;  /* 0x00007610ff8c7816 */ /* 0x001fc4000000008c */
[----:B------:R-:W-:-:S04]  /*33f10*/  PRMT R141, RZ, 0x7610, R141 ;  /* 0x00007610ff8d7816 */ /* 0x000fc8000000008d */
[----:B------:R5:W4:Y:S01]  /*33f20*/  @P1 LDG.E.U16 R140, desc[UR60][R142.64] ;  /* 0x0000003c8e8c1981 */ /* 0x000b22000c1e1500 */
[----:B------:R-:W-:Y:S02]  /*33f30*/  @P0 IMAD.MOV.U32 R144, RZ, RZ, R97 ;  /* 0x000000ffff900224 */ /* 0x000fe400078e0061 */
[----:B------:R-:W-:Y:S01]  /*33f40*/  @P0 IMAD.MOV.U32 R145, RZ, RZ, R99 ;  /* 0x000000ffff910224 */ /* 0x000fe200078e0063 */
[----:B------:R-:W-:Y:S02]  /*33f50*/  PRMT R152, RZ, 0x7610, R152 ;  /* 0x00007610ff987816 */ /* 0x000fe40000000098 */
[----:B------:R-:W-:Y:S02]  /*33f60*/  PRMT R164, RZ, 0x7610, R164 ;  /* 0x00007610ffa47816 */ /* 0x000fe400000000a4 */
[----:B------:R-:W-:Y:S02]  /*33f70*/  PRMT R166, RZ, 0x7610, R166 ;  /* 0x00007610ffa67816 */ /* 0x000fe400000000a6 */
[----:B------:R-:W-:-:S02]  /*33f80*/  PRMT R167, RZ, 0x7610, R167 ;  /* 0x00007610ffa77816 */ /* 0x000fc400000000a7 */
[----:B------:R-:W-:Y:S02]  /*33f90*/  PRMT R170, RZ, 0x7610, R170 ;  /* 0x00007610ffaa7816 */ /* 0x000fe400000000aa */
[----:B------:R-:W-:Y:S02]  /*33fa0*/  PRMT R172, RZ, 0x7610, R172 ;  /* 0x00007610ffac7816 */ /* 0x000fe400000000ac */
[----:B------:R-:W-:Y:S01]  /*33fb0*/  PRMT R174, RZ, 0x7610, R174 ;  /* 0x00007610ffae7816 */ /* 0x000fe200000000ae */
[----:B-----5:R-:W-:Y:S02]  /*33fc0*/  @P1 IMAD.MOV.U32 R142, RZ, RZ, R10 ;  /* 0x000000ffff8e1224 */ /* 0x020fe400078e000a */
[----:B------:R-:W-:Y:S01]  /*33fd0*/  @P1 IMAD.MOV.U32 R143, RZ, RZ, R15 ;  /* 0x000000ffff8f1224 */ /* 0x000fe200078e000f */
[----:B------:R-:W5:Y:S04]  /*33fe0*/  LDL R10, [R1+0x2b14] ;  /* 0x002b1400010a7983 */ /* 0x000f680000100800 */
[----:B------:R-:W5:Y:S04]  /*33ff0*/  LDL R15, [R1+0x2b04] ;  /* 0x002b0400010f7983 */ /* 0x000f680000100800 */
[----:B------:R0:W5:Y:S01]  /*34000*/  @P1 LDG.E.U16 R141, desc[UR60][R142.64] ;  /* 0x0000003c8e8d1981 */ /* 0x000162000c1e1500 */
[----:B------:R-:W-:-:S02]  /*34010*/  PRMT R176, RZ, 0x7610, R176 ;  /* 0x00007610ffb07816 */ /* 0x000fc400000000b0 */
[----:B------:R-:W-:Y:S02]  /*34020*/  PRMT R178, RZ, 0x7610, R178 ;  /* 0x00007610ffb27816 */ /* 0x000fe400000000b2 */
[----:B------:R-:W-:Y:S02]  /*34030*/  PRMT R180, RZ, 0x7610, R180 ;  /* 0x00007610ffb47816 */ /* 0x000fe400000000b4 */
[----:B------:R-:W-:Y:S02]  /*34040*/  PRMT R182, RZ, 0x7610, R182 ;  /* 0x00007610ffb67816 */ /* 0x000fe400000000b6 */
[----:B------:R-:W-:Y:S02]  /*34050*/  PRMT R184, RZ, 0x7610, R184 ;  /* 0x00007610ffb87816 */ /* 0x000fe400000000b8 */
[----:B------:R-:W-:Y:S02]  /*34060*/  PRMT R186, RZ, 0x7610, R186 ;  /* 0x00007610ffba7816 */ /* 0x000fe400000000ba */
[----:B------:R-:W-:-:S02]  /*34070*/  PRMT R188, RZ, 0x7610, R188 ;  /* 0x00007610ffbc7816 */ /* 0x000fc400000000bc */
[----:B------:R-:W-:Y:S02]  /*34080*/  PRMT R190, RZ, 0x7610, R190 ;  /* 0x00007610ffbe7816 */ /* 0x000fe400000000be */
[----:B------:R-:W-:Y:S02]  /*34090*/  PRMT R192, RZ, 0x7610, R192 ;  /* 0x00007610ffc07816 */ /* 0x000fe400000000c0 */
[----:B0-----:R-:W-:Y:S02]  /*340a0*/  PRMT R142, RZ, 0x7610, R142 ;  /* 0x00007610ff8e7816 */ /* 0x001fe4000000008e */
[----:B------:R-:W-:Y:S02]  /*340b0*/  PRMT R143, RZ, 0x7610, R143 ;  /* 0x00007610ff8f7816 */ /* 0x000fe4000000008f */
[----:B------:R-:W-:Y:S02]  /*340c0*/  PRMT R194, RZ, 0x7610, R194 ;  /* 0x00007610ffc27816 */ /* 0x000fe400000000c2 */
[----:B------:R-:W-:-:S02]  /*340d0*/  PRMT R196, RZ, 0x7610, R196 ;  /* 0x00007610ffc47816 */ /* 0x000fc400000000c4 */
[----:B------:R-:W-:Y:S02]  /*340e0*/  PRMT R198, RZ, 0x7610, R198 ;  /* 0x00007610ffc67816 */ /* 0x000fe400000000c6 */
[----:B------:R-:W-:Y:S01]  /*340f0*/  PRMT R200, RZ, 0x7610, R200 ;  /* 0x00007610ffc87816 */ /* 0x000fe200000000c8 */
[----:B------:R0:W5:Y:S01]  /*34100*/  @P0 LDG.E.U16 R142, desc[UR60][R144.64] ;  /* 0x0000003c908e0981 */ /* 0x000162000c1e1500 */
[----:B------:R-:W-:Y:S02]  /*34110*/  PRMT R202, RZ, 0x7610, R202 ;  /* 0x00007610ffca7816 */ /* 0x000fe400000000ca */
[----:B------:R-:W-:Y:S02]  /*34120*/  PRMT R204, RZ, 0x7610, R204 ;  /* 0x00007610ffcc7816 */ /* 0x000fe400000000cc */
[----:B------:R-:W-:Y:S02]  /*34130*/  PRMT R206, RZ, 0x7610, R206 ;  /* 0x00007610ffce7816 */ /* 0x000fe400000000ce */
[----:B------:R-:W-:-:S02]  /*34140*/  PRMT R208, RZ, 0x7610, R208 ;  /* 0x00007610ffd07816 */ /* 0x000fc400000000d0 */
[----:B------:R-:W-:Y:S02]  /*34150*/  PRMT R210, RZ, 0x7610, R210 ;  /* 0x00007610ffd27816 */ /* 0x000fe400000000d2 */
[----:B------:R-:W-:Y:S02]  /*34160*/  PRMT R212, RZ, 0x7610, R212 ;  /* 0x00007610ffd47816 */ /* 0x000fe400000000d4 */
[----:B------:R-:W-:Y:S02]  /*34170*/  PRMT R214, RZ, 0x7610, R214 ;  /* 0x00007610ffd67816 */ /* 0x000fe400000000d6 */
[----:B------:R-:W-:Y:S01]  /*34180*/  PRMT R216, RZ, 0x7610, R216 ;  /* 0x00007610ffd87816 */ /* 0x000fe200000000d8 */
[----:B------:R-:W5:Y:S01]  /*34190*/  LDL R97, [R1+0xbc0] ;  /* 0x000bc00001617983 */ /* 0x000f620000100800 */
[----:B0-----:R-:W-:-:S03]  /*341a0*/  @P0 IMAD.MOV.U32 R145, RZ, RZ, R14 ;  /* 0x000000ffff910224 */ /* 0x001fc600078e000e */
[----:B------:R-:W5:Y:S01]  /*341b0*/  LDL R14, [R1+0x2b10] ;  /* 0x002b1000010e7983 */ /* 0x000f620000100800 */
[----:B------:R-:W-:-:S03]  /*341c0*/  @P0 IMAD.MOV.U32 R144, RZ, RZ, R3 ;  /* 0x000000ffff900224 */ /* 0x000fc600078e0003 */
[----:B------:R-:W5:Y:S04]  /*341d0*/  LDL R3, [R1+0x2b1c] ;  /* 0x002b1c0001037983 */ /* 0x000f680000100800 */
[----:B------:R0:W5:Y:S01]  /*341e0*/  @P0 LDG.E.U16 R143, desc[UR60][R144.64] ;  /* 0x0000003c908f0981 */ /* 0x000162000c1e1500 */
[----:B------:R-:W-:Y:S02]  /*341f0*/  ISETP.GT.AND P1, PT, R168, 0xf3, PT ;  /* 0x000000f3a800780c */ /* 0x000fe40003f24270 */
[----:B0-----:R-:W-:Y:S02]  /*34200*/  PRMT R144, RZ, 0x7610, R144 ;  /* 0x00007610ff907816 */ /* 0x001fe40000000090 */
[----:B------:R-:W-:Y:S01]  /*34210*/  PRMT R145, RZ, 0x7610, R145 ;  /* 0x00007610ff917816 */ /* 0x000fe20000000091 */
[----:B--2---:R-:W-:-:S02]  /*34220*/  @P0 IMAD.MOV.U32 R147, RZ, RZ, R92 ;  /* 0x000000ffff930224 */ /* 0x004fc400078e005c */
        /* <DEDUP_REMOVED lines=9> */
[----:B0-----:R-:W-:Y:S01]  /*342c0*/  PRMT R146, RZ, 0x7610, R146 ;  /* 0x00007610ff927816 */ /* 0x001fe20000000092 */
[----:B---3--:R-:W-:Y:S02]  /*342d0*/  @P1 IMAD.MOV.U32 R148, RZ, RZ, R12 ;  /* 0x000000ffff941224 */ /* 0x008fe400078e000c */
[----:B------:R-:W-:Y:S01]  /*342e0*/  @P1 IMAD.MOV.U32 R149, RZ, RZ, R96 ;  /* 0x000000ffff951224 */ /* 0x000fe200078e0060 */
[----:B------:R-:W-:Y:S01]  /*342f0*/  PRMT R147, RZ, 0x7610, R147 ;  /* 0x00007610ff937816 */ /* 0x000fe20000000093 */
[----:B------:R-:W3:Y:S04]  /*34300*/  LDL R12, [R1+0x2b34] ;  /* 0x002b3400010c7983 */ /* 0x000ee80000100800 */
[----:B------:R4:W3:Y:S01]  /*34310*/  @P1 LDG.E.U16 R146, desc[UR60][R148.64] ;  /* 0x0000003c94921981 */ /* 0x0008e2000c1e1500 */
[----:B------:R-:W-:-:S03]  /*34320*/  ISETP.GT.AND P0, PT, R168, 0xf4, PT ;  /* 0x000000f4a800780c */ /* 0x000fc60003f04270 */
[----:B------:R-:W3:Y:S01]  /*34330*/  LDL R96, [R1+0x2b44] ;  /* 0x002b440001607983 */ /* 0x000ee20000100800 */
[----:B----4-:R-:W-:-:S03]  /*34340*/  @P1 IMAD.MOV.U32 R149, RZ, RZ, R23 ;  /* 0x000000ffff951224 */ /* 0x010fc600078e0017 */
[----:B------:R-:W4:Y:S01]  /*34350*/  LDL R23, [R1+0x2b24] ;  /* 0x002b240001177983 */ /* 0x000f220000100800 */
[----:B------:R-:W-:-:S03]  /*34360*/  @P1 IMAD.MOV.U32 R148, RZ, RZ, R5 ;  /* 0x000000ffff941224 */ /* 0x000fc600078e0005 */
[----:B------:R-:W3:Y:S04]  /*34370*/  LDL R5, [R1+0x2b3c] ;  /* 0x002b3c0001057983 */ /* 0x000ee80000100800 */
[----:B------:R0:W3:Y:S02]  /*34380*/  @P1 LDG.E.U16 R147, desc[UR60][R148.64] ;  /* 0x0000003c94931981 */ /* 0x0000e4000c1e1500 */
[----:B0-----:R-:W-:Y:S02]  /*34390*/  PRMT R148, RZ, 0x7610, R148 ;  /* 0x00007610ff947816 */ /* 0x001fe40000000094 */
[----:B------:R-:W-:Y:S01]  /*343a0*/  PRMT R149, RZ, 0x7610, R149 ;  /* 0x00007610ff957816 */ /* 0x000fe20000000095 */
[----:B-----5:R-:W-:Y:S02]  /*343b0*/  @P1 IMAD.MOV.U32 R150, RZ, RZ, R10 ;  /* 0x000000ffff961224 */ /* 0x020fe400078e000a */
[----:B------:R-:W-:Y:S01]  /*343c0*/  @P1 IMAD.MOV.U32 R151, RZ, RZ, R15 ;  /* 0x000000ffff971224 */ /* 0x000fe200078e000f */
[----:B------:R-:W5:Y:S04]  /*343d0*/  LDL R10, [R1+0x2b40] ;  /* 0x002b4000010a7983 */ /* 0x000f680000100800 */
[----:B------:R-:W5:Y:S04]  /*343e0*/  LDL R15, [R1+0x2b30] ;  /* 0x002b3000010f7983 */ /* 0x000f680000100800 */
[----:B------:R0:W5:Y:S02]  /*343f0*/  @P1 LDG.E.U16 R148, desc[UR60][R150.64] ;  /* 0x0000003c96941981 */ /* 0x000164000c1e1500 */
[----:B0-----:R-:W-:-:S02]  /*34400*/  @P1 IMAD.MOV.U32 R151, RZ, RZ, R14 ;  /* 0x000000ffff971224 */ /* 0x001fc400078e000e */
[----:B------:R-:W5:Y:S01]  /*34410*/  LDL R14, [R1+0x2b38] ;  /* 0x002b3800010e7983 */ /* 0x000f620000100800 */
[----:B------:R-:W-:-:S03]  /*34420*/  @P1 IMAD.MOV.U32 R150, RZ, RZ, R3 ;  /* 0x000000ffff961224 */ /* 0x000fc600078e0003 */
[----:B------:R-:W5:Y:S04]  /*34430*/  LDL R3, [R1+0x2b48] ;  /* 0x002b480001037983 */ /* 0x000f680000100800 */
[----:B------:R0:W5:Y:S02]  /*34440*/  @P1 LDG.E.U16 R149, desc[UR60][R150.64] ;  /* 0x0000003c96951981 */ /* 0x000164000c1e1500 */
[----:B0-----:R-:W-:Y:S02]  /*34450*/  PRMT R150, RZ, 0x7610, R150 ;  /* 0x00007610ff967816 */ /* 0x001fe40000000096 */
        /* <DEDUP_REMOVED lines=11> */
[----:B----4-:R-:W-:Y:S02]  /*34510*/  @P0 IMAD.MOV.U32 R163, RZ, RZ, R23 ;  /* 0x000000ffffa30224 */ /* 0x010fe400078e0017 */
[----:B------:R-:W4:Y:S01]  /*34520*/  LDL R23, [R1+0x2b58] ;  /* 0x002b580001177983 */ /* 0x000f220000100800 */
[----:B------:R-:W-:Y:S01]  /*34530*/  ISETP.GT.AND P1, PT, R168, 0xf5, PT ;  /* 0x000000f5a800780c */ /* 0x000fe20003f24270 */
[----:B---3--:R-:W-:-:S02]  /*34540*/  @P0 IMAD.MOV.U32 R162, RZ, RZ, R12 ;  /* 0x000000ffffa20224 */ /* 0x008fc400078e000c */
[----:B------:R-:W3:Y:S04]  /*34550*/  LDL R12, [R1+0x2b60] ;  /* 0x002b6000010c7983 */ /* 0x000ee80000100800 */
[----:B------:R0:W3:Y:S02]  /*34560*/  @P0 LDG.E.U16 R152, desc[UR60][R162.64] ;  /* 0x0000003ca2980981 */ /* 0x0000e4000c1e1500 */
[----:B0-----:R-:W-:Y:S02]  /*34570*/  @P0 IMAD.MOV.U32 R162, RZ, RZ, R5 ;  /* 0x000000ffffa20224 */ /* 0x001fe400078e0005 */
[----:B------:R-:W3:Y:S01]  /*34580*/  LDL R5, [R1+0x2b68] ;  /* 0x002b680001057983 */ /* 0x000ee20000100800 */
[----:B-----5:R-:W-:-:S03]  /*34590*/  @P0 IMAD.MOV.U32 R163, RZ, RZ, R15 ;  /* 0x000000ffffa30224 */ /* 0x020fc600078e000f */
[----:B------:R-:W5:Y:S04]  /*345a0*/  LDL R15, [R1+0x2b4c] ;  /* 0x002b4c00010f7983 */ /* 0x000f680000100800 */
[----:B------:R0:W5:Y:S02]  /*345b0*/  @P0 LDG.E.U16 R164, desc[UR60][R162.64] ;  /* 0x0000003ca2a40981 */ /* 0x000164000c1e1500 */
[----:B0-----:R-:W-:Y:S02]  /*345c0*/  @P1 IMAD.MOV.U32 R162, RZ, RZ, R10 ;  /* 0x000000ffffa21224 */ /* 0x001fe400078e000a */
[----:B------:R-:W5:Y:S01]  /*345d0*/  LDL R10, [R1+0x2b74] ;  /* 0x002b7400010a7983 */ /* 0x000f620000100800 */
[----:B------:R-:W-:-:S03]  /*345e0*/  @P1 IMAD.MOV.U32 R163, RZ, RZ, R14 ;  /* 0x000000ffffa31224 */ /* 0x000fc600078e000e */
[----:B------:R-:W5:Y:S04]  /*345f0*/  LDL R14, [R1+0x2b64] ;  /* 0x002b6400010e7983 */ /* 0x000f680000100800 */
[----:B------:R0:W5:Y:S02]  /*34600*/  @P1 LDG.E.U16 R166, desc[UR60][R162.64] ;  /* 0x0000003ca2a61981 */ /* 0x000164000c1e1500 */
[----:B0-----:R-:W-:Y:S02]  /*34610*/  @P1 IMAD.MOV.U32 R162, RZ, RZ, R3 ;  /* 0x000000ffffa21224 */ /* 0x001fe400078e0003 */
[----:B------:R-:W5:Y:S01]  /*34620*/  LDL R3, [R1+0x2b7c] ;  /* 0x002b7c0001037983 */ /* 0x000f620000100800 */
[----:B------:R-:W-:Y:S01]  /*34630*/  ISETP.GT.AND P0, PT, R168, 0xf6, PT ;  /* 0x000000f6a800780c */ /* 0x000fe20003f04270 */
[----:B--2---:R-:W-:-:S02]  /*34640*/  @P1 IMAD.MOV.U32 R163, RZ, RZ, R92 ;  /* 0x000000ffffa31224 */ /* 0x004fc400078e005c */
[----:B------:R-:W2:Y:S04]  /*34650*/  LDL R92, [R1+0x2b70] ;  /* 0x002b7000015c7983 */ /* 0x000ea80000100800 */
[----:B------:R0:W2:Y:S02]  /*34660*/  @P1 LDG.E.U16 R167, desc[UR60][R162.64] ;  /* 0x0000003ca2a71981 */ /* 0x0000a4000c1e1500 */
[----:B0-----:R-:W-:Y:S02]  /*34670*/  @P1 IMAD.MOV.U32 R162, RZ, RZ, R4 ;  /* 0x000000ffffa21224 */ /* 0x001fe400078e0004 */
        /* <DEDUP_REMOVED lines=9> */
[----:B----4-:R-:W-:Y:S02]  /*34710*/  @P0 IMAD.MOV.U32 R163, RZ, RZ, R23 ;  /* 0x000000ffffa30224 */ /* 0x010fe400078e0017 */
[----:B------:R-:W4:Y:S01]  /*34720*/  LDL R23, [R1+0x2b6c] ;  /* 0x002b6c0001177983 */ /* 0x000f220000100800 */
[----:B---3--:R-:W-:-:S03]  /*34730*/  @P0 IMAD.MOV.U32 R162, RZ, RZ, R12 ;  /* 0x000000ffffa20224 */ /* 0x008fc600078e000c */
[----:B------:R-:W3:Y:S04]  /*34740*/  LDL R12, [R1+0x2b94] ;  /* 0x002b9400010c7983 */ /* 0x000ee80000100800 */
[----:B------:R0:W3:Y:S02]  /*34750*/  @P0 LDG.E.U16 R174, desc[UR60][R162.64] ;  /* 0x0000003ca2ae0981 */ /* 0x0000e4000c1e1500 */
[----:B0-----:R-:W-:Y:S02]  /*34760*/  @P0 IMAD.MOV.U32 R162, RZ, RZ, R5 ;  /* 0x000000ffffa20224 */ /* 0x001fe400078e0005 */
[----:B------:R-:W3:Y:S01]  /*34770*/  LDL R5, [R1+0x2b9c] ;  /* 0x002b9c0001057983 */ /* 0x000ee20000100800 */
[----:B------:R-:W-:Y:S01]  /*34780*/  ISETP.GT.AND P1, PT, R168, 0xf7, PT ;  /* 0x000000f7a800780c */ /* 0x000fe20003f24270 */
[----:B-----5:R-:W-:-:S02]  /*34790*/  @P0 IMAD.MOV.U32 R163, RZ, RZ, R15 ;  /* 0x000000ffffa30224 */ /* 0x020fc400078e000f */
        /* <DEDUP_REMOVED lines=9> */
[----:B--2---:R-:W-:-:S03]  /*34830*/  @P0 IMAD.MOV.U32 R163, RZ, RZ, R92 ;  /* 0x000000ffffa30224 */ /* 0x004fc600078e005c */
[----:B------:R-:W2:Y:S04]  /*34840*/  LDL R92, [R1+0x2b8c] ;  /* 0x002b8c00015c7983 */ /* 0x000ea80000100800 */
[----:B------:R0:W2:Y:S02]  /*34850*/  @P0 LDG.E.U16 R180, desc[UR60][R162.64] ;  /* 0x0000003ca2b40981 */ /* 0x0000a4000c1e1500 */
[----:B0-----:R-:W-:Y:S02]  /*34860*/  @P1 IMAD.MOV.U32 R162, RZ, RZ, R4 ;  /* 0x000000ffffa21224 */ /* 0x001fe400078e0004 */
[----:B------:R-:W2:Y:S01]  /*34870*/  LDL R4, [R1+0x2bb4] ;  /* 0x002bb40001047983 */ /* 0x000ea20000100800 */
[----:B------:R-:W-:-:S03]  /*34880*/  @P1 IMAD.MOV.U32 R163, RZ, RZ, R9 ;  /* 0x000000ffffa31224 */ /* 0x000fc600078e0009 */
[----:B------:R-:W2:Y:S04]  /*34890*/  LDL R9, [R1+0x2ba4] ;  /* 0x002ba40001097983 */ /* 0x000ea80000100800 */
[----:B------:R0:W2:Y:S02]  /*348a0*/  @P1 LDG.E.U16 R182, desc[UR60][R162.64] ;  /* 0x0000003ca2b61981 */ /* 0x0000a4000c1e1500 */
[----:B0-----:R-:W-:Y:S02]  /*348b0*/  @P1 IMAD.MOV.U32 R162, RZ, RZ, R2 ;  /* 0x000000ffffa21224 */ /* 0x001fe400078e0002 */
[----:B------:R-:W2:Y:S01]  /*348c0*/  LDL R2, [R1+0x2bbc] ;  /* 0x002bbc0001027983 */ /* 0x000ea20000100800 */
[----:B----4-:R-:W-:-:S03]  /*348d0*/  @P1 IMAD.MOV.U32 R163, RZ, RZ, R23 ;  /* 0x000000ffffa31224 */ /* 0x010fc600078e0017 */
[----:B------:R-:W4:Y:S04]  /*348e0*/  LDL R23, [R1+0x2bb0] ;  /* 0x002bb00001177983 */ /* 0x000f280000100800 */
[----:B------:R3:W4:Y:S01]  /*348f0*/  @P1 LDG.E.U16 R184, desc[UR60][R162.64] ;  /* 0x0000003ca2b81981 */ /* 0x000722000c1e1500 */
[----:B------:R-:W-:Y:S01]  /*34900*/  ISETP.GT.AND P0, PT, R168, 0xf8, PT ;  /* 0x000000f8a800780c */ /* 0x000fe20003f04270 */
[----:B---3--:R-:W-:Y:S02]  /*34910*/  @P1 IMAD.MOV.U32 R162, RZ, RZ, R12 ;  /* 0x000000ffffa21224 */ /* 0x008fe400078e000c */
        /* <DEDUP_REMOVED lines=10> */
[----:B------:R-:W-:Y:S01]  /*349c0*/  @P0 IMAD.MOV.U32 R163, RZ, RZ, R96 ;  /* 0x000000ffffa30224 */ /* 0x000fe200078e0060 */
[----:B------:R-:W5:Y:S01]  /*349d0*/  LDL R10, [R1+0xc50] ;  /* 0x000c5000010a7983 */ /* 0x000f620000100800 */
[----:B------:R-:W-:-:S03]  /*349e0*/  ISETP.GT.AND P1, PT, R168, 0xf9, PT ;  /* 0x000000f9a800780c */ /* 0x000fc60003f24270 */
        /* <DEDUP_REMOVED lines=16> */
[----:B------:R3:W4:Y:S02]  /*34af0*/  @P0 LDG.E.U16 R196, desc[UR60][R162.64] ;  /* 0x0000003ca2c40981 */ /* 0x000724000c1e1500 */
[----:B---3--:R-:W-:Y:S02]  /*34b00*/  @P1 IMAD.MOV.U32 R162, RZ, RZ, R12 ;  /* 0x000000ffffa21224 */ /* 0x008fe400078e000c */
[----:B------:R-:W3:Y:S01]  /*34b10*/  LDL R12, [R1+0xc1c] ;  /* 0x000c1c00010c7983 */ /* 0x000ee20000100800 */
[----:B------:R-:W-:Y:S01]  /*34b20*/  ISETP.GT.AND P0, PT, R168, 0xfa, PT ;  /* 0x000000faa800780c */ /* 0x000fe20003f04270 */
[----:B-----5:R-:W-:-:S02]  /*34b30*/  @P1 IMAD.MOV.U32 R163, RZ, RZ, R15 ;  /* 0x000000ffffa31224 */ /* 0x020fc400078e000f */
[----:B------:R-:W5:Y:S04]  /*34b40*/  LDL R15, [R1+0xc28] ;  /* 0x000c2800010f7983 */ /* 0x000f680000100800 */
[----:B------:R0:W3:Y:S02]  /*34b50*/  @P1 LDG.E.U16 R198, desc[UR60][R162.64] ;  /* 0x0000003ca2c61981 */ /* 0x0000e4000c1e1500 */
[----:B0-----:R-:W-:Y:S02]  /*34b60*/  @P1 IMAD.MOV.U32 R162, RZ, RZ, R5 ;  /* 0x000000ffffa21224 */ /* 0x001fe400078e0005 */
[----:B------:R-:W3:Y:S01]  /*34b70*/  LDL R5, [R1+0xc10] ;  /* 0x000c100001057983 */ /* 0x000ee20000100800 */
[----:B------:R-:W-:-:S03]  /*34b80*/  @P1 IMAD.MOV.U32 R163, RZ, RZ, R14 ;  /* 0x000000ffffa31224 */ /* 0x000fc600078e000e */
[----:B------:R-:W3:Y:S04]  /*34b90*/  LDL R14, [R1+0xc0c] ;  /* 0x000c0c00010e7983 */ /* 0x000ee80000100800 */
[----:B------:R0:W3:Y:S02]  /*34ba0*/  @P1 LDG.E.U16 R200, desc[UR60][R162.64] ;  /* 0x0000003ca2c81981 */ /* 0x0000e4000c1e1500 */
[----:B0-----:R-:W-:Y:S02]  /*34bb0*/  @P1 IMAD.MOV.U32 R162, RZ, RZ, R10 ;  /* 0x000000ffffa21224 */ /* 0x001fe400078e000a */
[----:B------:R-:W3:Y:S01]  /*34bc0*/  LDL R10, [R1+0xc04] ;  /* 0x000c0400010a7983 */ /* 0x000ee20000100800 */
        /* <DEDUP_REMOVED lines=13> */
[----:B0-----:R-:W-:Y:S02]  /*34ca0*/  @P0 IMAD.MOV.U32 R162, RZ, RZ, R2 ;  /* 0x000000ffffa20224 */ /* 0x001fe400078e0002 */
[----:B------:R-:W4:Y:S01]  /*34cb0*/  LDL R2, [R1+0xbe8] ;  /* 0x000be80001027983 */ /* 0x000f220000100800 */
[----:B------:R-:W-:Y:S01]  /*34cc0*/  ISETP.GT.AND P1, PT, R168, 0xfb, PT ;  /* 0x000000fba800780c */ /* 0x000fe20003f24270 */
[----:B-----5:R-:W-:-:S02]  /*34cd0*/  @P0 IMAD.MOV.U32 R163, RZ, RZ, R15 ;  /* 0x000000ffffa30224 */ /* 0x020fc400078e000f */
[----:B------:R-:W5:Y:S04]  /*34ce0*/  LDL R15, [R1+0xbe4] ;  /* 0x000be400010f7983 */ /* 0x000f680000100800 */
[----:B------:R3:W5:Y:S02]  /*34cf0*/  @P0 LDG.E.U16 R208, desc[UR60][R162.64] ;  /* 0x0000003ca2d00981 */ /* 0x000764000c1e1500 */
[----:B---3--:R-:W-:Y:S02]  /*34d00*/  @P0 IMAD.MOV.U32 R162, RZ, RZ, R12 ;  /* 0x000000ffffa20224 */ /* 0x008fe400078e000c */
[----:B------:R-:W-:Y:S01]  /*34d10*/  @P0 IMAD.MOV.U32 R163, RZ, RZ, R96 ;  /* 0x000000ffffa30224 */ /* 0x000fe200078e0060 */
[----:B------:R-:W3:Y:S01]  /*34d20*/  LDL R12, [R1+0xbe0] ;  /* 0x000be000010c7983 */ /* 0x000ee20000100800 */
[----:B------:R-:W-:-:S03]  /*34d30*/  PRMT R218, RZ, 0x7610, R218 ;  /* 0x00007610ffda7816 */ /* 0x000fc600000000da */
[----:B------:R-:W3:Y:S04]  /*34d40*/  LDL R96, [R1+0xbb8] ;  /* 0x000bb80001607983 */ /* 0x000ee80000100800 */
[----:B------:R0:W3:Y:S02]  /*34d50*/  @P0 LDG.E.U16 R210, desc[UR60][R162.64] ;  /* 0x0000003ca2d20981 */ /* 0x0000e4000c1e1500 */
[----:B0-----:R-:W-:Y:S02]  /*34d60*/  @P0 IMAD.MOV.U32 R162, RZ, RZ, R5 ;  /* 0x000000ffffa20224 */ /* 0x001fe400078e0005 */
[----:B------:R-:W-:Y:S01]  /*34d70*/  @P0 IMAD.MOV.U32 R163, RZ, RZ, R14 ;  /* 0x000000ffffa30224 */ /* 0x000fe200078e000e */
[----:B------:R-:W3:Y:S04]  /*34d80*/  LDL R5, [R1+0xbd8] ;  /* 0x000bd80001057983 */ /* 0x000ee80000100800 */
[----:B------:R-:W3:Y:S04]  /*34d90*/  LDL R14, [R1+0xbdc] ;  /* 0x000bdc00010e7983 */ /* 0x000ee80000100800 */
[----:B------:R0:W3:Y:S02]  /*34da0*/  @P0 LDG.E.U16 R212, desc[UR60][R162.64] ;  /* 0x0000003ca2d40981 */ /* 0x0000e4000c1e1500 */
[----:B0-----:R-:W-:-:S02]  /*34db0*/  @P1 IMAD.MOV.U32 R162, RZ, RZ, R10 ;  /* 0x000000ffffa21224 */ /* 0x001fc400078e000a */
        /* <DEDUP_REMOVED lines=16> */
[----:B------:R-:W-:Y:S02]  /*34ec0*/  ISETP.GT.AND P0, PT, R168, 0xfc, PT ;  /* 0x000000fca800780c */ /* 0x000fe40003f04270 */
[----:B------:R-:W-:-:S02]  /*34ed0*/  PRMT R220, RZ, 0x7610, R220 ;  /* 0x00007610ffdc7816 */ /* 0x000fc400000000dc */
[----:B------:R-:W-:Y:S02]  /*34ee0*/  PRMT R222, RZ, 0x7610, R222 ;  /* 0x00007610ffde7816 */ /* 0x000fe400000000de */
[----:B------:R-:W-:Y:S01]  /*34ef0*/  PRMT R224, RZ, 0x7610, R224 ;  /* 0x00007610ffe07816 */ /* 0x000fe200000000e0 */
[----:B-----5:R-:W-:Y:S02]  /*34f00*/  @P1 IMAD.MOV.U32 R163, RZ, RZ, R15 ;  /* 0x000000ffffa31224 */ /* 0x020fe400078e000f */
[----:B------:R-:W5:Y:S04]  /*34f10*/  LDL R15, [R1+0x3ac] ;  /* 0x0003ac00010f7983 */ /* 0x000f680000100800 */
[----:B------:R3:W5:Y:S02]  /*34f20*/  @P1 LDG.E.U16 R220, desc[UR60][R162.64] ;  /* 0x0000003ca2dc1981 */ /* 0x000764000c1e1500 */
[----:B---3--:R-:W-:-:S02]  /*34f30*/  @P0 IMAD.MOV.U32 R162, RZ, RZ, R12 ;  /* 0x000000ffffa20224 */ /* 0x008fc400078e000c */
[----:B------:R-:W3:Y:S01]  /*34f40*/  LDL R12, [R1+0x3a4] ;  /* 0x0003a400010c7983 */ /* 0x000ee20000100800 */
[----:B------:R-:W-:Y:S01]  /*34f50*/  PRMT R226, RZ, 0x7610, R226 ;  /* 0x00007610ffe27816 */ /* 0x000fe200000000e2 */
[----:B------:R-:W-:Y:S02]  /*34f60*/  @P0 IMAD.MOV.U32 R163, RZ, RZ, R14 ;  /* 0x000000ffffa30224 */ /* 0x000fe400078e000e */
[----:B------:R-:W3:Y:S04]  /*34f70*/  LDL R14, [R1+0x3b0] ;  /* 0x0003b000010e7983 */ /* 0x000ee80000100800 */
[----:B------:R0:W3:Y:S02]  /*34f80*/  @P0 LDG.E.U16 R222, desc[UR60][R162.64] ;  /* 0x0000003ca2de0981 */ /* 0x0000e4000c1e1500 */
[----:B0-----:R-:W-:-:S02]  /*34f90*/  @P0 IMAD.MOV.U32 R162, RZ, RZ, R5 ;  /* 0x000000ffffa20224 */ /* 0x001fc400078e0005 */
[----:B------:R-:W-:Y:S01]  /*34fa0*/  @P0 IMAD.MOV.U32 R163, RZ, RZ, R10 ;  /* 0x000000ffffa30224 */ /* 0x000fe200078e000a */
[----:B------:R-:W3:Y:S04]  /*34fb0*/  LDL R5, [R1+0x3a0] ;  /* 0x0003a00001057983 */ /* 0x000ee80000100800 */
[----:B------:R-:W3:Y:S04]  /*34fc0*/  LDL R10, [R1+0x3a8] ;  /* 0x0003a800010a7983 */ /* 0x000ee80000100800 */
[----:B------:R2:W3:Y:S01]  /*34fd0*/  @P0 LDG.E.U16 R224, desc[UR60][R162.64] ;  /* 0x0000003ca2e00981 */ /* 0x0004e2000c1e1500 */
[----:B------:R-:W-:-:S02]  /*34fe0*/  ISETP.GT.AND P1, PT, R168, 0xfd, PT ;  /* 0x000000fda800780c */ /* 0x000fc40003f24270 */
        /* <DEDUP_REMOVED lines=9> */
[----:B------:R-:W-:-:S05]  /*35080*/  @P0 IMAD.MOV.U32 R163, RZ, RZ, R97 ;  /* 0x000000ffffa30224 */ /* 0x000fca00078e0061 */
[----:B------:R0:W2:Y:S02]  /*35090*/  @P0 LDG.E.U16 R228, desc[UR60][R162.64] ;  /* 0x0000003ca2e40981 */ /* 0x0000a4000c1e1500 */
[----:B0-----:R-:W-:Y:S02]  /*350a0*/  @P1 IMAD.MOV.U32 R162, RZ, RZ, R92 ;  /* 0x000000ffffa21224 */ /* 0x001fe400078e005c */
[----:B------:R-:W-:-:S05]  /*350b0*/  @P1 IMAD.MOV.U32 R163, RZ, RZ, R96 ;  /* 0x000000ffffa31224 */ /* 0x000fca00078e0060 */
[----:B------:R4:W2:Y:S02]  /*350c0*/  @P1 LDG.E.U16 R230, desc[UR60][R162.64] ;  /* 0x0000003ca2e61981 */ /* 0x0008a4000c1e1500 */
[----:B----4-:R-:W-:Y:S02]  /*350d0*/  @P1 IMAD.MOV.U32 R162, RZ, RZ, R2 ;  /* 0x000000ffffa21224 */ /* 0x010fe400078e0002 */
[----:B------:R-:W4:Y:S01]  /*350e0*/  LDL R2, [R1+0x390] ;  /* 0x0003900001027983 */ /* 0x000f220000100800 */
[----:B------:R-:W-:-:S03]  /*350f0*/  @P1 IMAD.MOV.U32 R163, RZ, RZ, R23 ;  /* 0x000000ffffa31224 */ /* 0x000fc600078e0017 */
[----:B------:R-:W4:Y:S01]  /*35100*/  LDL R23, [R1+0x38c] ;  /* 0x00038c0001177983 */ /* 0x000f220000100800 */
[----:B------:R-:W0:Y:S01]  /*35110*/  S2R R251, SR_TID.X ;  /* 0x0000000000fb7919 */ /* 0x000e220000002100 */
[----:B------:R-:W-:Y:S02]  /*35120*/  PRMT R232, RZ, 0x7610, R232 ;  /* 0x00007610ffe87816 */ /* 0x000fe400000000e8 */
[----:B------:R-:W-:Y:S02]  /*35130*/  PRMT R234, RZ, 0x7610, R234 ;  /* 0x00007610ffea7816 */ /* 0x000fe400000000ea */
[----:B------:R-:W-:Y:S01]  /*35140*/  ISETP.GT.AND P0, PT, R168, 0xfe, PT ;  /* 0x000000fea800780c */ /* 0x000fe20003f04270 */
[----:B------:R-:W1:Y:S01]  /*35150*/  S2R R92, SR_TID.X ;  /* 0x00000000005c7919 */ /* 0x000e620000002100 */
[----:B------:R5:W4:Y:S01]  /*35160*/  @P1 LDG.E.U16 R232, desc[UR60][R162.64] ;  /* 0x0000003ca2e81981 */ /* 0x000b22000c1e1500 */
[----:B------:R-:W-:Y:S01]  /*35170*/  PRMT R236, RZ, 0x7610, R236 ;  /* 0x00007610ffec7816 */ /* 0x000fe200000000ec */
[----:B-----5:R-:W-:-:S02]  /*35180*/  @P1 IMAD.MOV.U32 R163, RZ, RZ, R15 ;  /* 0x000000ffffa31224 */ /* 0x020fc400078e000f */
[----:B------:R-:W5:Y:S01]  /*35190*/  LDL R15, [R1+0x384] ;  /* 0x00038400010f7983 */ /* 0x000f620000100800 */
[----:B------:R-:W-:Y:S02]  /*351a0*/  PRMT R238, RZ, 0x7610, R238 ;  /* 0x00007610ffee7816 */ /* 0x000fe400000000ee */
[----:B------:R-:W-:Y:S01]  /*351b0*/  PRMT R240, RZ, 0x7610, R240 ;  /* 0x00007610fff07816 */ /* 0x000fe200000000f0 */
[----:B---3--:R-:W-:Y:S02]  /*351c0*/  @P1 IMAD.MOV.U32 R162, RZ, RZ, R14 ;  /* 0x000000ffffa21224 */ /* 0x008fe400078e000e */
[----:B------:R-:W3:Y:S04]  /*351d0*/  LDL R14, [R1+0x388] ;  /* 0x00038800010e7983 */ /* 0x000ee80000100800 */
[----:B------:R0:W3:Y:S02]  /*351e0*/  @P1 LDG.E.U16 R234, desc[UR60][R162.64] ;  /* 0x0000003ca2ea1981 */ /* 0x0000e4000c1e1500 */
[----:B0-----:R-:W-:-:S02]  /*351f0*/  @P1 IMAD.MOV.U32 R163, RZ, RZ, R12 ;  /* 0x000000ffffa31224 */ /* 0x001fc400078e000c */
        /* <DEDUP_REMOVED lines=10> */
[----:B------:R-:W-:Y:S01]  /*352a0*/  @P0 IMAD.MOV.U32 R163, RZ, RZ, R4 ;  /* 0x000000ffffa30224 */ /* 0x000fe200078e0004 */
[----:B------:R-:W2:Y:S04]  /*352b0*/  LDL R3, [R1+0x368] ;  /* 0x0003680001037983 */ /* 0x000ea80000100800 */
[----:B------:R-:W2:Y:S04]  /*352c0*/  LDL R4, [R1+0x334] ;  /* 0x0003340001047983 */ /* 0x000ea80000100800 */
[----:B------:R0:W2:Y:S02]  /*352d0*/  @P0 LDG.E.U16 R240, desc[UR60][R162.64] ;  /* 0x0000003ca2f00981 */ /* 0x0000a4000c1e1500 */
[----:B0-----:R-:W-:-:S04]  /*352e0*/  LOP3.LUT R162, R251, 0x7f, RZ, 0xc0, !PT ;  /* 0x0000007ffba27812 */ /* 0x001fc800078ec0ff */
[----:B------:R-:W-:-:S04]  /*352f0*/  LOP3.LUT R162, R162, 0x80, RZ, 0xfc, !PT ;  /* 0x00000080a2a27812 */ /* 0x000fc800078efcff */
[----:B------:R-:W-:Y:S02]  /*35300*/  ISETP.GE.AND P3, PT, R162, R168, PT ;  /* 0x000000a8a200720c */ /* 0x000fe40003f66270 */
[----:B-1----:R-:W-:-:S04]  /*35310*/  LOP3.LUT R162, R92, 0x7f, RZ, 0xc0, !PT ;  /* 0x0000007f5ca27812 */ /* 0x002fc800078ec0ff */
[----:B------:R-:W-:Y:S01]  /*35320*/  ISETP.GE.AND P2, PT, R162, R168, PT ;  /* 0x000000a8a200720c */ /* 0x000fe20003f46270 */
[----:B----4-:R-:W-:Y:S02]  /*35330*/  @P0 IMAD.MOV.U32 R162, RZ, RZ, R2 ;  /* 0x000000ffffa20224 */ /* 0x010fe400078e0002 */
[----:B------:R-:W4:Y:S04]  /*35340*/  LDL R2, [R1+0x330] ;  /* 0x0003300001027983 */ /* 0x000f280000100800 */
[----:B------:R-:W4:Y:S01]  /*35350*/  LDL.LU R99, [R1+0xd78] ;  /* 0x000d780001637983 */ /* 0x000f220000300800 */
[----:B------:R-:W-:-:S03]  /*35360*/  @P0 IMAD.MOV.U32 R163, RZ, RZ, R23 ;  /* 0x000000ffffa30224 */ /* 0x000fc600078e0017 */
[----:B------:R-:W4:Y:S04]  /*35370*/  LDL.LU R112, [R1+0xd74] ;  /* 0x000d740001707983 */ /* 0x000f280000300800 */
[----:B------:R-:W4:Y:S04]  /*35380*/  LDL.LU R23, [R1+0xd70] ;  /* 0x000d700001177983 */ /* 0x000f280000300800 */
[----:B------:R-:W4:Y:S04]  /*35390*/  LDL.LU R92, [R1+0xd6c] ;  /* 0x000d6c00015c7983 */ /* 0x000f280000300800 */
[----:B------:R-:W4:Y:S04]  /*353a0*/  LDL.LU R113, [R1+0xbcc] ;  /* 0x000bcc0001717983 */ /* 0x000f280000300800 */
[----:B------:R-:W4:Y:S04]  /*353b0*/  LDL.LU R104, [R1+0xbb4] ;  /* 0x000bb40001687983 */ /* 0x000f280000300800 */
[----:B------:R-:W4:Y:S04]  /*353c0*/  LDL.LU R105, [R1+0xbb0] ;  /* 0x000bb00001697983 */ /* 0x000f280000300800 */
[----:B------:R-:W4:Y:S04]  /*353d0*/  LDL.LU R110, [R1+0xbac] ;  /* 0x000bac00016e7983 */ /* 0x000f280000300800 */
[----:B------:R-:W4:Y:S04]  /*353e0*/  LDL.LU R111, [R1+0xb34] ;  /* 0x000b3400016f7983 */ /* 0x000f280000300800 */
[----:B------:R-:W4:Y:S01]  /*353f0*/  LDL.LU R115, [R1+0xb30] ;  /* 0x000b300001737983 */ /* 0x000f220000300800 */
[----:B------:R-:W-:-:S02]  /*35400*/  ISETP.GT.AND P1, PT, R168, 0xff, PT ;  /* 0x000000ffa800780c */ /* 0x000fc40003f24270 */
[----:B------:R-:W-:Y:S02]  /*35410*/  PRMT R168, RZ, 0x7610, R168 ;  /* 0x00007610ffa87816 */ /* 0x000fe400000000a8 */
[----:B------:R-:W-:Y:S02]  /*35420*/  PRMT R244, RZ, 0x7610, R244 ;  /* 0x00007610fff47816 */ /* 0x000fe400000000f4 */
[----:B------:R-:W-:Y:S02]  /*35430*/  PRMT R246, RZ, 0x7610, R246 ;  /* 0x00007610fff67816 */ /* 0x000fe400000000f6 */
[----:B------:R-:W-:Y:S02]  /*35440*/  PRMT R248, RZ, 0x7610, R248 ;  /* 0x00007610fff87816 */ /* 0x000fe400000000f8 */
[----:B------:R-:W-:Y:S02]  /*35450*/  PRMT R250, RZ, 0x7610, R250 ;  /* 0x00007610fffa7816 */ /* 0x000fe400000000fa */
[----:B------:R-:W-:Y:S01]  /*35460*/  PRMT R252, RZ, 0x7610, R252 ;  /* 0x00007610fffc7816 */ /* 0x000fe200000000fc */
[----:B------:R5:W4:Y:S04]  /*35470*/  @P0 LDG.E.U16 R168, desc[UR60][R162.64] ;  /* 0x0000003ca2a80981 */ /* 0x000b28000c1e1500 */
[----:B------:R-:W4:Y:S01]  /*35480*/  LDL.LU R129, [R1+0xb2c] ;  /* 0x000b2c0001817983 */ /* 0x000f220000300800 */
[----:B-----5:R-:W-:-:S02]  /*35490*/  @P0 IMAD.MOV.U32 R163, RZ, RZ, R15 ;  /* 0x000000ffffa30224 */ /* 0x020fc400078e000f */
[----:B---3--:R-:W-:-:S05]  /*354a0*/  @P0 IMAD.MOV.U32 R162, RZ, RZ, R14 ;  /* 0x000000ffffa20224 */ /* 0x008fca00078e000e */
[----:B------:R0:W3:Y:S02]  /*354b0*/  @P0 LDG.E.U16 R244, desc[UR60][R162.64] ;  /* 0x0000003ca2f40981 */ /* 0x0000e4000c1e1500 */
[----:B0-----:R-:W-:Y:S02]  /*354c0*/  @P1 IMAD.MOV.U32 R162, RZ, RZ, R10 ;  /* 0x000000ffffa21224 */ /* 0x001fe400078e000a */
[----:B------:R-:W-:-:S05]  /*354d0*/  @P1 IMAD.MOV.U32 R163, RZ, RZ, R12 ;  /* 0x000000ffffa31224 */ /* 0x000fca00078e000c */
[----:B------:R0:W5:Y:S02]  /*354e0*/  @P1 LDG.E.U16 R246, desc[UR60][R162.64] ;  /* 0x0000003ca2f61981 */ /* 0x000164000c1e1500 */
[----:B0-----:R-:W-:Y:S02]  /*354f0*/  @P1 IMAD.MOV.U32 R162, RZ, RZ, R5 ;  /* 0x000000ffffa21224 */ /* 0x001fe400078e0005 */
[----:B--2---:R-:W-:-:S05]  /*35500*/  @P1 IMAD.MOV.U32 R163, RZ, RZ, R9 ;  /* 0x000000ffffa31224 */ /* 0x004fca00078e0009 */
[----:B------:R0:W2:Y:S02]  /*35510*/  @P1 LDG.E.U16 R248, desc[UR60][R162.64] ;  /* 0x0000003ca2f81981 */ /* 0x0000a4000c1e1500 */
[----:B0-----:R-:W-:Y:S02]  /*35520*/  @P1 IMAD.MOV.U32 R162, RZ, RZ, R3 ;  /* 0x000000ffffa21224 */ /* 0x001fe400078e0003 */
[----:B------:R-:W-:-:S05]  /*35530*/  @P1 IMAD.MOV.U32 R163, RZ, RZ, R4 ;  /* 0x000000ffffa31224 */ /* 0x000fca00078e0004 */
[----:B------:R0:W2:Y:S02]  /*35540*/  @P1 LDG.E.U16 R250, desc[UR60][R162.64] ;  /* 0x0000003ca2fa1981 */ /* 0x0000a4000c1e1500 */
[C---:B0-----:R-:W-:Y:S01]  /*35550*/  IMAD.SHL.U32 R162, R251.reuse, 0x2, RZ ;  /* 0x00000002fba27824 */ /* 0x041fe200078e00ff */
[----:B------:R-:W-:-:S04]  /*35560*/  LOP3.LUT R163, R251, 0x40, RZ, 0xc0, !PT ;  /* 0x00000040fba37812 */ /* 0x000fc800078ec0ff */
[----:B------:R-:W-:-:S05]  /*35570*/  LOP3.LUT R251, R162, 0x7e, RZ, 0xc0, !PT ;  /* 0x0000007ea2fb7812 */ /* 0x000fca00078ec0ff */
[----:B------:R-:W-:Y:S02]  /*35580*/  IMAD R251, R163, 0x200, R251 ;  /* 0x00000200a3fb7824 */ /* 0x000fe400078e02fb */
[----:B------:R-:W-:Y:S02]  /*35590*/  @P1 IMAD.MOV.U32 R163, RZ, RZ, R130 ;  /* 0x000000ffffa31224 */ /* 0x000fe400078e0082 */
[----:B----4-:R-:W-:-:S05]  /*355a0*/  @P1 IMAD.MOV.U32 R162, RZ, RZ, R2 ;  /* 0x000000ffffa21224 */ /* 0x010fca00078e0002 */
[----:B------:R0:W4:Y:S01]  /*355b0*/  @P1 LDG.E.U16 R252, desc[UR60][R162.64] ;  /* 0x0000003ca2fc1981 */ /* 0x000122000c1e1500 */
[----:B------:R-:W-:Y:S06]  /*355c0*/  BAR.SYNC.DEFER_BLOCKING 0x0 ;  /* 0x0000000000007b1d */ /* 0x000fec0000010000 */
[----:B------:R-:W3:Y:S04]  /*355d0*/  LDL.LU R163, [R1+0xb28] ;  /* 0x000b280001a37983 */ /* 0x000ee80000300800 */
[----:B------:R-:W5:Y:S04]  /*355e0*/  LDL.LU R119, [R1+0xab4] ;  /* 0x000ab40001777983 */ /* 0x000f680000300800 */
[----:B------:R-:W2:Y:S04]  /*355f0*/  LDL.LU R123, [R1+0xab0] ;  /* 0x000ab000017b7983 */ /* 0x000ea80000300800 */
        /* <DEDUP_REMOVED lines=11> */
[----:B0-----:R-:W-:-:S03]  /*356b0*/  IMAD.IADD R162, R0, 0x1, R251 ;  /* 0x0000000100a27824 */ /* 0x001fc600078e02fb */
[----:B------:R-:W4:Y:S04]  /*356c0*/  LDL.LU R127, [R1+0x930] ;  /* 0x00093000017f7983 */ /* 0x000f280000300800 */
[----:B------:R-:W4:Y:S04]  /*356d0*/  LDL.LU R122, [R1+0x92c] ;  /* 0x00092c00017a7983 */ /* 0x000f280000300800 */
[----:B------:R-:W4:Y:S04]  /*356e0*/  LDL.LU R124, [R1+0x928] ;  /* 0x00092800017c7983 */ /* 0x000f280000300800 */
[----:B------:R-:W4:Y:S04]  /*356f0*/  LDL.LU R125, [R1+0x8b4] ;  /* 0x0008b400017d7983 */ /* 0x000f280000300800 */
[----:B------:R-:W4:Y:S04]  /*35700*/  LDL.LU R96, [R1+0x8b0] ;  /* 0x0008b00001607983 */ /* 0x000f280000300800 */
[----:B------:R0:W-:Y:S04]  /*35710*/  STS.U16 [R162], R99 ;  /* 0x00000063a2007388 */ /* 0x0001e80000000400 */
[----:B------:R-:W4:Y:S04]  /*35720*/  LDL.LU R97, [R1+0x8ac] ;  /* 0x0008ac0001617983 */ /* 0x000f280000300800 */
[----:B------:R1:W-:Y:S04]  /*35730*/  STS.U16 [R162+0x10000], R112 ;  /* 0x01000070a2007388 */ /* 0x0003e80000000400 */
[----:B------:R1:W-:Y:S04]  /*35740*/  STS.U16 [R162+0x20000], R23 ;  /* 0x02000017a2007388 */ /* 0x0003e80000000400 */
[----:B------:R1:W-:Y:S04]  /*35750*/  STS.U16 [R162+0x30000], R92 ;  /* 0x0300005ca2007388 */ /* 0x0003e80000000400 */
[----:B------:R1:W-:Y:S04]  /*35760*/  STS.U16 [R162+0x400], R113 ;  /* 0x00040071a2007388 */ /* 0x0003e80000000400 */
[----:B------:R1:W-:Y:S04]  /*35770*/  STS.U16 [R162+0x10400], R104 ;  /* 0x01040068a2007388 */ /* 0x0003e80000000400 */
[----:B0-----:R-:W4:Y:S04]  /*35780*/  LDL.LU R99, [R1+0x8a8] ;  /* 0x0008a80001637983 */ /* 0x001f280000300800 */
[----:B-1----:R-:W4:Y:S04]  /*35790*/  LDL.LU R112, [R1+0x834] ;  /* 0x0008340001707983 */ /* 0x002f280000300800 */
[----:B------:R-:W4:Y:S04]  /*357a0*/  LDL.LU R23, [R1+0x830] ;  /* 0x0008300001177983 */ /* 0x000f280000300800 */
[----:B------:R-:W4:Y:S04]  /*357b0*/  LDL.LU R92, [R1+0x82c] ;  /* 0x00082c00015c7983 */ /* 0x000f280000300800 */
[----:B------:R-:W4:Y:S04]  /*357c0*/  LDL.LU R113, [R1+0x828] ;  /* 0x0008280001717983 */ /* 0x000f280000300800 */
[----:B------:R0:W-:Y:S04]  /*357d0*/  STS.U16 [R162+0x20400], R105 ;  /* 0x02040069a2007388 */ /* 0x0001e80000000400 */
[----:B------:R-:W4:Y:S04]  /*357e0*/  LDL.LU R104, [R1+0x7b4] ;  /* 0x0007b40001687983 */ /* 0x000f280000300800 */
[----:B------:R1:W-:Y:S04]  /*357f0*/  STS.U16 [R162+0x30400], R110 ;  /* 0x0304006ea2007388 */ /* 0x0003e80000000400 */
[----:B0-----:R-:W4:Y:S04]  /*35800*/  LDL.LU R105, [R1+0x7b0] ;  /* 0x0007b00001697983 */ /* 0x001f280000300800 */
[----:B-1----:R-:W4:Y:S04]  /*35810*/  LDL.LU R110, [R1+0x7ac] ;  /* 0x0007ac00016e7983 */ /* 0x002f280000300800 */
[----:B------:R0:W-:Y:S04]  /*35820*/  STS.U16 [R162+0x800], R111 ;  /* 0x0008006fa2007388 */ /* 0x0001e80000000400 */
[----:B------:R1:W-:Y:S04]  /*35830*/  STS.U16 [R162+0x10800], R115 ;  /* 0x01080073a2007388 */ /* 0x0003e80000000400 */
[----:B0-----:R-:W4:Y:S04]  /*35840*/  LDL.LU R111, [R1+0x7a8] ;  /* 0x0007a800016f7983 */ /* 0x001f280000300800 */
[----:B-1----:R-:W4:Y:S04]  /*35850*/  LDL.LU R115, [R1+0x734] ;  /* 0x0007340001737983 */ /* 0x002f280000300800 */
[----:B------:R0:W-:Y:S04]  /*35860*/  STS.U16 [R162+0x20800], R129 ;  /* 0x02080081a2007388 */ /* 0x0001e80000000400 */
[----:B0-----:R-:W4:Y:S04]  /*35870*/  LDL.LU R129, [R1+0x730] ;  /* 0x0007300001817983 */ /* 0x001f280000300800 */
[----:B---3--:R0:W-:Y:S04]  /*35880*/  STS.U16 [R162+0x30800], R163 ;  /* 0x030800a3a2007388 */ /* 0x0081e80000000400 */
[----:B-----5:R1:W-:Y:S04]  /*35890*/  STS.U16 [R162+0xc00], R119 ;  /* 0x000c0077a2007388 */ /* 0x0203e80000000400 */
[----:B--2---:R2:W-:Y:S04]  /*358a0*/  STS.U16 [R162+0x10c00], R123 ;  /* 0x010c007ba2007388 */ /* 0x0045e80000000400 */
[----:B----4-:R3:W-:Y:S04]  /*358b0*/  STS.U16 [R162+0x20c00], R9 ;  /* 0x020c0009a2007388 */ /* 0x0107e80000000400 */
[----:B------:R4:W-:Y:S04]  /*358c0*/  STS.U16 [R162+0x30c00], R10 ;  /* 0x030c000aa2007388 */ /* 0x0009e80000000400 */
[----:B------:R5:W-:Y:S04]  /*358d0*/  STS.U16 [R162+0x1000], R12 ;  /* 0x0010000ca2007388 */ /* 0x000be80000000400 */
[----:B0-----:R-:W5:Y:S04]  /*358e0*/  LDL.LU R163, [R1+0x72c] ;  /* 0x00072c0001a37983 */ /* 0x001f680000300800 */
[----:B-1----:R-:W5:Y:S04]  /*358f0*/  LDL.LU R119, [R1+0x728] ;  /* 0x0007280001777983 */ /* 0x002f680000300800 */
[----:B--2---:R-:W2:Y:S04]  /*35900*/  LDL.LU R123, [R1+0x6b4] ;  /* 0x0006b400017b7983 */ /* 0x004ea80000300800 */
[----:B---3--:R-:W3:Y:S04]  /*35910*/  LDL.LU R9, [R1+0x6b0] ;  /* 0x0006b00001097983 */ /* 0x008ee80000300800 */
[----:B----4-:R-:W4:Y:S04]  /*35920*/  LDL.LU R10, [R1+0x6ac] ;  /* 0x0006ac00010a7983 */ /* 0x010f280000300800 */
[----:B------:R0:W-:Y:S04]  /*35930*/  STS.U16 [R162+0x11000], R14 ;  /* 0x0110000ea2007388 */ /* 0x0001e80000000400 */
[----:B-----5:R-:W5:Y:S04]  /*35940*/  LDL.LU R12, [R1+0x6a8] ;  /* 0x0006a800010c7983 */ /* 0x020f680000300800 */
[----:B------:R1:W-:Y:S04]  /*35950*/  STS.U16 [R162+0x21000], R15 ;  /* 0x0210000fa2007388 */ /* 0x0003e80000000400 */
[----:B------:R1:W-:Y:S04]  /*35960*/  STS.U16 [R162+0x31000], R5 ;  /* 0x03100005a2007388 */ /* 0x0003e80000000400 */
[----:B------:R1:W-:Y:S04]  /*35970*/  STS.U16 [R162+0x1400], R4 ;  /* 0x00140004a2007388 */ /* 0x0003e80000000400 */
[----:B------:R1:W-:Y:S04]  /*35980*/  STS.U16 [R162+0x11400], R3 ;  /* 0x01140003a2007388 */ /* 0x0003e80000000400 */
[----:B------:R1:W-:Y:S04]  /*35990*/  STS.U16 [R162+0x21400], R2 ;  /* 0x02140002a2007388 */ /* 0x0003e80000000400 */
[----:B0-----:R-:W5:Y:S04]  /*359a0*/  LDL.LU R14, [R1+0x634] ;  /* 0x00063400010e7983 */ /* 0x001f680000300800 */
[----:B-1----:R-:W5:Y:S04]  /*359b0*/  LDL.LU R15, [R1+0x630] ;  /* 0x00063000010f7983 */ /* 0x002f680000300800 */
[----:B------:R-:W5:Y:S04]  /*359c0*/  LDL.LU R5, [R1+0x62c] ;  /* 0x00062c0001057983 */ /* 0x000f680000300800 */
[----:B------:R-:W5:Y:S04]  /*359d0*/  LDL.LU R4, [R1+0x628] ;  /* 0x0006280001047983 */ /* 0x000f680000300800 */
[----:B------:R-:W5:Y:S04]  /*359e0*/  LDL.LU R3, [R1+0x5b4] ;  /* 0x0005b40001037983 */ /* 0x000f680000300800 */
[----:B------:R0:W-:Y:S04]  /*359f0*/  STS.U16 [R162+0x31400], R156 ;  /* 0x0314009ca2007388 */ /* 0x0001e80000000400 */
[----:B------:R-:W5:Y:S04]  /*35a00*/  LDL.LU R2, [R1+0x5b0] ;  /* 0x0005b00001027983 */ /* 0x000f680000300800 */
        /* <DEDUP_REMOVED lines=27> */
[----:B0-----:R-:W5:Y:S04]  /*35bc0*/  LDL.LU R113, [R1+0x42c] ;  /* 0x00042c0001717983 */ /* 0x001f680000300800 */
[----:B-1----:R-:W5:Y:S04]  /*35bd0*/  LDL.LU R104, [R1+0x428] ;  /* 0x0004280001687983 */ /* 0x002f680000300800 */
[----:B------:R-:W5:Y:S04]  /*35be0*/  LDL.LU R105, [R1+0x154] ;  /* 0x0001540001697983 */ /* 0x000f680000300800 */
[----:B------:R-:W5:Y:S04]  /*35bf0*/  LDL.LU R110, [R1+0x150] ;  /* 0x00015000016e7983 */ /* 0x000f680000300800 */
[----:B------:R0:W-:Y:S04]  /*35c00*/  STS.U16 [R162+0x32400], R111 ;  /* 0x0324006fa2007388 */ /* 0x0001e80000000400 */
[----:B------:R1:W-:Y:S04]  /*35c10*/  STS.U16 [R162+0x2800], R115 ;  /* 0x00280073a2007388 */ /* 0x0003e80000000400 */
[----:B0-----:R-:W5:Y:S04]  /*35c20*/  LDL.LU R111, [R1+0x14c] ;  /* 0x00014c00016f7983 */ /* 0x001f680000300800 */
[----:B-1----:R-:W5:Y:S04]  /*35c30*/  LDL.LU R115, [R1+0x148] ;  /* 0x0001480001737983 */ /* 0x002f680000300800 */
[----:B------:R0:W-:Y:S04]  /*35c40*/  STS.U16 [R162+0x12800], R129 ;  /* 0x01280081a2007388 */ /* 0x0001e80000000400 */
[----:B0-----:R-:W5:Y:S04]  /*35c50*/  LDL.LU R129, [R1+0x104] ;  /* 0x0001040001817983 */ /* 0x001f680000300800 */
[----:B------:R0:W-:Y:S04]  /*35c60*/  STS.U16 [R162+0x32800], R119 ;  /* 0x03280077a2007388 */ /* 0x0001e80000000400 */
[----:B--2---:R1:W-:Y:S04]  /*35c70*/  STS.U16 [R162+0x2c00], R123 ;  /* 0x002c007ba2007388 */ /* 0x0043e80000000400 */
[----:B---3--:R2:W-:Y:S04]  /*35c80*/  STS.U16 [R162+0x12c00], R9 ;  /* 0x012c0009a2007388 */ /* 0x0085e80000000400 */
[----:B----4-:R3:W-:Y:S04]  /*35c90*/  STS.U16 [R162+0x22c00], R10 ;  /* 0x022c000aa2007388 */ /* 0x0107e80000000400 */
[----:B-----5:R4:W-:Y:S04]  /*35ca0*/  STS.U16 [R162+0x32c00], R12 ;  /* 0x032c000ca2007388 */ /* 0x0209e80000000400 */
[----:B0-----:R-:W5:Y:S04]  /*35cb0*/  LDL.LU R119, [R1+0x100] ;  /* 0x0001000001777983 */ /* 0x001f680000300800 */
[----:B-1----:R-:W5:Y:S04]  /*35cc0*/  LDL.LU R123, [R1+0xfc] ;  /* 0x0000fc00017b7983 */ /* 0x002f680000300800 */
[----:B--2---:R-:W2:Y:S04]  /*35cd0*/  LDL.LU R9, [R1+0xf8] ;  /* 0x0000f80001097983 */ /* 0x004ea80000300800 */
[----:B---3--:R-:W3:Y:S04]  /*35ce0*/  LDL.LU R10, [R1+0xb4] ;  /* 0x0000b400010a7983 */ /* 0x008ee80000300800 */
[----:B------:R0:W-:Y:S04]  /*35cf0*/  STS.U16 [R162+0x3000], R14 ;  /* 0x0030000ea2007388 */ /* 0x0001e80000000400 */
[----:B----4-:R-:W4:Y:S04]  /*35d00*/  LDL.LU R12, [R1+0xb0] ;  /* 0x0000b000010c7983 */ /* 0x010f280000300800 */
        /* <DEDUP_REMOVED lines=50> */
[----:B-1----:R-:W4:Y:S04]  /*36030*/  LDL.LU R129, [R1] ;  /* 0x0000000001817983 */ /* 0x002f280000300800 */
[----:B-----5:R0:W-:Y:S04]  /*36040*/  STS.U16 [R162+0x14800], R119 ;  /* 0x01480077a2007388 */ /* 0x0201e80000000400 */
[----:B------:R1:W-:Y:S04]  /*36050*/  STS.U16 [R162+0x24800], R123 ;  /* 0x0248007ba2007388 */ /* 0x0003e80000000400 */
[----:B--2---:R2:W-:Y:S04]  /*36060*/  STS.U16 [R162+0x34800], R9 ;  /* 0x03480009a2007388 */ /* 0x0045e80000000400 */
[----:B---3--:R3:W-:Y:S04]  /*36070*/  STS.U16 [R162+0x4c00], R10 ;  /* 0x004c000aa2007388 */ /* 0x0087e80000000400 */
[----:B----4-:R4:W-:Y:S04]  /*36080*/  STS.U16 [R162+0x14c00], R12 ;  /* 0x014c000ca2007388 */ /* 0x0109e80000000400 */
[----:B0-----:R-:W5:Y:S04]  /*36090*/  LDL.LU R119, [R1+0x2f84] ;  /* 0x002f840001777983 */ /* 0x001f680000300800 */
[----:B-1----:R-:W5:Y:S04]  /*360a0*/  LDL.LU R123, [R1+0x2f80] ;  /* 0x002f8000017b7983 */ /* 0x002f680000300800 */
[----:B--2---:R-:W2:Y:S04]  /*360b0*/  LDL.LU R9, [R1+0x2f7c] ;  /* 0x002f7c0001097983 */ /* 0x004ea80000300800 */
[----:B---3--:R-:W3:Y:S04]  /*360c0*/  LDL.LU R10, [R1+0x2f78] ;  /* 0x002f7800010a7983 */ /* 0x008ee80000300800 */
[----:B----4-:R-:W4:Y:S04]  /*360d0*/  LDL.LU R12, [R1+0x2f74] ;  /* 0x002f7400010c7983 */ /* 0x010f280000300800 */
[----:B------:R0:W-:Y:S04]  /*360e0*/  STS.U16 [R162+0x24c00], R14 ;  /* 0x024c000ea2007388 */ /* 0x0001e80000000400 */
[----:B------:R1:W-:Y:S04]  /*360f0*/  STS.U16 [R162+0x34c00], R15 ;  /* 0x034c000fa2007388 */ /* 0x0003e80000000400 */
[----:B------:R1:W-:Y:S04]  /*36100*/  STS.U16 [R162+0x5000], R5 ;  /* 0x00500005a2007388 */ /* 0x0003e80000000400 */
[----:B------:R1:W-:Y:S04]  /*36110*/  STS.U16 [R162+0x15000], R4 ;  /* 0x01500004a2007388 */ /* 0x0003e80000000400 */
[----:B------:R1:W-:Y:S04]  /*36120*/  STS.U16 [R162+0x25000], R3 ;  /* 0x02500003a2007388 */ /* 0x0003e80000000400 */
[----:B------:R1:W-:Y:S04]  /*36130*/  STS.U16 [R162+0x35000], R2 ;  /* 0x03500002a2007388 */ /* 0x0003e80000000400 */
[----:B0-----:R-:W5:Y:S04]  /*36140*/  LDL.LU R14, [R1+0x2f70] ;  /* 0x002f7000010e7983 */ /* 0x001f680000300800 */
[----:B-1----:R-:W2:Y:S04]  /*36150*/  LDL.LU R15, [R1+0x2f6c] ;  /* 0x002f6c00010f7983 */ /* 0x002ea80000300800 */
[----:B------:R-:W2:Y:S04]  /*36160*/  LDL.LU R5, [R1+0x2f68] ;  /* 0x002f680001057983 */ /* 0x000ea80000300800 */
[----:B------:R-:W2:Y:S04]  /*36170*/  LDL.LU R4, [R1+0x2f64] ;  /* 0x002f640001047983 */ /* 0x000ea80000300800 */
[----:B------:R-:W2:Y:S04]  /*36180*/  LDL.LU R3, [R1+0x2f60] ;  /* 0x002f600001037983 */ /* 0x000ea80000300800 */
[----:B------:R-:W2:Y:S04]  /*36190*/  LDL.LU R2, [R1+0x2f5c] ;  /* 0x002f5c0001027983 */ /* 0x000ea80000300800 */
[----:B------:R0:W-:Y:S04]  /*361a0*/  STS.U16 [R162+0x5400], R156 ;  /* 0x0054009ca2007388 */ /* 0x0001e80000000400 */
[----:B------:R1:W-:Y:S04]  /*361b0*/  STS.U16 [R162+0x15400], R126 ;  /* 0x0154007ea2007388 */ /* 0x0003e80000000400 */
[----:B------:R1:W-:Y:S04]  /*361c0*/  STS.U16 [R162+0x25400], R127 ;  /* 0x0254007fa2007388 */ /* 0x0003e80000000400 */
[----:B------:R1:W-:Y:S04]  /*361d0*/  STS.U16 [R162+0x35400], R122 ;  /* 0x0354007aa2007388 */ /* 0x0003e80000000400 */
[----:B------:R1:W-:Y:S04]  /*361e0*/  STS.U16 [R162+0x5800], R124 ;  /* 0x0058007ca2007388 */ /* 0x0003e80000000400 */
[----:B------:R1:W-:Y:S04]  /*361f0*/  STS.U16 [R162+0x15800], R125 ;  /* 0x0158007da2007388 */ /* 0x0003e80000000400 */
[----:B0-----:R-:W2:Y:S04]  /*36200*/  LDL.LU R156, [R1+0x2f58] ;  /* 0x002f5800019c7983 */ /* 0x001ea80000300800 */
[----:B-1----:R-:W2:Y:S04]  /*36210*/  LDL.LU R126, [R1+0x2f54] ;  /* 0x002f5400017e7983 */ /* 0x002ea80000300800 */
[----:B------:R-:W2:Y:S04]  /*36220*/  LDL.LU R127, [R1+0x2f50] ;  /* 0x002f5000017f7983 */ /* 0x000ea80000300800 */
[----:B------:R-:W2:Y:S04]  /*36230*/  LDL.LU R122, [R1+0x2f4c] ;  /* 0x002f4c00017a7983 */ /* 0x000ea80000300800 */
[----:B------:R-:W2:Y:S04]  /*36240*/  LDL.LU R124, [R1+0x2f48] ;  /* 0x002f4800017c7983 */ /* 0x000ea80000300800 */
[----:B------:R-:W2:Y:S04]  /*36250*/  LDL.LU R125, [R1+0x2f44] ;  /* 0x002f4400017d7983 */ /* 0x000ea80000300800 */
[----:B------:R0:W-:Y:S04]  /*36260*/  STS.U16 [R162+0x25800], R96 ;  /* 0x02580060a2007388 */ /* 0x0001e80000000400 */
[----:B------:R1:W-:Y:S04]  /*36270*/  STS.U16 [R162+0x35800], R97 ;  /* 0x03580061a2007388 */ /* 0x0003e80000000400 */
[----:B0-----:R-:W2:Y:S04]  /*36280*/  LDL.LU R96, [R1+0x2f40] ;  /* 0x002f400001607983 */ /* 0x001ea80000300800 */
[----:B-1----:R-:W2:Y:S04]  /*36290*/  LDL.LU R97, [R1+0x2f3c] ;  /* 0x002f3c0001617983 */ /* 0x002ea80000300800 */
        /* <DEDUP_REMOVED lines=10> */
[----:B------:R1:W-:Y:S04]  /*36340*/  STS.U16 [R162+0x16400], R113 ;  /* 0x01640071a2007388 */ /* 0x0003e80000000400 */
[----:B0-----:R-:W2:Y:S04]  /*36350*/  LDL.LU R23, [R1+0xd68] ;  /* 0x000d680001177983 */ /* 0x001ea80000300800 */
[----:B-1----:R-:W2:Y:S04]  /*36360*/  LDL.LU R92, [R1+0xd64] ;  /* 0x000d6400015c7983 */ /* 0x002ea80000300800 */
[----:B------:R-:W2:Y:S04]  /*36370*/  LDL.LU R113, [R1+0xd60] ;  /* 0x000d600001717983 */ /* 0x000ea80000300800 */
[----:B------:R-:W-:Y:S04]  /*36380*/  STS.U16 [R162+0x26400], R104 ;  /* 0x02640068a2007388 */ /* 0x000fe80000000400 */
[----:B------:R-:W-:Y:S04]  /*36390*/  STS.U16 [R162+0x36400], R129 ;  /* 0x03640081a2007388 */ /* 0x000fe80000000400 */
[----:B----4-:R-:W-:Y:S04]  /*363a0*/  STS.U16 [R162+0x26c00], R12 ;  /* 0x026c000ca2007388 */ /* 0x010fe80000000400 */
[----:B---3--:R-:W-:Y:S04]  /*363b0*/  STS.U16 [R162+0x36c00], R10 ;  /* 0x036c000aa2007388 */ /* 0x008fe80000000400 */
[----:B-----5:R0:W-:Y:S04]  /*363c0*/  STS.U16 [R162+0x16c00], R14 ;  /* 0x016c000ea2007388 */ /* 0x0201e80000000400 */
[----:B--2---:R1:W-:Y:S04]  /*363d0*/  STS.U16 [R162+0x6c00], R15 ;  /* 0x006c000fa2007388 */ /* 0x0043e80000000400 */
[----:B0-----:R-:W2:Y:S04]  /*363e0*/  LDL.LU R14, [R1+0xd5c] ;  /* 0x000d5c00010e7983 */ /* 0x001ea80000300800 */
[----:B------:R-:W3:Y:S04]  /*363f0*/  LDL.LU R12, [R1+0xba8] ;  /* 0x000ba800010c7983 */ /* 0x000ee80000300800 */
[----:B------:R-:W4:Y:S04]  /*36400*/  LDL.LU R104, [R1+0xba0] ;  /* 0x000ba00001687983 */ /* 0x000f280000300800 */
[----:B------:R-:W5:Y:S04]  /*36410*/  LDL.LU R10, [R1+0xb9c] ;  /* 0x000b9c00010a7983 */ /* 0x000f680000300800 */
[----:B-1----:R-:W5:Y:S04]  /*36420*/  LDL.LU R15, [R1+0xb98] ;  /* 0x000b9800010f7983 */ /* 0x002f680000300800 */
[----:B------:R-:W5:Y:S04]  /*36430*/  LDL.LU R129, [R1+0xb24] ;  /* 0x000b240001817983 */ /* 0x000f680000300800 */
[----:B------:R0:W-:Y:S04]  /*36440*/  STS.U16 [R162+0x36800], R105 ;  /* 0x03680069a2007388 */ /* 0x0001e80000000400 */
[----:B------:R1:W-:Y:S04]  /*36450*/  STS.U16 [R162+0x26800], R110 ;  /* 0x0268006ea2007388 */ /* 0x0003e80000000400 */
[----:B0-----:R-:W5:Y:S04]  /*36460*/  LDL.LU R105, [R1+0xb20] ;  /* 0x000b200001697983 */ /* 0x001f680000300800 */
[----:B-1----:R-:W5:Y:S04]  /*36470*/  LDL.LU R110, [R1+0xb1c] ;  /* 0x000b1c00016e7983 */ /* 0x002f680000300800 */
[----:B------:R0:W-:Y:S04]  /*36480*/  STS.U16 [R162+0x16800], R111 ;  /* 0x0168006fa2007388 */ /* 0x0001e80000000400 */
[----:B------:R1:W-:Y:S04]  /*36490*/  STS.U16 [R162+0x6800], R115 ;  /* 0x00680073a2007388 */ /* 0x0003e80000000400 */
[----:B0-----:R-:W5:Y:S04]  /*364a0*/  LDL.LU R111, [R1+0xb18] ;  /* 0x000b1800016f7983 */ /* 0x001f680000300800 */
[----:B-1----:R-:W5:Y:S04]  /*364b0*/  LDL.LU R115, [R1+0xaa4] ;  /* 0x000aa40001737983 */ /* 0x002f680000300800 */
[----:B------:R0:W-:Y:S04]  /*364c0*/  STS.U16 [R162+0x6000], R163 ;  /* 0x006000a3a2007388 */ /* 0x0001e80000000400 */
[----:B------:R1:W-:Y:S04]  /*364d0*/  STS.U16 [R162+0x37c00], R196 ;  /* 0x037c00c4a2007388 */ /* 0x0003e80000000400 */
[----:B------:R1:W-:Y:S04]  /*364e0*/  STS.U16 [R162+0x27c00], R194 ;  /* 0x027c00c2a2007388 */ /* 0x0003e80000000400 */
[----:B------:R1:W-:Y:S04]  /*364f0*/  STS.U16 [R162+0x17c00], R192 ;  /* 0x017c00c0a2007388 */ /* 0x0003e80000000400 */
[----:B------:R1:W-:Y:S01]  /*36500*/  STS.U16 [R162+0x7c00], R190 ;  /* 0x007c00bea2007388 */ /* 0x0003e20000000400 */
[----:B0-----:R-:W-:-:S03]  /*36510*/  LOP3.LUT R163, R251, 0x10, RZ, 0x3c, !PT ;  /* 0x00000010fba37812 */ /* 0x001fc600078e3cff */
[----:B-1----:R-:W5:Y:S04]  /*36520*/  LDL.LU R196, [R1+0xaa0] ;  /* 0x000aa00001c47983 */ /* 0x002f680000300800 */
[----:B------:R-:W5:Y:S01]  /*36530*/  LDL.LU R194, [R1+0xa9c] ;  /* 0x000a9c0001c27983 */ /* 0x000f620000300800 */
[----:B------:R-:W-:-:S03]  /*36540*/  IMAD.IADD R163, R0, 0x1, R163 ;  /* 0x0000000100a37824 */ /* 0x000fc600078e02a3 */
[----:B------:R-:W5:Y:S04]  /*36550*/  LDL.LU R192, [R1+0xa98] ;  /* 0x000a980001c07983 */ /* 0x000f680000300800 */
[----:B------:R0:W-:Y:S04]  /*36560*/  STS.U16 [R162+0x17800], R135 ;  /* 0x01780087a2007388 */ /* 0x0001e80000000400 */
[----:B------:R-:W5:Y:S04]  /*36570*/  LDL.LU R190, [R1+0xa24] ;  /* 0x000a240001be7983 */ /* 0x000f680000300800 */
[----:B------:R1:W-:Y:S04]  /*36580*/  STS.U16 [R162+0x7800], R134 ;  /* 0x00780086a2007388 */ /* 0x0003e80000000400 */
[----:B------:R-:W-:Y:S04]  /*36590*/  STS.U16 [R162+0x16000], R99 ;  /* 0x01600063a2007388 */ /* 0x000fe80000000400 */
[----:B------:R-:W-:Y:S04]  /*365a0*/  STS.U16 [R162+0x26000], R112 ;  /* 0x02600070a2007388 */ /* 0x000fe80000000400 */
[----:B------:R-:W-:Y:S04]  /*365b0*/  STS.U16 [R162+0x7000], R95 ;  /* 0x0070005fa2007388 */ /* 0x000fe80000000400 */
[----:B------:R-:W-:Y:S04]  /*365c0*/  STS.U16 [R162+0x17000], R94 ;  /* 0x0170005ea2007388 */ /* 0x000fe80000000400 */
[----:B------:R-:W-:Y:S04]  /*365d0*/  STS.U16 [R162+0x27000], R93 ;  /* 0x0270005da2007388 */ /* 0x000fe80000000400 */
[----:B0-----:R-:W5:Y:S04]  /*365e0*/  LDL.LU R135, [R1+0xa20] ;  /* 0x000a200001877983 */ /* 0x001f680000300800 */
[----:B------:R-:W-:Y:S04]  /*365f0*/  STS.U16 [R162+0x37000], R18 ;  /* 0x03700012a2007388 */ /* 0x000fe80000000400 */
[----:B------:R-:W-:Y:S04]  /*36600*/  STS.U16 [R162+0x7400], R223 ;  /* 0x007400dfa2007388 */ /* 0x000fe80000000400 */
[----:B------:R-:W-:Y:S04]  /*36610*/  STS.U16 [R162+0x17400], R221 ;  /* 0x017400dda2007388 */ /* 0x000fe80000000400 */
[----:B------:R-:W-:Y:S04]  /*36620*/  STS.U16 [R162+0x27400], R219 ;  /* 0x027400dba2007388 */ /* 0x000fe80000000400 */
[----:B------:R0:W-:Y:S04]  /*36630*/  STS.U16 [R162+0x37400], R217 ;  /* 0x037400d9a2007388 */ /* 0x0001e80000000400 */
[----:B------:R-:W-:Y:S04]  /*36640*/  STS.U16 [R162+0x27800], R136 ;  /* 0x02780088a2007388 */ /* 0x000fe80000000400 */
[----:B------:R-:W-:Y:S04]  /*36650*/  STS.U16 [R162+0x37800], R137 ;  /* 0x03780089a2007388 */ /* 0x000fe80000000400 */
[----:B-1----:R-:W5:Y:S04]  /*36660*/  LDL.LU R134, [R1+0xa1c] ;  /* 0x000a1c0001867983 */ /* 0x002f680000300800 */
[----:B0-----:R-:W5:Y:S04]  /*36670*/  LDL.LU R217, [R1+0xa18] ;  /* 0x000a180001d97983 */ /* 0x001f680000300800 */
[----:B------:R-:W-:Y:S04]  /*36680*/  STS.U16 [R163+0x80], R23 ;  /* 0x00008017a3007388 */ /* 0x000fe80000000400 */
[----:B------:R-:W-:Y:S04]  /*36690*/  STS.U16 [R163+0x10080], R92 ;  /* 0x0100805ca3007388 */ /* 0x000fe80000000400 */
[----:B------:R-:W-:Y:S04]  /*366a0*/  STS.U16 [R163+0x20080], R113 ;  /* 0x02008071a3007388 */ /* 0x000fe80000000400 */
[----:B--2---:R-:W-:Y:S04]  /*366b0*/  STS.U16 [R163+0x30080], R14 ;  /* 0x0300800ea3007388 */ /* 0x004fe80000000400 */
[----:B---3--:R-:W-:Y:S04]  /*366c0*/  STS.U16 [R163+0x480], R12 ;  /* 0x0004800ca3007388 */ /* 0x008fe80000000400 */
[----:B----4-:R-:W-:Y:S04]  /*366d0*/  STS.U16 [R163+0x10480], R104 ;  /* 0x01048068a3007388 */ /* 0x010fe80000000400 */
[----:B-----5:R-:W-:Y:S04]  /*366e0*/  STS.U16 [R163+0x20480], R10 ;  /* 0x0204800aa3007388 */ /* 0x020fe80000000400 */
[----:B------:R-:W-:Y:S04]  /*366f0*/  STS.U16 [R163+0x30480], R15 ;  /* 0x0304800fa3007388 */ /* 0x000fe80000000400 */
[----:B------:R-:W-:Y:S04]  /*36700*/  STS.U16 [R163+0x880], R129 ;  /* 0x00088081a3007388 */ /* 0x000fe80000000400 */
[----:B------:R0:W-:Y:S04]  /*36710*/  STS.U16 [R163+0x10880], R105 ;  /* 0x01088069a3007388 */ /* 0x0001e80000000400 */
[----:B------:R1:W-:Y:S04]  /*36720*/  STS.U16 [R163+0x20880], R110 ;  /* 0x0208806ea3007388 */ /* 0x0003e80000000400 */
[----:B0-----:R-:W2:Y:S04]  /*36730*/  LDL.LU R105, [R1+0x9a4] ;  /* 0x0009a40001697983 */ /* 0x001ea80000300800 */
[----:B-1----:R-:W3:Y:S04]  /*36740*/  LDL.LU R110, [R1+0x9a0] ;  /* 0x0009a000016e7983 */ /* 0x002ee80000300800 */
[----:B------:R-:W4:Y:S04]  /*36750*/  LDL.LU R219, [R1+0x99c] ;  /* 0x00099c0001db7983 */ /* 0x000f280000300800 */
[----:B------:R-:W5:Y:S04]  /*36760*/  LDL.LU R221, [R1+0x998] ;  /* 0x0009980001dd7983 */ /* 0x000f680000300800 */
        /* <DEDUP_REMOVED lines=15> */
[----:B------:R0:W-:Y:S04]  /*36860*/  STS.U16 [R163+0x30880], R111 ;  /* 0x0308806fa3007388 */ /* 0x0001e80000000400 */
[----:B------:R-:W5:Y:S04]  /*36870*/  LDL.LU R129, [R1+0x798] ;  /* 0x0007980001817983 */ /* 0x000f680000300800 */
[----:B------:R1:W-:Y:S04]  /*36880*/  STS.U16 [R163+0xc80], R115 ;  /* 0x000c8073a3007388 */ /* 0x0003e80000000400 */
[----:B0-----:R-:W5:Y:S04]  /*36890*/  LDL.LU R111, [R1+0x724] ;  /* 0x00072400016f7983 */ /* 0x001f680000300800 */
[----:B-1----:R-:W5:Y:S04]  /*368a0*/  LDL.LU R115, [R1+0x720] ;  /* 0x0007200001737983 */ /* 0x002f680000300800 */
[----:B------:R-:W-:Y:S04]  /*368b0*/  STS.U16 [R163+0x10c80], R196 ;  /* 0x010c80c4a3007388 */ /* 0x000fe80000000400 */
[----:B------:R-:W-:Y:S04]  /*368c0*/  STS.U16 [R163+0x20c80], R194 ;  /* 0x020c80c2a3007388 */ /* 0x000fe80000000400 */
[----:B------:R-:W-:Y:S04]  /*368d0*/  STS.U16 [R163+0x30c80], R192 ;  /* 0x030c80c0a3007388 */ /* 0x000fe80000000400 */
[----:B------:R-:W-:Y:S04]  /*368e0*/  STS.U16 [R163+0x1080], R190 ;  /* 0x001080bea3007388 */ /* 0x000fe80000000400 */
[----:B------:R-:W-:Y:S04]  /*368f0*/  STS.U16 [R163+0x11080], R135 ;  /* 0x01108087a3007388 */ /* 0x000fe80000000400 */
[----:B------:R-:W-:Y:S04]  /*36900*/  STS.U16 [R163+0x21080], R134 ;  /* 0x02108086a3007388 */ /* 0x000fe80000000400 */
[----:B------:R-:W-:Y:S04]  /*36910*/  STS.U16 [R163+0x31080], R217 ;  /* 0x031080d9a3007388 */ /* 0x000fe80000000400 */
[----:B--2---:R0:W-:Y:S04]  /*36920*/  STS.U16 [R163+0x1480], R105 ;  /* 0x00148069a3007388 */ /* 0x0041e80000000400 */
[----:B---3--:R1:W-:Y:S04]  /*36930*/  STS.U16 [R163+0x11480], R110 ;  /* 0x0114806ea3007388 */ /* 0x0083e80000000400 */
[----:B0-----:R-:W2:Y:S04]  /*36940*/  LDL.LU R105, [R1+0x71c] ;  /* 0x00071c0001697983 */ /* 0x001ea80000300800 */
[----:B-1----:R-:W3:Y:S04]  /*36950*/  LDL.LU R110, [R1+0x718] ;  /* 0x00071800016e7983 */ /* 0x002ee80000300800 */
[----:B------:R-:W3:Y:S04]  /*36960*/  LDL.LU R196, [R1+0x6a4] ;  /* 0x0006a40001c47983 */ /* 0x000ee80000300800 */
[----:B------:R-:W3:Y:S04]  /*36970*/  LDL.LU R194, [R1+0x6a0] ;  /* 0x0006a00001c27983 */ /* 0x000ee80000300800 */
[----:B------:R-:W3:Y:S04]  /*36980*/  LDL.LU R192, [R1+0x69c] ;  /* 0x00069c0001c07983 */ /* 0x000ee80000300800 */
[----:B------:R-:W3:Y:S04]  /*36990*/  LDL.LU R190, [R1+0x698] ;  /* 0x0006980001be7983 */ /* 0x000ee80000300800 */
[----:B------:R-:W3:Y:S04]  /*369a0*/  LDL.LU R135, [R1+0x624] ;  /* 0x0006240001877983 */ /* 0x000ee80000300800 */
[----:B------:R-:W3:Y:S04]  /*369b0*/  LDL.LU R134, [R1+0x620] ;  /* 0x0006200001867983 */ /* 0x000ee80000300800 */
[----:B------:R-:W3:Y:S04]  /*369c0*/  LDL.LU R217, [R1+0x61c] ;  /* 0x00061c0001d97983 */ /* 0x000ee80000300800 */
[----:B----4-:R-:W-:Y:S04]  /*369d0*/  STS.U16 [R163+0x21480], R219 ;  /* 0x021480dba3007388 */ /* 0x010fe80000000400 */
[----:B-----5:R-:W-:Y:S04]  /*369e0*/  STS.U16 [R163+0x31480], R221 ;  /* 0x031480dda3007388 */ /* 0x020fe80000000400 */
[----:B------:R-:W-:Y:S04]  /*369f0*/  STS.U16 [R163+0x1880], R223 ;  /* 0x001880dfa3007388 */ /* 0x000fe80000000400 */
[----:B------:R-:W-:Y:S04]  /*36a00*/  STS.U16 [R163+0x11880], R95 ;  /* 0x0118805fa3007388 */ /* 0x000fe80000000400 */
[----:B------:R-:W-:Y:S04]  /*36a10*/  STS.U16 [R163+0x21880], R94 ;  /* 0x0218805ea3007388 */ /* 0x000fe80000000400 */
[----:B------:R0:W-:Y:S04]  /*36a20*/  STS.U16 [R163+0x2880], R111 ;  /* 0x0028806fa3007388 */ /* 0x0001e80000000400 */
[----:B------:R1:W-:Y:S04]  /*36a30*/  STS.U16 [R163+0x12880], R115 ;  /* 0x01288073a3007388 */ /* 0x0003e80000000400 */
[----:B------:R4:W-:Y:S04]  /*36a40*/  STS.U16 [R163+0x31880], R99 ;  /* 0x03188063a3007388 */ /* 0x0009e80000000400 */
[----:B------:R5:W-:Y:S04]  /*36a50*/  STS.U16 [R163+0x1c80], R112 ;  /* 0x001c8070a3007388 */ /* 0x000be80000000400 */
[----:B0-----:R-:W3:Y:S04]  /*36a60*/  LDL.LU R111, [R1+0x618] ;  /* 0x00061800016f7983 */ /* 0x001ee80000300800 */
[----:B-1----:R-:W3:Y:S04]  /*36a70*/  LDL.LU R115, [R1+0x5a4] ;  /* 0x0005a40001737983 */ /* 0x002ee80000300800 */
[----:B------:R-:W3:Y:S04]  /*36a80*/  LDL.LU R219, [R1+0x5a0] ;  /* 0x0005a00001db7983 */ /* 0x000ee80000300800 */
[----:B------:R-:W3:Y:S04]  /*36a90*/  LDL.LU R221, [R1+0x59c] ;  /* 0x00059c0001dd7983 */ /* 0x000ee80000300800 */
[----:B------:R-:W3:Y:S04]  /*36aa0*/  LDL.LU R223, [R1+0x598] ;  /* 0x0005980001df7983 */ /* 0x000ee80000300800 */
[----:B------:R-:W3:Y:S04]  /*36ab0*/  LDL.LU R95, [R1+0x524] ;  /* 0x00052400015f7983 */ /* 0x000ee80000300800 */
[----:B------:R-:W3:Y:S04]  /*36ac0*/  LDL.LU R94, [R1+0x520] ;  /* 0x00052000015e7983 */ /* 0x000ee80000300800 */
[----:B----4-:R-:W4:Y:S04]  /*36ad0*/  LDL.LU R99, [R1+0x51c] ;  /* 0x00051c0001637983 */ /* 0x010f280000300800 */
[----:B------:R0:W-:Y:S04]  /*36ae0*/  STS.U16 [R163+0x11c80], R93 ;  /* 0x011c805da3007388 */ /* 0x0001e80000000400 */
[----:B-----5:R-:W5:Y:S04]  /*36af0*/  LDL.LU R112, [R1+0x518] ;  /* 0x0005180001707983 */ /* 0x020f680000300800 */
[----:B------:R1:W-:Y:S04]  /*36b00*/  STS.U16 [R163+0x21c80], R18 ;  /* 0x021c8012a3007388 */ /* 0x0003e80000000400 */
[----:B------:R1:W-:Y:S04]  /*36b10*/  STS.U16 [R163+0x31c80], R23 ;  /* 0x031c8017a3007388 */ /* 0x0003e80000000400 */
[----:B------:R1:W-:Y:S04]  /*36b20*/  STS.U16 [R163+0x2080], R92 ;  /* 0x0020805ca3007388 */ /* 0x0003e80000000400 */
[----:B------:R1:W-:Y:S04]  /*36b30*/  STS.U16 [R163+0x12080], R113 ;  /* 0x01208071a3007388 */ /* 0x0003e80000000400 */
[----:B0-----:R-:W5:Y:S04]  /*36b40*/  LDL.LU R93, [R1+0x4a4] ;  /* 0x0004a400015d7983 */ /* 0x001f680000300800 */
[----:B-1----:R-:W5:Y:S04]  /*36b50*/  LDL.LU R18, [R1+0x4a0] ;  /* 0x0004a00001127983 */ /* 0x002f680000300800 */
[----:B------:R-:W5:Y:S04]  /*36b60*/  LDL.LU R23, [R1+0x49c] ;  /* 0x00049c0001177983 */ /* 0x000f680000300800 */
[----:B------:R0:W-:Y:S04]  /*36b70*/  STS.U16 [R163+0x22080], R14 ;  /* 0x0220800ea3007388 */ /* 0x0001e80000000400 */
[----:B------:R-:W5:Y:S04]  /*36b80*/  LDL.LU R92, [R1+0x498] ;  /* 0x00049800015c7983 */ /* 0x000f680000300800 */
[----:B------:R-:W5:Y:S04]  /*36b90*/  LDL.LU R113, [R1+0x424] ;  /* 0x0004240001717983 */ /* 0x000f680000300800 */
        /* <DEDUP_REMOVED lines=10> */
[----:B0-----:R-:W5:Y:S04]  /*36c40*/  LDL.LU R129, [R1+0x29c] ;  /* 0x00029c0001817983 */ /* 0x001f680000300800 */
[----:B--2---:R0:W-:Y:S04]  /*36c50*/  STS.U16 [R163+0x22880], R105 ;  /* 0x02288069a3007388 */ /* 0x0041e80000000400 */
[----:B---3--:R1:W-:Y:S04]  /*36c60*/  STS.U16 [R163+0x32880], R110 ;  /* 0x0328806ea3007388 */ /* 0x0083e80000000400 */
[----:B0-----:R-:W2:Y:S04]  /*36c70*/  LDL.LU R105, [R1+0x298] ;  /* 0x0002980001697983 */ /* 0x001ea80000300800 */
[----:B-1----:R-:W3:Y:S04]  /*36c80*/  LDL.LU R110, [R1+0x234] ;  /* 0x00023400016e7983 */ /* 0x002ee80000300800 */
[----:B------:R0:W-:Y:S04]  /*36c90*/  STS.U16 [R163+0x33080], R111 ;  /* 0x0330806fa3007388 */ /* 0x0001e80000000400 */
[----:B------:R1:W-:Y:S04]  /*36ca0*/  STS.U16 [R163+0x3480], R115 ;  /* 0x00348073a3007388 */ /* 0x0003e80000000400 */
[----:B------:R5:W-:Y:S04]  /*36cb0*/  STS.U16 [R163+0x3880], R95 ;  /* 0x0038805fa3007388 */ /* 0x000be80000000400 */
[----:B------:R5:W-:Y:S04]  /*36cc0*/  STS.U16 [R163+0x13880], R94 ;  /* 0x0138805ea3007388 */ /* 0x000be80000000400 */
[----:B----4-:R4:W-:Y:S04]  /*36cd0*/  STS.U16 [R163+0x23880], R99 ;  /* 0x02388063a3007388 */ /* 0x0109e80000000400 */
[----:B0-----:R-:W3:Y:S04]  /*36ce0*/  LDL.LU R111, [R1+0x230] ;  /* 0x00023000016f7983 */ /* 0x001ee80000300800 */
[----:B-1----:R-:W3:Y:S04]  /*36cf0*/  LDL.LU R115, [R1+0x22c] ;  /* 0x00022c0001737983 */ /* 0x002ee80000300800 */
[----:B-----5:R0:W-:Y:S04]  /*36d00*/  STS.U16 [R163+0x33880], R112 ;  /* 0x03388070a3007388 */ /* 0x0201e80000000400 */
[----:B------:R-:W5:Y:S04]  /*36d10*/  LDL.LU R95, [R1+0x228] ;  /* 0x00022800015f7983 */ /* 0x000f680000300800 */
[----:B------:R-:W5:Y:S04]  /*36d20*/  LDL.LU R94, [R1+0x224] ;  /* 0x00022400015e7983 */ /* 0x000f680000300800 */
[----:B----4-:R-:W4:Y:S04]  /*36d30*/  LDL.LU R99, [R1+0x220] ;  /* 0x0002200001637983 */ /* 0x010f280000300800 */
[----:B------:R1:W-:Y:S04]  /*36d40*/  STS.U16 [R163+0x3c80], R93 ;  /* 0x003c805da3007388 */ /* 0x0003e80000000400 */
[----:B0-----:R-:W4:Y:S04]  /*36d50*/  LDL.LU R112, [R1+0x21c] ;  /* 0x00021c0001707983 */ /* 0x001f280000300800 */
[----:B------:R0:W-:Y:S04]  /*36d60*/  STS.U16 [R163+0x13c80], R18 ;  /* 0x013c8012a3007388 */ /* 0x0001e80000000400 */
[----:B------:R0:W-:Y:S04]  /*36d70*/  STS.U16 [R163+0x23c80], R23 ;  /* 0x023c8017a3007388 */ /* 0x0001e80000000400 */
[----:B------:R0:W-:Y:S04]  /*36d80*/  STS.U16 [R163+0x23480], R221 ;  /* 0x023480dda3007388 */ /* 0x0001e80000000400 */
[----:B------:R0:W-:Y:S04]  /*36d90*/  STS.U16 [R163+0x33480], R223 ;  /* 0x033480dfa3007388 */ /* 0x0001e80000000400 */
[----:B------:R0:W-:Y:S04]  /*36da0*/  STS.U16 [R163+0x33c80], R92 ;  /* 0x033c805ca3007388 */ /* 0x0001e80000000400 */
[----:B-1----:R-:W4:Y:S04]  /*36db0*/  LDL.LU R93, [R1+0x218] ;  /* 0x00021800015d7983 */ /* 0x002f280000300800 */
[----:B0-----:R-:W4:Y:S04]  /*36dc0*/  LDL.LU R18, [R1+0x1b4] ;  /* 0x0001b40001127983 */ /* 0x001f280000300800 */
        /* <DEDUP_REMOVED lines=15> */
[----:B------:R-:W4:Y:S04]  /*36ec0*/  LDL.LU R15, [R1+0x13c] ;  /* 0x00013c00010f7983 */ /* 0x000f280000300800 */
        /* <DEDUP_REMOVED lines=15> */
[----:B0-----:R-:W4:Y:S04]  /*36fc0*/  LDL.LU R217, [R1+0xa0] ;  /* 0x0000a00001d97983 */ /* 0x001f280000300800 */
[----:B-1----:R-:W4:Y:S04]  /*36fd0*/  LDL.LU R219, [R1+0x9c] ;  /* 0x00009c0001db7983 */ /* 0x002f280000300800 */
[----:B--2---:R-:W2:Y:S04]  /*36fe0*/  LDL.LU R129, [R1+0x98] ;  /* 0x0000980001817983 */ /* 0x004ea80000300800 */
[----:B------:R0:W-:Y:S04]  /*36ff0*/  STS.U16 [R163+0x34480], R105 ;  /* 0x03448069a3007388 */ /* 0x0001e80000000400 */
[----:B---3--:R1:W-:Y:S04]  /*37000*/  STS.U16 [R163+0x4880], R110 ;  /* 0x0048806ea3007388 */ /* 0x0083e80000000400 */
[----:B0-----:R-:W3:Y:S04]  /*37010*/  LDL.LU R105, [R1+0x64] ;  /* 0x0000640001697983 */ /* 0x001ee80000300800 */
[----:B-1----:R-:W3:Y:S04]  /*37020*/  LDL.LU R110, [R1+0x60] ;  /* 0x00006000016e7983 */ /* 0x002ee80000300800 */
[----:B------:R0:W-:Y:S04]  /*37030*/  STS.U16 [R163+0x14880], R111 ;  /* 0x0148806fa3007388 */ /* 0x0001e80000000400 */
[----:B------:R1:W-:Y:S04]  /*37040*/  STS.U16 [R163+0x24880], R115 ;  /* 0x02488073a3007388 */ /* 0x0003e80000000400 */
[----:B-----5:R5:W-:Y:S04]  /*37050*/  STS.U16 [R163+0x34880], R95 ;  /* 0x0348805fa3007388 */ /* 0x020be80000000400 */
[----:B0-----:R-:W3:Y:S04]  /*37060*/  LDL.LU R111, [R1+0x5c] ;  /* 0x00005c00016f7983 */ /* 0x001ee80000300800 */
[----:B-1----:R-:W3:Y:S04]  /*37070*/  LDL.LU R115, [R1+0x58] ;  /* 0x0000580001737983 */ /* 0x002ee80000300800 */
[----:B------:R0:W-:Y:S04]  /*37080*/  STS.U16 [R163+0x4c80], R94 ;  /* 0x004c805ea3007388 */ /* 0x0001e80000000400 */
[----:B----4-:R1:W-:Y:S04]  /*37090*/  STS.U16 [R163+0x14c80], R99 ;  /* 0x014c8063a3007388 */ /* 0x0103e80000000400 */
[----:B------:R4:W-:Y:S04]  /*370a0*/  STS.U16 [R163+0x24c80], R112 ;  /* 0x024c8070a3007388 */ /* 0x0009e80000000400 */
[----:B-----5:R-:W5:Y:S04]  /*370b0*/  LDL.LU R95, [R1+0x2f28] ;  /* 0x002f2800015f7983 */ /* 0x020f680000300800 */
[----:B0-----:R-:W5:Y:S04]  /*370c0*/  LDL.LU R94, [R1+0x2f24] ;  /* 0x002f2400015e7983 */ /* 0x001f680000300800 */
[----:B------:R0:W-:Y:S04]  /*370d0*/  STS.U16 [R163+0x34c80], R93 ;  /* 0x034c805da3007388 */ /* 0x0001e80000000400 */
[----:B-1----:R-:W5:Y:S04]  /*370e0*/  LDL.LU R99, [R1+0x2f20] ;  /* 0x002f200001637983 */ /* 0x002f680000300800 */
[----:B----4-:R-:W4:Y:S04]  /*370f0*/  LDL.LU R112, [R1+0x2f1c] ;  /* 0x002f1c0001707983 */ /* 0x010f280000300800 */
[----:B------:R1:W-:Y:S04]  /*37100*/  STS.U16 [R163+0x5080], R18 ;  /* 0x00508012a3007388 */ /* 0x0003e80000000400 */
[----:B------:R1:W-:Y:S04]  /*37110*/  STS.U16 [R163+0x15080], R23 ;  /* 0x01508017a3007388 */ /* 0x0003e80000000400 */
[----:B------:R1:W-:Y:S04]  /*37120*/  STS.U16 [R163+0x25080], R221 ;  /* 0x025080dda3007388 */ /* 0x0003e80000000400 */
[----:B------:R1:W-:Y:S04]  /*37130*/  STS.U16 [R163+0x35080], R223 ;  /* 0x035080dfa3007388 */ /* 0x0003e80000000400 */
[----:B0-----:R-:W5:Y:S04]  /*37140*/  LDL.LU R93, [R1+0x2f18] ;  /* 0x002f1800015d7983 */ /* 0x001f680000300800 */
[----:B-1----:R-:W4:Y:S04]  /*37150*/  LDL.LU R18, [R1+0x2f14] ;  /* 0x002f140001127983 */ /* 0x002f280000300800 */
[----:B------:R0:W-:Y:S04]  /*37160*/  STS.U16 [R163+0x5480], R92 ;  /* 0x0054805ca3007388 */ /* 0x0001e80000000400 */
[----:B------:R-:W5:Y:S04]  /*37170*/  LDL.LU R23, [R1+0x2f10] ;  /* 0x002f100001177983 */ /* 0x000f680000300800 */
[----:B------:R-:W4:Y:S04]  /*37180*/  LDL.LU R221, [R1+0x44] ;  /* 0x0000440001dd7983 */ /* 0x000f280000300800 */
[----:B------:R-:W5:Y:S04]  /*37190*/  LDL.LU R223, [R1+0x40] ;  /* 0x0000400001df7983 */ /* 0x000f680000300800 */
[----:B------:R1:W-:Y:S04]  /*371a0*/  STS.U16 [R163+0x15480], R113 ;  /* 0x01548071a3007388 */ /* 0x0003e80000000400 */
[----:B------:R1:W-:Y:S04]  /*371b0*/  STS.U16 [R163+0x25480], R14 ;  /* 0x0254800ea3007388 */ /* 0x0003e80000000400 */
[----:B------:R1:W-:Y:S04]  /*371c0*/  STS.U16 [R163+0x35480], R12 ;  /* 0x0354800ca3007388 */ /* 0x0003e80000000400 */
[----:B0-----:R-:W5:Y:S04]  /*371d0*/  LDL.LU R92, [R1+0x2f0c] ;  /* 0x002f0c00015c7983 */ /* 0x001f680000300800 */
[----:B------:R0:W-:Y:S04]  /*371e0*/  STS.U16 [R163+0x5880], R104 ;  /* 0x00588068a3007388 */ /* 0x0001e80000000400 */
[----:B------:R0:W-:Y:S04]  /*371f0*/  STS.U16 [R163+0x15880], R10 ;  /* 0x0158800aa3007388 */ /* 0x0001e80000000400 */
[----:B------:R0:W-:Y:S04]  /*37200*/  STS.U16 [R163+0x25880], R15 ;  /* 0x0258800fa3007388 */ /* 0x0001e80000000400 */
[----:B-1----:R-:W5:Y:S04]  /*37210*/  LDL.LU R113, [R1+0x2f08] ;  /* 0x002f080001717983 */ /* 0x002f680000300800 */
[----:B------:R-:W5:Y:S04]  /*37220*/  LDL.LU R14, [R1+0x2f04] ;  /* 0x002f0400010e7983 */ /* 0x000f680000300800 */
[----:B------:R-:W5:Y:S04]  /*37230*/  LDL.LU R12, [R1+0x2f00] ;  /* 0x002f0000010c7983 */ /* 0x000f680000300800 */
[----:B0-----:R-:W5:Y:S04]  /*37240*/  LDL.LU R104, [R1+0x2efc] ;  /* 0x002efc0001687983 */ /* 0x001f680000300800 */
[----:B------:R-:W4:Y:S04]  /*37250*/  LDL.LU R10, [R1+0x2ef8] ;  /* 0x002ef800010a7983 */ /* 0x000f280000300800 */
[----:B------:R-:W5:Y:S04]  /*37260*/  LDL.LU R15, [R1+0x2ef4] ;  /* 0x002ef400010f7983 */ /* 0x000f680000300800 */
[----:B--2---:R0:W-:Y:S04]  /*37270*/  STS.U16 [R163+0x36080], R129 ;  /* 0x03608081a3007388 */ /* 0x0041e80000000400 */
[----:B0-----:R-:W2:Y:S04]  /*37280*/  LDL.LU R129, [R1+0xd58] ;  /* 0x000d580001817983 */ /* 0x001ea80000300800 */
[----:B---3--:R-:W-:Y:S04]  /*37290*/  STS.U16 [R163+0x6480], R105 ;  /* 0x00648069a3007388 */ /* 0x008fe80000000400 */
[----:B------:R-:W-:Y:S04]  /*372a0*/  STS.U16 [R163+0x16480], R110 ;  /* 0x0164806ea3007388 */ /* 0x000fe80000000400 */
[----:B------:R-:W-:Y:S04]  /*372b0*/  STS.U16 [R163+0x26480], R111 ;  /* 0x0264806fa3007388 */ /* 0x000fe80000000400 */
[----:B------:R-:W-:Y:S04]  /*372c0*/  STS.U16 [R163+0x36480], R115 ;  /* 0x03648073a3007388 */ /* 0x000fe80000000400 */
[----:B----4-:R0:W-:Y:S04]  /*372d0*/  STS.U16 [R163+0x16880], R10 ;  /* 0x0168800aa3007388 */ /* 0x0101e80000000400 */
[----:B-----5:R1:W-:Y:S04]  /*372e0*/  STS.U16 [R163+0x6880], R15 ;  /* 0x0068800fa3007388 */ /* 0x0203e80000000400 */
[----:B0-----:R-:W3:Y:S04]  /*372f0*/  LDL.LU R10, [R1+0xd54] ;  /* 0x000d5400010a7983 */ /* 0x001ee80000300800 */
[----:B-1----:R-:W4:Y:S04]  /*37300*/  LDL.LU R15, [R1+0xd48] ;  /* 0x000d4800010f7983 */ /* 0x002f280000300800 */
[----:B------:R-:W5:Y:S04]  /*37310*/  LDL.LU R105, [R1+0xd44] ;  /* 0x000d440001697983 */ /* 0x000f680000300800 */
[----:B------:R-:W5:Y:S04]  /*37320*/  LDL.LU R110, [R1+0xb94] ;  /* 0x000b9400016e7983 */ /* 0x000f680000300800 */
[----:B------:R-:W5:Y:S04]  /*37330*/  LDL.LU R111, [R1+0xb90] ;  /* 0x000b9000016f7983 */ /* 0x000f680000300800 */
[----:B------:R-:W5:Y:S04]  /*37340*/  LDL.LU R115, [R1+0xb8c] ;  /* 0x000b8c0001737983 */ /* 0x000f680000300800 */
[----:B------:R0:W-:Y:S04]  /*37350*/  STS.U16 [R163+0x6c80], R9 ;  /* 0x006c8009a3007388 */ /* 0x0001e80000000400 */
[----:B------:R1:W-:Y:S04]  /*37360*/  STS.U16 [R163+0x37c80], R204 ;  /* 0x037c80cca3007388 */ /* 0x0003e80000000400 */
[----:B------:R2:W-:Y:S04]  /*37370*/  STS.U16 [R163+0x27c80], R202 ;  /* 0x027c80caa3007388 */ /* 0x0005e80000000400 */
[----:B------:R2:W-:Y:S04]  /*37380*/  STS.U16 [R163+0x17c80], R200 ;  /* 0x017c80c8a3007388 */ /* 0x0005e80000000400 */
[----:B------:R2:W-:Y:S04]  /*37390*/  STS.U16 [R163+0x7c80], R198 ;  /* 0x007c80c6a3007388 */ /* 0x0005e80000000400 */
[----:B------:R2:W-:Y:S04]  /*373a0*/  STS.U16 [R163+0x37480], R209 ;  /* 0x037480d1a3007388 */ /* 0x0005e80000000400 */
[----:B0-----:R-:W5:Y:S04]  /*373b0*/  LDL.LU R9, [R1+0x2ef0] ;  /* 0x002ef00001097983 */ /* 0x001f680000300800 */
[----:B-1----:R-:W5:Y:S04]  /*373c0*/  LDL.LU R204, [R1+0xb88] ;  /* 0x000b880001cc7983 */ /* 0x002f680000300800 */
[----:B--2---:R-:W2:Y:S04]  /*373d0*/  LDL.LU R202, [R1+0xb14] ;  /* 0x000b140001ca7983 */ /* 0x004ea80000300800 */
[----:B------:R-:W2:Y:S04]  /*373e0*/  LDL.LU R200, [R1+0xb10] ;  /* 0x000b100001c87983 */ /* 0x000ea80000300800 */
[----:B------:R-:W2:Y:S04]  /*373f0*/  LDL.LU R198, [R1+0xb0c] ;  /* 0x000b0c0001c67983 */ /* 0x000ea80000300800 */
[----:B------:R0:W-:Y:S04]  /*37400*/  STS.U16 [R163+0x27480], R211 ;  /* 0x027480d3a3007388 */ /* 0x0001e80000000400 */
[----:B------:R-:W2:Y:S04]  /*37410*/  LDL.LU R209, [R1+0xb08] ;  /* 0x000b080001d17983 */ /* 0x000ea80000300800 */
        /* <DEDUP_REMOVED lines=18> */
[----:B-1----:R-:W2:Y:S01]  /*37540*/  LDL.LU R135, [R1+0xa08] ;  /* 0x000a080001877983 */ /* 0x002ea20000300800 */
[----:B------:R-:W-:-:S03]  /*37550*/  LOP3.LUT R134, R251, 0x20, RZ, 0x3c, !PT ;  /* 0x00000020fb867812 */ /* 0x000fc600078e3cff */
[----:B------:R-:W2:Y:S04]  /*37560*/  LDL.LU R217, [R1+0x994] ;  /* 0x0009940001d97983 */ /* 0x000ea80000300800 */
[----:B------:R-:W2:Y:S04]  /*37570*/  LDL.LU R219, [R1+0x990] ;  /* 0x0009900001db7983 */ /* 0x000ea80000300800 */
[----:B------:R0:W-:Y:S04]  /*37580*/  STS.U16 [R163+0x36880], R223 ;  /* 0x036880dfa3007388 */ /* 0x0001e80000000400 */
[----:B------:R-:W2:Y:S04]  /*37590*/  LDL.LU R221, [R1+0x98c] ;  /* 0x00098c0001dd7983 */ /* 0x000ea80000300800 */
[----:B------:R1:W-:Y:S04]  /*375a0*/  STS.U16 [R163+0x37080], R8 ;  /* 0x03708008a3007388 */ /* 0x0003e80000000400 */
[----:B------:R1:W-:Y:S04]  /*375b0*/  STS.U16 [R163+0x17080], R101 ;  /* 0x01708065a3007388 */ /* 0x0003e80000000400 */
[----:B------:R1:W-:Y:S01]  /*375c0*/  STS.U16 [R163+0x27080], R100 ;  /* 0x02708064a3007388 */ /* 0x0003e20000000400 */
[----:B------:R-:W-:-:S03]  /*375d0*/  IMAD.IADD R134, R0, 0x1, R134 ;  /* 0x0000000100867824 */ /* 0x000fc600078e0286 */
[----:B------:R1:W-:Y:S04]  /*375e0*/  STS.U16 [R163+0x16c80], R123 ;  /* 0x016c807ba3007388 */ /* 0x0003e80000000400 */
[----:B0-----:R-:W2:Y:S04]  /*375f0*/  LDL.LU R223, [R1+0x988] ;  /* 0x0009880001df7983 */ /* 0x001ea80000300800 */
[----:B-1----:R-:W2:Y:S04]  /*37600*/  LDL.LU R8, [R1+0x914] ;  /* 0x0009140001087983 */ /* 0x002ea80000300800 */
[----:B------:R-:W2:Y:S04]  /*37610*/  LDL.LU R101, [R1+0x910] ;  /* 0x0009100001657983 */ /* 0x000ea80000300800 */
[----:B------:R0:W-:Y:S04]  /*37620*/  STS.U16 [R163+0x36c80], R118 ;  /* 0x036c8076a3007388 */ /* 0x0001e80000000400 */
[----:B------:R-:W2:Y:S04]  /*37630*/  LDL.LU R100, [R1+0x90c] ;  /* 0x00090c0001647983 */ /* 0x000ea80000300800 */
[----:B------:R-:W2:Y:S04]  /*37640*/  LDL.LU R123, [R1+0x908] ;  /* 0x00090800017b7983 */ /* 0x000ea80000300800 */
[----:B------:R1:W-:Y:S04]  /*37650*/  STS.U16 [R163+0x26c80], R119 ;  /* 0x026c8077a3007388 */ /* 0x0003e80000000400 */
[----:B------:R1:W-:Y:S04]  /*37660*/  STS.U16 [R163+0x7080], R114 ;  /* 0x00708072a3007388 */ /* 0x0003e80000000400 */
[----:B------:R-:W-:Y:S04]  /*37670*/  STS.U16 [R163+0x7880], R138 ;  /* 0x0078808aa3007388 */ /* 0x000fe80000000400 */
[----:B------:R-:W-:Y:S04]  /*37680*/  STS.U16 [R163+0x17880], R139 ;  /* 0x0178808ba3007388 */ /* 0x000fe80000000400 */
[----:B------:R-:W-:Y:S04]  /*37690*/  STS.U16 [R163+0x27880], R140 ;  /* 0x0278808ca3007388 */ /* 0x000fe80000000400 */
[----:B0-----:R-:W2:Y:S04]  /*376a0*/  LDL.LU R118, [R1+0x894] ;  /* 0x0008940001767983 */ /* 0x001ea80000300800 */
[----:B------:R-:W-:Y:S04]  /*376b0*/  STS.U16 [R163+0x37880], R141 ;  /* 0x0378808da3007388 */ /* 0x000fe80000000400 */
[----:B------:R0:W-:Y:S04]  /*376c0*/  STS.U16 [R134+0x100], R129 ;  /* 0x0001008186007388 */ /* 0x0001e80000000400 */
[----:B-1----:R-:W2:Y:S04]  /*376d0*/  LDL.LU R119, [R1+0x890] ;  /* 0x0008900001777983 */ /* 0x002ea80000300800 */
[----:B------:R-:W2:Y:S04]  /*376e0*/  LDL.LU R114, [R1+0x88c] ;  /* 0x00088c0001727983 */ /* 0x000ea80000300800 */
[----:B0-----:R-:W2:Y:S04]  /*376f0*/  LDL.LU R129, [R1+0x888] ;  /* 0x0008880001817983 */ /* 0x001ea80000300800 */
[----:B---3--:R0:W-:Y:S04]  /*37700*/  STS.U16 [R134+0x10100], R10 ;  /* 0x0101000a86007388 */ /* 0x0081e80000000400 */
[----:B----4-:R1:W-:Y:S04]  /*37710*/  STS.U16 [R134+0x20100], R15 ;  /* 0x0201000f86007388 */ /* 0x0103e80000000400 */
[----:B-----5:R3:W-:Y:S04]  /*37720*/  STS.U16 [R134+0x30100], R105 ;  /* 0x0301006986007388 */ /* 0x0207e80000000400 */
[----:B------:R4:W-:Y:S04]  /*37730*/  STS.U16 [R134+0x500], R110 ;  /* 0x0005006e86007388 */ /* 0x0009e80000000400 */
[----:B------:R5:W-:Y:S04]  /*37740*/  STS.U16 [R134+0x10500], R111 ;  /* 0x0105006f86007388 */ /* 0x000be80000000400 */
[----:B------:R5:W-:Y:S04]  /*37750*/  STS.U16 [R134+0x20500], R115 ;  /* 0x0205007386007388 */ /* 0x000be80000000400 */
[----:B0-----:R-:W2:Y:S04]  /*37760*/  LDL.LU R10, [R1+0x814] ;  /* 0x00081400010a7983 */ /* 0x001ea80000300800 */
[----:B-1----:R-:W2:Y:S04]  /*37770*/  LDL.LU R15, [R1+0x810] ;  /* 0x00081000010f7983 */ /* 0x002ea80000300800 */
[----:B---3--:R-:W3:Y:S04]  /*37780*/  LDL.LU R105, [R1+0x80c] ;  /* 0x00080c0001697983 */ /* 0x008ee80000300800 */
[----:B----4-:R-:W4:Y:S04]  /*37790*/  LDL.LU R110, [R1+0x808] ;  /* 0x00080800016e7983 */ /* 0x010f280000300800 */
[----:B-----5:R-:W5:Y:S04]  /*377a0*/  LDL.LU R111, [R1+0x794] ;  /* 0x00079400016f7983 */ /* 0x020f680000300800 */
[----:B------:R-:W5:Y:S04]  /*377b0*/  LDL.LU R115, [R1+0x790] ;  /* 0x0007900001737983 */ /* 0x000f680000300800 */
[----:B------:R0:W-:Y:S04]  /*377c0*/  STS.U16 [R134+0x30500], R204 ;  /* 0x030500cc86007388 */ /* 0x0001e80000000400 */
[----:B--2---:R1:W-:Y:S04]  /*377d0*/  STS.U16 [R134+0x900], R202 ;  /* 0x000900ca86007388 */ /* 0x0043e80000000400 */
        /* <DEDUP_REMOVED lines=24> */
[----:B0-----:R-:W2:Y:S04]  /*37960*/  LDL.LU R190, [R1+0x610] ;  /* 0x0006100001be7983 */ /* 0x001ea80000300800 */
[----:B-1----:R-:W2:Y:S04]  /*37970*/  LDL.LU R135, [R1+0x60c] ;  /* 0x00060c0001877983 */ /* 0x002ea80000300800 */
        /* <DEDUP_REMOVED lines=15> */
[----:B------:R0:W-:Y:S04]  /*37a70*/  STS.U16 [R134+0x21d00], R114 ;  /* 0x021d007286007388 */ /* 0x0001e80000000400 */
[----:B-1----:R-:W2:Y:S04]  /*37a80*/  LDL.LU R123, [R1+0x50c] ;  /* 0x00050c00017b7983 */ /* 0x002ea80000300800 */
[----:B------:R-:W2:Y:S04]  /*37a90*/  LDL.LU R118, [R1+0x508] ;  /* 0x0005080001767983 */ /* 0x000ea80000300800 */
[----:B------:R1:W-:Y:S04]  /*37aa0*/  STS.U16 [R134+0x31d00], R129 ;  /* 0x031d008186007388 */ /* 0x0003e80000000400 */
[----:B------:R-:W2:Y:S04]  /*37ab0*/  LDL.LU R119, [R1+0x494] ;  /* 0x0004940001777983 */ /* 0x000ea80000300800 */
[----:B0-----:R-:W2:Y:S04]  /*37ac0*/  LDL.LU R114, [R1+0x490] ;  /* 0x0004900001727983 */ /* 0x001ea80000300800 */
[----:B-1----:R-:W2:Y:S04]  /*37ad0*/  LDL.LU R129, [R1+0x48c] ;  /* 0x00048c0001817983 */ /* 0x002ea80000300800 */
[----:B------:R0:W-:Y:S04]  /*37ae0*/  STS.U16 [R134+0x2100], R10 ;  /* 0x0021000a86007388 */ /* 0x0001e80000000400 */
[----:B------:R1:W-:Y:S04]  /*37af0*/  STS.U16 [R134+0x12100], R15 ;  /* 0x0121000f86007388 */ /* 0x0003e80000000400 */
[----:B---3--:R3:W-:Y:S04]  /*37b00*/  STS.U16 [R134+0x22100], R105 ;  /* 0x0221006986007388 */ /* 0x0087e80000000400 */
[----:B----4-:R4:W-:Y:S04]  /*37b10*/  STS.U16 [R134+0x32100], R110 ;  /* 0x0321006e86007388 */ /* 0x0109e80000000400 */
[----:B-----5:R5:W-:Y:S04]  /*37b20*/  STS.U16 [R134+0x2500], R111 ;  /* 0x0025006f86007388 */ /* 0x020be80000000400 */
[----:B------:R5:W-:Y:S04]  /*37b30*/  STS.U16 [R134+0x12500], R115 ;  /* 0x0125007386007388 */ /* 0x000be80000000400 */
[----:B0-----:R-:W2:Y:S04]  /*37b40*/  LDL.LU R10, [R1+0x488] ;  /* 0x00048800010a7983 */ /* 0x001ea80000300800 */
[----:B-1----:R-:W2:Y:S04]  /*37b50*/  LDL.LU R15, [R1+0x414] ;  /* 0x00041400010f7983 */ /* 0x002ea80000300800 */
[----:B---3--:R-:W3:Y:S04]  /*37b60*/  LDL.LU R105, [R1+0x410] ;  /* 0x0004100001697983 */ /* 0x008ee80000300800 */
[----:B----4-:R-:W4:Y:S04]  /*37b70*/  LDL.LU R110, [R1+0x40c] ;  /* 0x00040c00016e7983 */ /* 0x010f280000300800 */
[----:B-----5:R-:W5:Y:S04]  /*37b80*/  LDL.LU R111, [R1+0x408] ;  /* 0x00040800016f7983 */ /* 0x020f680000300800 */
[----:B------:R-:W5:Y:S04]  /*37b90*/  LDL.LU R115, [R1+0x314] ;  /* 0x0003140001737983 */ /* 0x000f680000300800 */
[----:B--2---:R0:W-:Y:S04]  /*37ba0*/  STS.U16 [R134+0x33500], R8 ;  /* 0x0335000886007388 */ /* 0x0041e80000000400 */
[----:B------:R1:W-:Y:S04]  /*37bb0*/  STS.U16 [R134+0x3900], R101 ;  /* 0x0039006586007388 */ /* 0x0003e80000000400 */
[----:B------:R2:W-:Y:S04]  /*37bc0*/  STS.U16 [R134+0x13900], R100 ;  /* 0x0139006486007388 */ /* 0x0005e80000000400 */
[----:B0-----:R-:W5:Y:S04]  /*37bd0*/  LDL.LU R8, [R1+0x310] ;  /* 0x0003100001087983 */ /* 0x001f680000300800 */
[----:B-1----:R-:W5:Y:S04]  /*37be0*/  LDL.LU R101, [R1+0x30c] ;  /* 0x00030c0001657983 */ /* 0x002f680000300800 */
[----:B------:R0:W-:Y:S04]  /*37bf0*/  STS.U16 [R134+0x23900], R123 ;  /* 0x0239007b86007388 */ /* 0x0001e80000000400 */
[----:B------:R1:W-:Y:S04]  /*37c00*/  STS.U16 [R134+0x33900], R118 ;  /* 0x0339007686007388 */ /* 0x0003e80000000400 */
[----:B------:R1:W-:Y:S04]  /*37c10*/  STS.U16 [R134+0x3d00], R119 ;  /* 0x003d007786007388 */ /* 0x0003e80000000400 */
[----:B--2---:R-:W2:Y:S04]  /*37c20*/  LDL.LU R100, [R1+0x308] ;  /* 0x0003080001647983 */ /* 0x004ea80000300800 */
[----:B0-----:R-:W2:Y:S04]  /*37c30*/  LDL.LU R123, [R1+0x2b4] ;  /* 0x0002b400017b7983 */ /* 0x001ea80000300800 */
[----:B------:R0:W-:Y:S04]  /*37c40*/  STS.U16 [R134+0x13d00], R114 ;  /* 0x013d007286007388 */ /* 0x0001e80000000400 */
[----:B-1----:R-:W2:Y:S04]  /*37c50*/  LDL.LU R118, [R1+0x2b0] ;  /* 0x0002b00001767983 */ /* 0x002ea80000300800 */
[----:B------:R-:W2:Y:S04]  /*37c60*/  LDL.LU R119, [R1+0x2ac] ;  /* 0x0002ac0001777983 */ /* 0x000ea80000300800 */
[----:B------:R1:W-:Y:S04]  /*37c70*/  STS.U16 [R134+0x23d00], R129 ;  /* 0x023d008186007388 */ /* 0x0003e80000000400 */
        /* <DEDUP_REMOVED lines=49> */
[----:B------:R1:W-:Y:S04]  /*37f90*/  STS.U16 [R134+0x24500], R101 ;  /* 0x0245006586007388 */ /* 0x0003e80000000400 */
[----:B--2---:R2:W-:Y:S04]  /*37fa0*/  STS.U16 [R134+0x34500], R100 ;  /* 0x0345006486007388 */ /* 0x0045e80000000400 */
        /* <DEDUP_REMOVED lines=24> */
[----:B------:R-:W2:Y:S04]  /*38130*/  LDL.LU R115, [R1+0x2eb8] ;  /* 0x002eb80001737983 */ /* 0x000ea80000300800 */
[----:B------:R-:W-:Y:S04]  /*38140*/  STS.U16 [R134+0x16900], R12 ;  /* 0x0169000c86007388 */ /* 0x000fe80000000400 */
[----:B------:R-:W-:Y:S04]  /*38150*/  STS.U16 [R134+0x6900], R104 ;  /* 0x0069006886007388 */ /* 0x000fe80000000400 */
[----:B------:R0:W-:Y:S04]  /*38160*/  STS.U16 [R134+0x36100], R223 ;  /* 0x036100df86007388 */ /* 0x0001e80000000400 */
[----:B0-----:R-:W5:Y:S04]  /*38170*/  LDL.LU R223, [R1+0xd40] ;  /* 0x000d400001df7983 */ /* 0x001f680000300800 */
[----:B------:R-:W5:Y:S04]  /*38180*/  LDL.LU R12, [R1+0xd3c] ;  /* 0x000d3c00010c7983 */ /* 0x000f680000300800 */
[----:B---3--:R0:W-:Y:S04]  /*38190*/  STS.U16 [R134+0x36500], R105 ;  /* 0x0365006986007388 */ /* 0x0081e80000000400 */
[----:B--2---:R1:W-:Y:S04]  /*381a0*/  STS.U16 [R134+0x6500], R115 ;  /* 0x0065007386007388 */ /* 0x0043e80000000400 */
[----:B----4-:R2:W-:Y:S04]  /*381b0*/  STS.U16 [R134+0x26500], R110 ;  /* 0x0265006e86007388 */ /* 0x0105e80000000400 */
[----:B-----5:R3:W-:Y:S04]  /*381c0*/  STS.U16 [R134+0x16500], R111 ;  /* 0x0165006f86007388 */ /* 0x0207e80000000400 */
[----:B0-----:R-:W4:Y:S04]  /*381d0*/  LDL.LU R105, [R1+0xd38] ;  /* 0x000d380001697983 */ /* 0x001f280000300800 */
[----:B------:R-:W5:Y:S04]  /*381e0*/  LDL.LU R104, [R1+0xd34] ;  /* 0x000d340001687983 */ /* 0x000f680000300800 */
[----:B-1----:R-:W5:Y:S04]  /*381f0*/  LDL.LU R115, [R1+0xb84] ;  /* 0x000b840001737983 */ /* 0x002f680000300800 */
[----:B--2---:R-:W2:Y:S04]  /*38200*/  LDL.LU R110, [R1+0xb80] ;  /* 0x000b8000016e7983 */ /* 0x004ea80000300800 */
[----:B---3--:R-:W3:Y:S04]  /*38210*/  LDL.LU R111, [R1+0xb7c] ;  /* 0x000b7c00016f7983 */ /* 0x008ee80000300800 */
[----:B------:R0:W-:Y:S04]  /*38220*/  STS.U16 [R134+0x26900], R14 ;  /* 0x0269000e86007388 */ /* 0x0001e80000000400 */
[----:B------:R1:W-:Y:S04]  /*38230*/  STS.U16 [R134+0x36900], R113 ;  /* 0x0369007186007388 */ /* 0x0003e80000000400 */
        /* <DEDUP_REMOVED lines=10> */
[----:B------:R0:W-:Y:S04]  /*382e0*/  STS.U16 [R134+0x7100], R120 ;  /* 0x0071007886007388 */ /* 0x0001e80000000400 */
[----:B------:R1:W-:Y:S04]  /*382f0*/  STS.U16 [R134+0x17100], R19 ;  /* 0x0171001386007388 */ /* 0x0003e80000000400 */
[----:B------:R1:W-:Y:S04]  /*38300*/  STS.U16 [R134+0x27100], R106 ;  /* 0x0271006a86007388 */ /* 0x0003e80000000400 */
[----:B------:R1:W-:Y:S04]  /*38310*/  STS.U16 [R134+0x37100], R13 ;  /* 0x0371000d86007388 */ /* 0x0003e80000000400 */
[----:B------:R1:W-:Y:S04]  /*38320*/  STS.U16 [R134+0x37d00], R212 ;  /* 0x037d00d486007388 */ /* 0x0003e80000000400 */
[----:B------:R-:W-:Y:S04]  /*38330*/  STS.U16 [R134+0x35100], R204 ;  /* 0x035100cc86007388 */ /* 0x000fe80000000400 */
[----:B------:R-:W-:Y:S04]  /*38340*/  STS.U16 [R134+0x5500], R202 ;  /* 0x005500ca86007388 */ /* 0x000fe80000000400 */
[----:B0-----:R-:W3:Y:S04]  /*38350*/  LDL.LU R120, [R1+0x2e9c] ;  /* 0x002e9c0001787983 */ /* 0x001ee80000300800 */
[----:B-1----:R-:W3:Y:S04]  /*38360*/  LDL.LU R19, [R1+0x2e98] ;  /* 0x002e980001137983 */ /* 0x002ee80000300800 */
[----:B------:R-:W3:Y:S04]  /*38370*/  LDL.LU R106, [R1+0x2e94] ;  /* 0x002e9400016a7983 */ /* 0x000ee80000300800 */
[----:B------:R-:W3:Y:S04]  /*38380*/  LDL.LU R13, [R1+0x2e90] ;  /* 0x002e9000010d7983 */ /* 0x000ee80000300800 */
[----:B------:R-:W-:Y:S04]  /*38390*/  STS.U16 [R134+0x15500], R200 ;  /* 0x015500c886007388 */ /* 0x000fe80000000400 */
        /* <DEDUP_REMOVED lines=23> */
[----:B------:R0:W-:Y:S04]  /*38510*/  STS.U16 [R134+0x27d00], R210 ;  /* 0x027d00d286007388 */ /* 0x0001e80000000400 */
[----:B------:R-:W3:Y:S04]  /*38520*/  LDL.LU R212, [R1+0xb78] ;  /* 0x000b780001d47983 */ /* 0x000ee80000300800 */
[----:B0-----:R-:W3:Y:S04]  /*38530*/  LDL.LU R134, [R1+0xb04] ;  /* 0x000b040001867983 */ /* 0x001ee80000300800 */
[----:B------:R-:W3:Y:S04]  /*38540*/  LDL.LU R210, [R1+0xb00] ;  /* 0x000b000001d27983 */ /* 0x000ee80000300800 */
        /* <DEDUP_REMOVED lines=9> */
[----:B------:R-:W3:Y:S01]  /*385e0*/  LDL.LU R198, [R1+0x9f8] ;  /* 0x0009f80001c67983 */ /* 0x000ee20000300800 */
[----:B------:R-:W-:-:S03]  /*385f0*/  LOP3.LUT R135, R251, 0x30, RZ, 0x3c, !PT ;  /* 0x00000030fb877812 */ /* 0x000fc600078e3cff */
[----:B------:R-:W3:Y:S04]  /*38600*/  LDL.LU R209, [R1+0x984] ;  /* 0x0009840001d17983 */ /* 0x000ee80000300800 */
[----:B------:R-:W3:Y:S04]  /*38610*/  LDL.LU R211, [R1+0x980] ;  /* 0x0009800001d37983 */ /* 0x000ee80000300800 */
[----:B------:R-:W3:Y:S04]  /*38620*/  LDL.LU R213, [R1+0x97c] ;  /* 0x00097c0001d57983 */ /* 0x000ee80000300800 */
[----:B------:R-:W3:Y:S04]  /*38630*/  LDL.LU R215, [R1+0x978] ;  /* 0x0009780001d77983 */ /* 0x000ee80000300800 */
[----:B------:R-:W3:Y:S01]  /*38640*/  LDL.LU R196, [R1+0x904] ;  /* 0x0009040001c47983 */ /* 0x000ee20000300800 */
[----:B------:R-:W-:-:S03]  /*38650*/  IMAD.IADD R135, R0, 0x1, R135 ;  /* 0x0000000100877824 */ /* 0x000fc600078e0287 */
[----:B------:R-:W3:Y:S04]  /*38660*/  LDL.LU R194, [R1+0x900] ;  /* 0x0009000001c27983 */ /* 0x000ee80000300800 */
[----:B------:R-:W3:Y:S04]  /*38670*/  LDL.LU R192, [R1+0x8fc] ;  /* 0x0008fc0001c07983 */ /* 0x000ee80000300800 */
[----:B------:R-:W3:Y:S04]  /*38680*/  LDL.LU R190, [R1+0x8f8] ;  /* 0x0008f80001be7983 */ /* 0x000ee80000300800 */
[----:B------:R-:W3:Y:S04]  /*38690*/  LDL.LU R217, [R1+0x884] ;  /* 0x0008840001d97983 */ /* 0x000ee80000300800 */
[----:B------:R-:W3:Y:S04]  /*386a0*/  LDL.LU R219, [R1+0x880] ;  /* 0x0008800001db7983 */ /* 0x000ee80000300800 */
[----:B------:R0:W-:Y:S04]  /*386b0*/  STS.U16 [R135+0x180], R223 ;  /* 0x000180df87007388 */ /* 0x0001e80000000400 */
[----:B------:R-:W3:Y:S04]  /*386c0*/  LDL.LU R221, [R1+0x87c] ;  /* 0x00087c0001dd7983 */ /* 0x000ee80000300800 */
[----:B------:R1:W-:Y:S04]  /*386d0*/  STS.U16 [R135+0x10180], R12 ;  /* 0x0101800c87007388 */ /* 0x0003e80000000400 */
[----:B0-----:R-:W3:Y:S04]  /*386e0*/  LDL.LU R223, [R1+0x878] ;  /* 0x0008780001df7983 */ /* 0x001ee80000300800 */
[----:B-1----:R-:W3:Y:S04]  /*386f0*/  LDL.LU R12, [R1+0x804] ;  /* 0x00080400010c7983 */ /* 0x002ee80000300800 */
[----:B----4-:R0:W-:Y:S04]  /*38700*/  STS.U16 [R135+0x20180], R105 ;  /* 0x0201806987007388 */ /* 0x0101e80000000400 */
[----:B-----5:R1:W-:Y:S04]  /*38710*/  STS.U16 [R135+0x30180], R104 ;  /* 0x0301806887007388 */ /* 0x0203e80000000400 */
[----:B------:R4:W-:Y:S04]  /*38720*/  STS.U16 [R135+0x580], R115 ;  /* 0x0005807387007388 */ /* 0x0009e80000000400 */
[----:B--2---:R2:W-:Y:S04]  /*38730*/  STS.U16 [R135+0x10580], R110 ;  /* 0x0105806e87007388 */ /* 0x0045e80000000400 */
[----:B---3--:R3:W-:Y:S04]  /*38740*/  STS.U16 [R135+0x20580], R111 ;  /* 0x0205806f87007388 */ /* 0x0087e80000000400 */
[----:B0-----:R-:W5:Y:S04]  /*38750*/  LDL.LU R105, [R1+0x800] ;  /* 0x0008000001697983 */ /* 0x001f680000300800 */
[----:B-1----:R-:W5:Y:S04]  /*38760*/  LDL.LU R104, [R1+0x7fc] ;  /* 0x0007fc0001687983 */ /* 0x002f680000300800 */
[----:B----4-:R-:W4:Y:S04]  /*38770*/  LDL.LU R115, [R1+0x7f8] ;  /* 0x0007f80001737983 */ /* 0x010f280000300800 */
[----:B--2---:R-:W2:Y:S04]  /*38780*/  LDL.LU R110, [R1+0x784] ;  /* 0x00078400016e7983 */ /* 0x004ea80000300800 */
[----:B---3--:R-:W3:Y:S04]  /*38790*/  LDL.LU R111, [R1+0x780] ;  /* 0x00078000016f7983 */ /* 0x008ee80000300800 */
[----:B------:R0:W-:Y:S04]  /*387a0*/  STS.U16 [R135+0x30580], R212 ;  /* 0x030580d487007388 */ /* 0x0001e80000000400 */
[----:B------:R1:W-:Y:S04]  /*387b0*/  STS.U16 [R135+0x980], R134 ;  /* 0x0009808687007388 */ /* 0x0003e80000000400 */
[----:B0-----:R-:W3:Y:S04]  /*387c0*/  LDL.LU R212, [R1+0x77c] ;  /* 0x00077c0001d47983 */ /* 0x001ee80000300800 */
[----:B------:R0:W-:Y:S04]  /*387d0*/  STS.U16 [R135+0x10980], R210 ;  /* 0x010980d287007388 */ /* 0x0001e80000000400 */
[----:B------:R0:W-:Y:S04]  /*387e0*/  STS.U16 [R135+0x20980], R208 ;  /* 0x020980d087007388 */ /* 0x0001e80000000400 */
[----:B------:R0:W-:Y:S04]  /*387f0*/  STS.U16 [R135+0x30980], R206 ;  /* 0x030980ce87007388 */ /* 0x0001e80000000400 */
[----:B------:R0:W-:Y:S04]  /*38800*/  STS.U16 [R135+0xd80], R201 ;  /* 0x000d80c987007388 */ /* 0x0001e80000000400 */
[----:B------:R0:W-:Y:S04]  /*38810*/  STS.U16 [R135+0x10d80], R203 ;  /* 0x010d80cb87007388 */ /* 0x0001e80000000400 */
[----:B-1----:R-:W3:Y:S04]  /*38820*/  LDL.LU R134, [R1+0x778] ;  /* 0x0007780001867983 */ /* 0x002ee80000300800 */
[----:B0-----:R-:W3:Y:S04]  /*38830*/  LDL.LU R210, [R1+0x704] ;  /* 0x0007040001d27983 */ /* 0x001ee80000300800 */
[----:B------:R-:W3:Y:S04]  /*38840*/  LDL.LU R208, [R1+0x700] ;  /* 0x0007000001d07983 */ /* 0x000ee80000300800 */
[----:B------:R-:W3:Y:S04]  /*38850*/  LDL.LU R206, [R1+0x6fc] ;  /* 0x0006fc0001ce7983 */ /* 0x000ee80000300800 */
[----:B------:R-:W3:Y:S04]  /*38860*/  LDL.LU R201, [R1+0x6f8] ;  /* 0x0006f80001c97983 */ /* 0x000ee80000300800 */
[----:B------:R0:W-:Y:S04]  /*38870*/  STS.U16 [R135+0x20d80], R205 ;  /* 0x020d80cd87007388 */ /* 0x0001e80000000400 */
[----:B------:R-:W3:Y:S04]  /*38880*/  LDL.LU R203, [R1+0x684] ;  /* 0x0006840001cb7983 */ /* 0x000ee80000300800 */
        /* <DEDUP_REMOVED lines=21> */
[----:B-----5:R-:W5:Y:S04]  /*389e0*/  LDL.LU R196, [R1+0x578] ;  /* 0x0005780001c47983 */ /* 0x020f680000300800 */
        /* <DEDUP_REMOVED lines=9> */
[----:B--2---:R-:W2:Y:S04]  /*38a80*/  LDL.LU R217, [R1+0x4f8] ;  /* 0x0004f80001d97983 */ /* 0x004ea80000300800 */
[----:B------:R-:W2:Y:S04]  /*38a90*/  LDL.LU R219, [R1+0x484] ;  /* 0x0004840001db7983 */ /* 0x000ea80000300800 */
[----:B------:R-:W2:Y:S04]  /*38aa0*/  LDL.LU R221, [R1+0x480] ;  /* 0x0004800001dd7983 */ /* 0x000ea80000300800 */
[----:B------:R0:W-:Y:S04]  /*38ab0*/  STS.U16 [R135+0x2180], R12 ;  /* 0x0021800c87007388 */ /* 0x0001e80000000400 */
[----:B------:R-:W2:Y:S04]  /*38ac0*/  LDL.LU R223, [R1+0x47c] ;  /* 0x00047c0001df7983 */ /* 0x000ea80000300800 */
[----:B0-----:R-:W2:Y:S04]  /*38ad0*/  LDL.LU R12, [R1+0x478] ;  /* 0x00047800010c7983 */ /* 0x001ea80000300800 */
[----:B------:R0:W-:Y:S04]  /*38ae0*/  STS.U16 [R135+0x12180], R105 ;  /* 0x0121806987007388 */ /* 0x0001e80000000400 */
[----:B------:R1:W-:Y:S04]  /*38af0*/  STS.U16 [R135+0x22180], R104 ;  /* 0x0221806887007388 */ /* 0x0003e80000000400 */
[----:B------:R1:W-:Y:S04]  /*38b00*/  STS.U16 [R135+0x32180], R115 ;  /* 0x0321807387007388 */ /* 0x0003e80000000400 */
[----:B------:R1:W-:Y:S04]  /*38b10*/  STS.U16 [R135+0x2580], R110 ;  /* 0x0025806e87007388 */ /* 0x0003e80000000400 */
[----:B---3--:R3:W-:Y:S04]  /*38b20*/  STS.U16 [R135+0x12580], R111 ;  /* 0x0125806f87007388 */ /* 0x0087e80000000400 */
[----:B0-----:R-:W2:Y:S04]  /*38b30*/  LDL.LU R105, [R1+0x404] ;  /* 0x0004040001697983 */ /* 0x001ea80000300800 */
[----:B-1----:R-:W2:Y:S04]  /*38b40*/  LDL.LU R104, [R1+0x400] ;  /* 0x0004000001687983 */ /* 0x002ea80000300800 */
[----:B------:R-:W2:Y:S04]  /*38b50*/  LDL.LU R115, [R1+0x3fc] ;  /* 0x0003fc0001737983 */ /* 0x000ea80000300800 */
[----:B------:R-:W2:Y:S04]  /*38b60*/  LDL.LU R110, [R1+0x3f8] ;  /* 0x0003f800016e7983 */ /* 0x000ea80000300800 */
[----:B---3--:R-:W3:Y:S04]  /*38b70*/  LDL.LU R111, [R1+0x324] ;  /* 0x00032400016f7983 */ /* 0x008ee80000300800 */
        /* <DEDUP_REMOVED lines=17> */
[----:B-----5:R-:W-:Y:S04]  /*38c90*/  STS.U16 [R135+0x33580], R196 ;  /* 0x033580c487007388 */ /* 0x020fe80000000400 */
[----:B----4-:R-:W-:Y:S04]  /*38ca0*/  STS.U16 [R135+0x3980], R194 ;  /* 0x003980c287007388 */ /* 0x010fe80000000400 */
[----:B--2---:R0:W-:Y:S04]  /*38cb0*/  STS.U16 [R135+0x33d80], R12 ;  /* 0x033d800c87007388 */ /* 0x0041e80000000400 */
[----:B0-----:R-:W2:Y:S04]  /*38cc0*/  LDL.LU R12, [R1+0x320] ;  /* 0x00032000010c7983 */ /* 0x001ea80000300800 */
[----:B------:R-:W-:Y:S04]  /*38cd0*/  STS.U16 [R135+0x13980], R192 ;  /* 0x013980c087007388 */ /* 0x000fe80000000400 */
[----:B------:R-:W-:Y:S04]  /*38ce0*/  STS.U16 [R135+0x23980], R190 ;  /* 0x023980be87007388 */ /* 0x000fe80000000400 */
[----:B------:R-:W-:Y:S04]  /*38cf0*/  STS.U16 [R135+0x33980], R217 ;  /* 0x033980d987007388 */ /* 0x000fe80000000400 */
[----:B------:R-:W-:Y:S04]  /*38d00*/  STS.U16 [R135+0x3d80], R219 ;  /* 0x003d80db87007388 */ /* 0x000fe80000000400 */
[----:B------:R-:W-:Y:S04]  /*38d10*/  STS.U16 [R135+0x13d80], R221 ;  /* 0x013d80dd87007388 */ /* 0x000fe80000000400 */
[----:B------:R-:W-:Y:S04]  /*38d20*/  STS.U16 [R135+0x23d80], R223 ;  /* 0x023d80df87007388 */ /* 0x000fe80000000400 */
[----:B------:R0:W-:Y:S04]  /*38d30*/  STS.U16 [R135+0x4180], R105 ;  /* 0x0041806987007388 */ /* 0x0001e80000000400 */
[----:B------:R1:W-:Y:S04]  /*38d40*/  STS.U16 [R135+0x14180], R104 ;  /* 0x0141806887007388 */ /* 0x0003e80000000400 */
[----:B------:R4:W-:Y:S04]  /*38d50*/  STS.U16 [R135+0x24180], R115 ;  /* 0x0241807387007388 */ /* 0x0009e80000000400 */
[----:B------:R5:W-:Y:S04]  /*38d60*/  STS.U16 [R135+0x34180], R110 ;  /* 0x0341806e87007388 */ /* 0x000be80000000400 */
[----:B---3--:R3:W-:Y:S04]  /*38d70*/  STS.U16 [R135+0x4580], R111 ;  /* 0x0045806f87007388 */ /* 0x0087e80000000400 */
[----:B0-----:R-:W2:Y:S04]  /*38d80*/  LDL.LU R105, [R1+0x31c] ;  /* 0x00031c0001697983 */ /* 0x001ea80000300800 */
[----:B-1----:R-:W2:Y:S04]  /*38d90*/  LDL.LU R104, [R1+0x318] ;  /* 0x0003180001687983 */ /* 0x002ea80000300800 */
[----:B----4-:R-:W4:Y:S04]  /*38da0*/  LDL.LU R115, [R1+0x304] ;  /* 0x0003040001737983 */ /* 0x010f280000300800 */
[----:B-----5:R-:W5:Y:S04]  /*38db0*/  LDL.LU R110, [R1+0x300] ;  /* 0x00030000016e7983 */ /* 0x020f680000300800 */
[----:B---3--:R-:W3:Y:S04]  /*38dc0*/  LDL.LU R111, [R1+0x2fc] ;  /* 0x0002fc00016f7983 */ /* 0x008ee80000300800 */
        /* <DEDUP_REMOVED lines=25> */
[----:B------:R-:W-:Y:S04]  /*38f60*/  STS.U16 [R135+0x6580], R106 ;  /* 0x0065806a87007388 */ /* 0x000fe80000000400 */
[----:B------:R-:W-:Y:S04]  /*38f70*/  STS.U16 [R135+0x16580], R19 ;  /* 0x0165801387007388 */ /* 0x000fe80000000400 */
[----:B--2---:R0:W-:Y:S04]  /*38f80*/  STS.U16 [R135+0x14580], R12 ;  /* 0x0145800c87007388 */ /* 0x0041e80000000400 */
[----:B0-----:R-:W2:Y:S04]  /*38f90*/  LDL.LU R12, [R1+0x2e8c] ;  /* 0x002e8c00010c7983 */ /* 0x001ea80000300800 */
[----:B------:R0:W-:Y:S04]  /*38fa0*/  STS.U16 [R135+0x24580], R105 ;  /* 0x0245806987007388 */ /* 0x0001e80000000400 */
[----:B------:R1:W-:Y:S04]  /*38fb0*/  STS.U16 [R135+0x34580], R104 ;  /* 0x0345806887007388 */ /* 0x0003e80000000400 */
[----:B----4-:R4:W-:Y:S04]  /*38fc0*/  STS.U16 [R135+0x4980], R115 ;  /* 0x0049807387007388 */ /* 0x0109e80000000400 */
[----:B-----5:R5:W-:Y:S04]  /*38fd0*/  STS.U16 [R135+0x14980], R110 ;  /* 0x0149806e87007388 */ /* 0x020be80000000400 */
[----:B---3--:R3:W-:Y:S04]  /*38fe0*/  STS.U16 [R135+0x24980], R111 ;  /* 0x0249806f87007388 */ /* 0x0087e80000000400 */
[----:B0-----:R-:W2:Y:S04]  /*38ff0*/  LDL.LU R105, [R1+0x2e88] ;  /* 0x002e880001697983 */ /* 0x001ea80000300800 */
[----:B-1----:R-:W2:Y:S04]  /*39000*/  LDL.LU R104, [R1+0x2e84] ;  /* 0x002e840001687983 */ /* 0x002ea80000300800 */
[----:B----4-:R-:W4:Y:S04]  /*39010*/  LDL.LU R115, [R1+0x2e80] ;  /* 0x002e800001737983 */ /* 0x010f280000300800 */
[----:B-----5:R-:W5:Y:S04]  /*39020*/  LDL.LU R110, [R1+0x2e7c] ;  /* 0x002e7c00016e7983 */ /* 0x020f680000300800 */
[----:B---3--:R-:W3:Y:S04]  /*39030*/  LDL.LU R111, [R1+0x2e78] ;  /* 0x002e7800016f7983 */ /* 0x008ee80000300800 */
[----:B------:R-:W2:Y:S04]  /*39040*/  LDL.LU R106, [R1+0x2e74] ;  /* 0x002e7400016a7983 */ /* 0x000ea80000300800 */
[----:B------:R-:W4:Y:S04]  /*39050*/  LDL.LU R19, [R1+0x2e70] ;  /* 0x002e700001137983 */ /* 0x000f280000300800 */
[----:B------:R0:W-:Y:S04]  /*39060*/  STS.U16 [R135+0x16180], R219 ;  /* 0x016180db87007388 */ /* 0x0001e80000000400 */
[----:B------:R1:W-:Y:S04]  /*39070*/  STS.U16 [R135+0x26180], R221 ;  /* 0x026180dd87007388 */ /* 0x0003e80000000400 */
[----:B------:R1:W-:Y:S04]  /*39080*/  STS.U16 [R135+0x36180], R223 ;  /* 0x036180df87007388 */ /* 0x0003e80000000400 */
[----:B0-----:R-:W5:Y:S04]  /*39090*/  LDL.LU R219, [R1+0xd30] ;  /* 0x000d300001db7983 */ /* 0x001f680000300800 */
[----:B-1----:R-:W3:Y:S04]  /*390a0*/  LDL.LU R221, [R1+0xd2c] ;  /* 0x000d2c0001dd7983 */ /* 0x002ee80000300800 */
[----:B------:R-:W2:Y:S04]  /*390b0*/  LDL.LU R223, [R1+0xd1c] ;  /* 0x000d1c0001df7983 */ /* 0x000ea80000300800 */
        /* <DEDUP_REMOVED lines=72> */
[----:B-----5:R-:W5:Y:S04]  /*39540*/  LDL.LU R213, [R1+0x8f4] ;  /* 0x0008f40001d57983 */ /* 0x020f680000300800 */
[----:B------:R1:W-:Y:S04]  /*39550*/  STS.U16 [R135+0x5d80], R196 ;  /* 0x005d80c487007388 */ /* 0x0003e80000000400 */
[----:B------:R3:W-:Y:S04]  /*39560*/  STS.U16 [R135+0x15d80], R194 ;  /* 0x015d80c287007388 */ /* 0x0007e80000000400 */
[----:B0-----:R-:W5:Y:S04]  /*39570*/  LDL.LU R215, [R1+0x8f0] ;  /* 0x0008f00001d77983 */ /* 0x001f680000300800 */
[----:B-1----:R-:W5:Y:S04]  /*39580*/  LDL.LU R196, [R1+0x8ec] ;  /* 0x0008ec0001c47983 */ /* 0x002f680000300800 */
[----:B---3--:R-:W3:Y:S04]  /*39590*/  LDL.LU R194, [R1+0x8e8] ;  /* 0x0008e80001c27983 */ /* 0x008ee80000300800 */
[----:B------:R0:W-:Y:S04]  /*395a0*/  STS.U16 [R135+0x4d80], R134 ;  /* 0x004d808687007388 */ /* 0x0001e80000000400 */
[----:B------:R1:W-:Y:S04]  /*395b0*/  STS.U16 [R135+0x25d80], R192 ;  /* 0x025d80c087007388 */ /* 0x0003e80000000400 */
[----:B------:R2:W-:Y:S01]  /*395c0*/  STS.U16 [R135+0x35d80], R190 ;  /* 0x035d80be87007388 */ /* 0x0005e20000000400 */
[----:B0-----:R-:W-:-:S03]  /*395d0*/  LOP3.LUT R134, R251, 0x40, RZ, 0x3c, !PT ;  /* 0x00000040fb867812 */ /* 0x001fc600078e3cff */
[----:B-1----:R-:W3:Y:S04]  /*395e0*/  LDL.LU R192, [R1+0x874] ;  /* 0x0008740001c07983 */ /* 0x002ee80000300800 */
[----:B------:R0:W-:Y:S04]  /*395f0*/  STS.U16 [R135+0x6180], R217 ;  /* 0x006180d987007388 */ /* 0x0001e80000000400 */
[----:B------:R-:W-:Y:S04]  /*39600*/  STS.U16 [R135+0x7980], R146 ;  /* 0x0079809287007388 */ /* 0x000fe80000000400 */
[----:B------:R-:W-:Y:S01]  /*39610*/  STS.U16 [R135+0x17980], R147 ;  /* 0x0179809387007388 */ /* 0x000fe20000000400 */
[----:B------:R-:W-:-:S03]  /*39620*/  IMAD.IADD R134, R0, 0x1, R134 ;  /* 0x0000000100867824 */ /* 0x000fc600078e0286 */
[----:B------:R-:W-:Y:S04]  /*39630*/  STS.U16 [R135+0x27980], R148 ;  /* 0x0279809487007388 */ /* 0x000fe80000000400 */
[----:B------:R-:W-:Y:S04]  /*39640*/  STS.U16 [R135+0x37980], R149 ;  /* 0x0379809587007388 */ /* 0x000fe80000000400 */
[----:B------:R-:W-:Y:S04]  /*39650*/  STS.U16 [R135+0x37d80], R220 ;  /* 0x037d80dc87007388 */ /* 0x000fe80000000400 */
[----:B--2---:R-:W2:Y:S04]  /*39660*/  LDL.LU R190, [R1+0x870] ;  /* 0x0008700001be7983 */ /* 0x004ea80000300800 */
[----:B0-----:R-:W2:Y:S04]  /*39670*/  LDL.LU R217, [R1+0x86c] ;  /* 0x00086c0001d97983 */ /* 0x001ea80000300800 */
[----:B------:R0:W-:Y:S04]  /*39680*/  STS.U16 [R134+0x200], R219 ;  /* 0x000200db86007388 */ /* 0x0001e80000000400 */
[----:B------:R1:W-:Y:S04]  /*39690*/  STS.U16 [R134+0x10200], R221 ;  /* 0x010200dd86007388 */ /* 0x0003e80000000400 */
[----:B------:R1:W-:Y:S04]  /*396a0*/  STS.U16 [R134+0x20200], R223 ;  /* 0x020200df86007388 */ /* 0x0003e80000000400 */
[----:B0-----:R-:W2:Y:S04]  /*396b0*/  LDL.LU R219, [R1+0x868] ;  /* 0x0008680001db7983 */ /* 0x001ea80000300800 */
[----:B-1----:R-:W2:Y:S04]  /*396c0*/  LDL.LU R221, [R1+0x7f4] ;  /* 0x0007f40001dd7983 */ /* 0x002ea80000300800 */
[----:B------:R-:W2:Y:S04]  /*396d0*/  LDL.LU R223, [R1+0x7f0] ;  /* 0x0007f00001df7983 */ /* 0x000ea80000300800 */
[----:B----4-:R0:W-:Y:S04]  /*396e0*/  STS.U16 [R134+0x30200], R218 ;  /* 0x030200da86007388 */ /* 0x0101e80000000400 */
[----:B------:R1:W-:Y:S04]  /*396f0*/  STS.U16 [R134+0x600], R216 ;  /* 0x000600d886007388 */ /* 0x0003e80000000400 */
[----:B------:R4:W-:Y:S04]  /*39700*/  STS.U16 [R134+0x10600], R214 ;  /* 0x010600d686007388 */ /* 0x0009e80000000400 */
[----:B------:R4:W-:Y:S04]  /*39710*/  STS.U16 [R134+0x20600], R193 ;  /* 0x020600c186007388 */ /* 0x0009e80000000400 */
[----:B0-----:R-:W2:Y:S04]  /*39720*/  LDL.LU R218, [R1+0x7ec] ;  /* 0x0007ec0001da7983 */ /* 0x001ea80000300800 */
[----:B-1----:R-:W2:Y:S04]  /*39730*/  LDL.LU R216, [R1+0x7e8] ;  /* 0x0007e80001d87983 */ /* 0x002ea80000300800 */
[----:B----4-:R-:W4:Y:S04]  /*39740*/  LDL.LU R214, [R1+0x774] ;  /* 0x0007740001d67983 */ /* 0x010f280000300800 */
        /* <DEDUP_REMOVED lines=30> */
[----:B-----5:R5:W-:Y:S04]  /*39930*/  STS.U16 [R134+0x1a00], R213 ;  /* 0x001a00d586007388 */ /* 0x020be80000000400 */
        /* <DEDUP_REMOVED lines=8> */
[----:B---3--:R3:W-:Y:S04]  /*399c0*/  STS.U16 [R134+0x31a00], R194 ;  /* 0x031a00c286007388 */ /* 0x0087e80000000400 */
[----:B0-----:R-:W5:Y:S04]  /*399d0*/  LDL.LU R215, [R1+0x4f4] ;  /* 0x0004f40001d77983 */ /* 0x001f680000300800 */
[----:B-1----:R-:W5:Y:S04]  /*399e0*/  LDL.LU R196, [R1+0x4f0] ;  /* 0x0004f00001c47983 */ /* 0x002f680000300800 */
[----:B---3--:R-:W3:Y:S04]  /*399f0*/  LDL.LU R194, [R1+0x4ec] ;  /* 0x0004ec0001c27983 */ /* 0x008ee80000300800 */
[----:B------:R0:W-:Y:S04]  /*39a00*/  STS.U16 [R134+0x1e00], R192 ;  /* 0x001e00c086007388 */ /* 0x0001e80000000400 */
[----:B--2---:R1:W-:Y:S04]  /*39a10*/  STS.U16 [R134+0x11e00], R190 ;  /* 0x011e00be86007388 */ /* 0x0043e80000000400 */
[----:B0-----:R-:W2:Y:S04]  /*39a20*/  LDL.LU R192, [R1+0x4e8] ;  /* 0x0004e80001c07983 */ /* 0x001ea80000300800 */
[----:B------:R0:W-:Y:S04]  /*39a30*/  STS.U16 [R134+0x21e00], R217 ;  /* 0x021e00d986007388 */ /* 0x0001e80000000400 */
[----:B-1----:R-:W2:Y:S04]  /*39a40*/  LDL.LU R190, [R1+0x474] ;  /* 0x0004740001be7983 */ /* 0x002ea80000300800 */
[----:B0-----:R-:W2:Y:S04]  /*39a50*/  LDL.LU R217, [R1+0x470] ;  /* 0x0004700001d97983 */ /* 0x001ea80000300800 */
[----:B------:R0:W-:Y:S04]  /*39a60*/  STS.U16 [R134+0x31e00], R219 ;  /* 0x031e00db86007388 */ /* 0x0001e80000000400 */
[----:B------:R1:W-:Y:S04]  /*39a70*/  STS.U16 [R134+0x2200], R221 ;  /* 0x002200dd86007388 */ /* 0x0003e80000000400 */
[----:B------:R1:W-:Y:S04]  /*39a80*/  STS.U16 [R134+0x12200], R223 ;  /* 0x012200df86007388 */ /* 0x0003e80000000400 */
[----:B0-----:R-:W2:Y:S04]  /*39a90*/  LDL.LU R219, [R1+0x46c] ;  /* 0x00046c0001db7983 */ /* 0x001ea80000300800 */
[----:B-1----:R-:W2:Y:S04]  /*39aa0*/  LDL.LU R221, [R1+0x468] ;  /* 0x0004680001dd7983 */ /* 0x002ea80000300800 */
[----:B------:R-:W2:Y:S04]  /*39ab0*/  LDL.LU R223, [R1+0x3f4] ;  /* 0x0003f40001df7983 */ /* 0x000ea80000300800 */
[----:B------:R0:W-:Y:S04]  /*39ac0*/  STS.U16 [R134+0x22200], R218 ;  /* 0x022200da86007388 */ /* 0x0001e80000000400 */
[----:B------:R1:W-:Y:S04]  /*39ad0*/  STS.U16 [R134+0x32200], R216 ;  /* 0x032200d886007388 */ /* 0x0003e80000000400 */
[----:B----4-:R4:W-:Y:S04]  /*39ae0*/  STS.U16 [R134+0x2600], R214 ;  /* 0x002600d686007388 */ /* 0x0109e80000000400 */
        /* <DEDUP_REMOVED lines=47> */
[----:B--2---:R0:W-:Y:S04]  /*39de0*/  STS.U16 [R134+0x33a00], R192 ;  /* 0x033a00c086007388 */ /* 0x0041e80000000400 */
[----:B------:R1:W-:Y:S04]  /*39df0*/  STS.U16 [R134+0x3e00], R190 ;  /* 0x003e00be86007388 */ /* 0x0003e80000000400 */
        /* <DEDUP_REMOVED lines=32> */
[----:B------:R-:W-:Y:S04]  /*3a000*/  STS.U16 [R134+0x35600], R215 ;  /* 0x035600d786007388 */ /* 0x000fe80000000400 */
[----:B------:R-:W-:Y:S04]  /*3a010*/  STS.U16 [R134+0x5a00], R196 ;  /* 0x005a00c486007388 */ /* 0x000fe80000000400 */
[----:B---3--:R-:W-:Y:S04]  /*3a020*/  STS.U16 [R134+0x15a00], R194 ;  /* 0x015a00c286007388 */ /* 0x008fe80000000400 */
        /* <DEDUP_REMOVED lines=11> */
[----:B------:R-:W3:Y:S04]  /*3a0e0*/  LDL.LU R21, [R1+0x2e20] ;  /* 0x002e200001157983 */ /* 0x000ee80000300800 */
        /* <DEDUP_REMOVED lines=19> */
[----:B-1----:R-:W4:Y:S04]  /*3a220*/  LDL.LU R91, [R1+0x2e00] ;  /* 0x002e0000015b7983 */ /* 0x002f280000300800 */
[----:B------:R-:W5:Y:S04]  /*3a230*/  LDL.LU R116, [R1+0x2dfc] ;  /* 0x002dfc0001747983 */ /* 0x000f680000300800 */
[----:B------:R-:W3:Y:S04]  /*3a240*/  LDL.LU R117, [R1+0x2df8] ;  /* 0x002df80001757983 */ /* 0x000ee80000300800 */
[----:B------:R-:W4:Y:S04]  /*3a250*/  LDL.LU R88, [R1+0x2df4] ;  /* 0x002df40001587983 */ /* 0x000f280000300800 */
[----:B------:R-:W5:Y:S04]  /*3a260*/  LDL.LU R89, [R1+0x2df0] ;  /* 0x002df00001597983 */ /* 0x000f680000300800 */
[----:B------:R-:W3:Y:S04]  /*3a270*/  LDL.LU R197, [R1+0xce0] ;  /* 0x000ce00001c57983 */ /* 0x000ee80000300800 */
        /* <DEDUP_REMOVED lines=18> */
[----:B--2---:R0:W-:Y:S04]  /*3a3a0*/  STS.U16 [R134+0x25a00], R192 ;  /* 0x025a00c086007388 */ /* 0x0041e80000000400 */
[----:B------:R-:W2:Y:S04]  /*3a3b0*/  LDL.LU R194, [R1+0x9d8] ;  /* 0x0009d80001c27983 */ /* 0x000ea80000300800 */
[----:B------:R1:W-:Y:S04]  /*3a3c0*/  STS.U16 [R134+0x35a00], R190 ;  /* 0x035a00be86007388 */ /* 0x0003e80000000400 */
[----:B------:R1:W-:Y:S04]  /*3a3d0*/  STS.U16 [R134+0x5e00], R217 ;  /* 0x005e00d986007388 */ /* 0x0003e80000000400 */
[----:B0-----:R-:W2:Y:S04]  /*3a3e0*/  LDL.LU R192, [R1+0x964] ;  /* 0x0009640001c07983 */ /* 0x001ea80000300800 */
[----:B-1----:R-:W2:Y:S04]  /*3a3f0*/  LDL.LU R190, [R1+0x960] ;  /* 0x0009600001be7983 */ /* 0x002ea80000300800 */
[----:B------:R-:W2:Y:S04]  /*3a400*/  LDL.LU R217, [R1+0x95c] ;  /* 0x00095c0001d97983 */ /* 0x000ea80000300800 */
[----:B------:R0:W-:Y:S04]  /*3a410*/  STS.U16 [R134+0x15e00], R219 ;  /* 0x015e00db86007388 */ /* 0x0001e80000000400 */
[----:B------:R1:W-:Y:S04]  /*3a420*/  STS.U16 [R134+0x25e00], R221 ;  /* 0x025e00dd86007388 */ /* 0x0003e80000000400 */
[----:B------:R1:W-:Y:S04]  /*3a430*/  STS.U16 [R134+0x35e00], R223 ;  /* 0x035e00df86007388 */ /* 0x0003e80000000400 */
[----:B0-----:R-:W2:Y:S04]  /*3a440*/  LDL.LU R219, [R1+0x958] ;  /* 0x0009580001db7983 */ /* 0x001ea80000300800 */
[----:B-1----:R-:W2:Y:S04]  /*3a450*/  LDL.LU R221, [R1+0x8e4] ;  /* 0x0008e40001dd7983 */ /* 0x002ea80000300800 */
[----:B------:R-:W2:Y:S01]  /*3a460*/  LDL.LU R223, [R1+0x8e0] ;  /* 0x0008e00001df7983 */ /* 0x000ea20000300800 */
[----:B------:R-:W-:-:S03]  /*3a470*/  LOP3.LUT R135, R251, 0x50, RZ, 0x3c, !PT ;  /* 0x00000050fb877812 */ /* 0x000fc600078e3cff */
[----:B------:R-:W2:Y:S04]  /*3a480*/  LDL.LU R218, [R1+0x8dc] ;  /* 0x0008dc0001da7983 */ /* 0x000ea80000300800 */
[----:B------:R-:W2:Y:S01]  /*3a490*/  LDL.LU R216, [R1+0x8d8] ;  /* 0x0008d80001d87983 */ /* 0x000ea20000300800 */
[----:B------:R-:W-:-:S03]  /*3a4a0*/  IMAD.IADD R135, R0, 0x1, R135 ;  /* 0x0000000100877824 */ /* 0x000fc600078e0287 */
[----:B------:R-:W2:Y:S04]  /*3a4b0*/  LDL.LU R214, [R1+0x864] ;  /* 0x0008640001d67983 */ /* 0x000ea80000300800 */
        /* <DEDUP_REMOVED lines=14> */
[----:B------:R-:W2:Y:S04]  /*3a5a0*/  LDL.LU R193, [R1+0x860] ;  /* 0x0008600001c17983 */ /* 0x000ea80000300800 */
[----:B------:R-:W2:Y:S04]  /*3a5b0*/  LDL.LU R195, [R1+0x85c] ;  /* 0x00085c0001c37983 */ /* 0x000ea80000300800 */
        /* <DEDUP_REMOVED lines=57> */
[----:B------:R0:W-:Y:S04]  /*3a950*/  STS.U16 [R135+0x11e80], R193 ;  /* 0x011e80c187007388 */ /* 0x0001e80000000400 */
        /* <DEDUP_REMOVED lines=37> */
[----:B------:R-:W5:Y:S04]  /*3abb0*/  LDL.LU R211, [R1+0x260] ;  /* 0x0002600001d37983 */ /* 0x000f680000300800 */
[----:B------:R-:W5:Y:S04]  /*3abc0*/  LDL.LU R213, [R1+0x25c] ;  /* 0x00025c0001d57983 */ /* 0x000f680000300800 */
[----:B------:R0:W-:Y:S04]  /*3abd0*/  STS.U16 [R135+0x13280], R196 ;  /* 0x013280c487007388 */ /* 0x0001e80000000400 */
[----:B------:R-:W5:Y:S04]  /*3abe0*/  LDL.LU R215, [R1+0x258] ;  /* 0x0002580001d77983 */ /* 0x000f680000300800 */
[----:B------:R1:W-:Y:S04]  /*3abf0*/  STS.U16 [R135+0x23280], R194 ;  /* 0x023280c287007388 */ /* 0x0003e80000000400 */
[----:B--2---:R2:W-:Y:S04]  /*3ac00*/  STS.U16 [R135+0x33280], R192 ;  /* 0x033280c087007388 */ /* 0x0045e80000000400 */
        /* <DEDUP_REMOVED lines=101> */
[----:B------:R1:W-:Y:S01]  /*3b260*/  STS.U16 [R135+0x4280], R212 ;  /* 0x004280d487007388 */ /* 0x0003e20000000400 */
[----:B------:R-:W-:-:S03]  /*3b270*/  LOP3.LUT R134, R251, 0x60, RZ, 0x3c, !PT ;  /* 0x00000060fb867812 */ /* 0x000fc600078e3cff */
[----:B------:R1:W-:Y:S04]  /*3b280*/  STS.U16 [R135+0x14280], R210 ;  /* 0x014280d287007388 */ /* 0x0003e80000000400 */
        /* <DEDUP_REMOVED lines=8> */
[----:B------:R1:W-:Y:S01]  /*3b310*/  STS.U16 [R135+0x14680], R203 ;  /* 0x014680cb87007388 */ /* 0x0003e20000000400 */
[----:B------:R-:W-:-:S03]  /*3b320*/  IMAD.IADD R134, R0, 0x1, R134 ;  /* 0x0000000100867824 */ /* 0x000fc600078e0286 */
[----:B------:R1:W-:Y:S04]  /*3b330*/  STS.U16 [R135+0x24680], R205 ;  /* 0x024680cd87007388 */ /* 0x0003e80000000400 */
[----:B------:R1:W-:Y:S04]  /*3b340*/  STS.U16 [R135+0x34680], R207 ;  /* 0x034680cf87007388 */ /* 0x0003e80000000400 */
[----:B0-----:R-:W2:Y:S04]  /*3b350*/  LDL.LU R206, [R1+0x8d4] ;  /* 0x0008d40001ce7983 */ /* 0x001ea80000300800 */
[----:B------:R0:W-:Y:S04]  /*3b360*/  STS.U16 [R135+0x4a80], R204 ;  /* 0x004a80cc87007388 */ /* 0x0001e80000000400 */
[----:B-1----:R-:W2:Y:S04]  /*3b370*/  LDL.LU R201, [R1+0x8d0] ;  /* 0x0008d00001c97983 */ /* 0x002ea80000300800 */
[----:B------:R-:W2:Y:S04]  /*3b380*/  LDL.LU R203, [R1+0x8cc] ;  /* 0x0008cc0001cb7983 */ /* 0x000ea80000300800 */
[----:B------:R-:W2:Y:S04]  /*3b390*/  LDL.LU R205, [R1+0x8c8] ;  /* 0x0008c80001cd7983 */ /* 0x000ea80000300800 */
[----:B------:R1:W-:Y:S04]  /*3b3a0*/  STS.U16 [R135+0x14a80], R202 ;  /* 0x014a80ca87007388 */ /* 0x0003e80000000400 */
        /* <DEDUP_REMOVED lines=98> */
[----:B0-----:R-:W3:Y:S04]  /*3b9d0*/  LDL.LU R196, [R1+0x354] ;  /* 0x0003540001c47983 */ /* 0x001ee80000300800 */
[----:B-1----:R-:W4:Y:S04]  /*3b9e0*/  LDL.LU R194, [R1+0x350] ;  /* 0x0003500001c27983 */ /* 0x002f280000300800 */
[----:B--2---:R-:W2:Y:S04]  /*3b9f0*/  LDL.LU R192, [R1+0x34c] ;  /* 0x00034c0001c07983 */ /* 0x004ea80000300800 */
[----:B------:R-:W5:Y:S04]  /*3ba00*/  LDL.LU R190, [R1+0x348] ;  /* 0x0003480001be7983 */ /* 0x000f680000300800 */
[----:B------:R-:W5:Y:S04]  /*3ba10*/  LDL.LU R217, [R1+0x2d4] ;  /* 0x0002d40001d97983 */ /* 0x000f680000300800 */
[----:B------:R0:W-:Y:S04]  /*3ba20*/  STS.U16 [R134+0x22b00], R219 ;  /* 0x022b00db86007388 */ /* 0x0001e80000000400 */
[----:B------:R1:W-:Y:S04]  /*3ba30*/  STS.U16 [R134+0x32b00], R221 ;  /* 0x032b00dd86007388 */ /* 0x0003e80000000400 */
[----:B------:R1:W-:Y:S04]  /*3ba40*/  STS.U16 [R134+0x2f00], R223 ;  /* 0x002f00df86007388 */ /* 0x0003e80000000400 */
[----:B0-----:R-:W5:Y:S04]  /*3ba50*/  LDL.LU R219, [R1+0x2d0] ;  /* 0x0002d00001db7983 */ /* 0x001f680000300800 */
[----:B-1----:R-:W5:Y:S04]  /*3ba60*/  LDL.LU R221, [R1+0x2cc] ;  /* 0x0002cc0001dd7983 */ /* 0x002f680000300800 */
        /* <DEDUP_REMOVED lines=62> */
[----:B0-----:R-:W5:Y:S04]  /*3be50*/  LDL.LU R126, [R1+0x2d14] ;  /* 0x002d1400017e7983 */ /* 0x001f680000300800 */
[----:B---3--:R0:W-:Y:S04]  /*3be60*/  STS.U16 [R134+0x4700], R196 ;  /* 0x004700c486007388 */ /* 0x0081e80000000400 */
[----:B----4-:R1:W-:Y:S04]  /*3be70*/  STS.U16 [R134+0x14700], R194 ;  /* 0x014700c286007388 */ /* 0x0103e80000000400 */
[----:B--2---:R2:W-:Y:S04]  /*3be80*/  STS.U16 [R134+0x24700], R192 ;  /* 0x024700c086007388 */ /* 0x0045e80000000400 */
[----:B-----5:R3:W-:Y:S04]  /*3be90*/  STS.U16 [R134+0x34700], R190 ;  /* 0x034700be86007388 */ /* 0x0207e80000000400 */
[----:B------:R4:W-:Y:S04]  /*3bea0*/  STS.U16 [R134+0x4b00], R217 ;  /* 0x004b00d986007388 */ /* 0x0009e80000000400 */
        /* <DEDUP_REMOVED lines=8> */
[----:B0-----:R-:W4:Y:S04]  /*3bf30*/  LDL.LU R219, [R1+0xb40] ;  /* 0x000b400001db7983 */ /* 0x001f280000300800 */
[----:B-1----:R-:W4:Y:S04]  /*3bf40*/  LDL.LU R221, [R1+0xb3c] ;  /* 0x000b3c0001dd7983 */ /* 0x002f280000300800 */
        /* <DEDUP_REMOVED lines=36> */
[----:B------:R1:W-:Y:S01]  /*3c190*/  STS.U16 [R134+0x23b00], R205 ;  /* 0x023b00cd86007388 */ /* 0x0003e20000000400 */
[----:B------:R-:W-:-:S03]  /*3c1a0*/  LOP3.LUT R135, R251, 0x70, RZ, 0x3c, !PT ;  /* 0x00000070fb877812 */ /* 0x000fc600078e3cff */
[----:B------:R1:W-:Y:S04]  /*3c1b0*/  STS.U16 [R134+0x33b00], R207 ;  /* 0x033b00cf86007388 */ /* 0x0003e80000000400 */
[----:B------:R1:W-:Y:S04]  /*3c1c0*/  STS.U16 [R134+0x3f00], R204 ;  /* 0x003f00cc86007388 */ /* 0x0003e80000000400 */
[----:B------:R1:W-:Y:S04]  /*3c1d0*/  STS.U16 [R134+0x13f00], R202 ;  /* 0x013f00ca86007388 */ /* 0x0003e80000000400 */
[----:B0-----:R-:W4:Y:S04]  /*3c1e0*/  LDL.LU R203, [R1+0x944] ;  /* 0x0009440001cb7983 */ /* 0x001f280000300800 */
[----:B-1----:R-:W4:Y:S04]  /*3c1f0*/  LDL.LU R205, [R1+0x940] ;  /* 0x0009400001cd7983 */ /* 0x002f280000300800 */
[----:B------:R0:W-:Y:S04]  /*3c200*/  STS.U16 [R134+0x23f00], R200 ;  /* 0x023f00c886007388 */ /* 0x0001e80000000400 */
[----:B------:R-:W4:Y:S04]  /*3c210*/  LDL.LU R207, [R1+0x93c] ;  /* 0x00093c0001cf7983 */ /* 0x000f280000300800 */
[----:B------:R-:W4:Y:S04]  /*3c220*/  LDL.LU R204, [R1+0x938] ;  /* 0x0009380001cc7983 */ /* 0x000f280000300800 */
[----:B------:R-:W4:Y:S04]  /*3c230*/  LDL.LU R202, [R1+0x8c4] ;  /* 0x0008c40001ca7983 */ /* 0x000f280000300800 */
[----:B------:R1:W-:Y:S01]  /*3c240*/  STS.U16 [R134+0x33f00], R198 ;  /* 0x033f00c686007388 */ /* 0x0003e20000000400 */
[----:B------:R-:W-:-:S03]  /*3c250*/  IMAD.IADD R135, R0, 0x1, R135 ;  /* 0x0000000100877824 */ /* 0x000fc600078e0287 */
[----:B------:R1:W-:Y:S04]  /*3c260*/  STS.U16 [R134+0x4300], R209 ;  /* 0x004300d186007388 */ /* 0x0003e80000000400 */
[----:B------:R1:W-:Y:S04]  /*3c270*/  STS.U16 [R134+0x14300], R211 ;  /* 0x014300d386007388 */ /* 0x0003e80000000400 */
[----:B0-----:R-:W4:Y:S04]  /*3c280*/  LDL.LU R200, [R1+0x8c0] ;  /* 0x0008c00001c87983 */ /* 0x001f280000300800 */
[----:B------:R0:W-:Y:S04]  /*3c290*/  STS.U16 [R134+0x24300], R213 ;  /* 0x024300d586007388 */ /* 0x0001e80000000400 */
[----:B------:R0:W-:Y:S04]  /*3c2a0*/  STS.U16 [R134+0x34300], R215 ;  /* 0x034300d786007388 */ /* 0x0001e80000000400 */
[----:B------:R-:W-:Y:S04]  /*3c2b0*/  STS.U16 [R134+0x7300], R239 ;  /* 0x007300ef86007388 */ /* 0x000fe80000000400 */
[----:B-1----:R-:W4:Y:S04]  /*3c2c0*/  LDL.LU R198, [R1+0x8bc] ;  /* 0x0008bc0001c67983 */ /* 0x002f280000300800 */
[----:B------:R-:W-:Y:S04]  /*3c2d0*/  STS.U16 [R134+0x17300], R237 ;  /* 0x017300ed86007388 */ /* 0x000fe80000000400 */
[----:B------:R-:W4:Y:S04]  /*3c2e0*/  LDL.LU R209, [R1+0x8b8] ;  /* 0x0008b80001d17983 */ /* 0x000f280000300800 */
[----:B------:R-:W4:Y:S04]  /*3c2f0*/  LDL.LU R211, [R1+0x844] ;  /* 0x0008440001d37983 */ /* 0x000f280000300800 */
        /* <DEDUP_REMOVED lines=14> */
[----:B0-----:R-:W4:Y:S04]  /*3c3e0*/  LDL.LU R213, [R1+0x840] ;  /* 0x0008400001d57983 */ /* 0x001f280000300800 */
[----:B------:R-:W4:Y:S04]  /*3c3f0*/  LDL.LU R215, [R1+0x83c] ;  /* 0x00083c0001d77983 */ /* 0x000f280000300800 */
        /* <DEDUP_REMOVED lines=16> */
[----:B------:R-:W-:Y:S04]  /*3c500*/  STS.U16 [R135+0x32b80], R156 ;  /* 0x032b809c87007388 */ /* 0x000fe80000000400 */
[----:B------:R-:W-:Y:S04]  /*3c510*/  STS.U16 [R135+0x2b80], R161 ;  /* 0x002b80a187007388 */ /* 0x000fe80000000400 */
[----:B------:R0:W-:Y:S04]  /*3c520*/  STS.U16 [R135+0x32780], R160 ;  /* 0x032780a087007388 */ /* 0x0001e80000000400 */
[----:B------:R1:W-:Y:S04]  /*3c530*/  STS.U16 [R135+0x12b80], R158 ;  /* 0x012b809e87007388 */ /* 0x0003e80000000400 */
[----:B------:R1:W-:Y:S04]  /*3c540*/  STS.U16 [R135+0x22b80], R159 ;  /* 0x022b809f87007388 */ /* 0x0003e80000000400 */
[----:B------:R1:W-:Y:S04]  /*3c550*/  STS.U16 [R135+0x2f80], R126 ;  /* 0x002f807e87007388 */ /* 0x0003e80000000400 */
[----:B------:R1:W-:Y:S04]  /*3c560*/  STS.U16 [R135+0x12f80], R127 ;  /* 0x012f807f87007388 */ /* 0x0003e80000000400 */
[----:B0-----:R-:W4:Y:S04]  /*3c570*/  LDL.LU R160, [R1+0x2cfc] ;  /* 0x002cfc0001a07983 */ /* 0x001f280000300800 */
[----:B------:R-:W4:Y:S04]  /*3c580*/  LDL.LU R161, [R1+0x2cf8] ;  /* 0x002cf80001a17983 */ /* 0x000f280000300800 */
        /* <DEDUP_REMOVED lines=61> */
[----:B-----5:R-:W5:Y:S04]  /*3c960*/  LDL.LU R6, [R1+0x2c78] ;  /* 0x002c780001067983 */ /* 0x020f680000300800 */
[----:B--2---:R-:W5:Y:S04]  /*3c970*/  LDL.LU R7, [R1+0x2c74] ;  /* 0x002c740001077983 */ /* 0x004f680000300800 */
[----:B---3--:R-:W2:Y:S04]  /*3c980*/  LDL.LU R128, [R1+0x2c70] ;  /* 0x002c700001807983 */ /* 0x008ea80000300800 */
        /* <DEDUP_REMOVED lines=87> */
[----:B----4-:R-:W-:Y:S04]  /*3cf00*/  STS.U16 [R135+0x32380], R217 ;  /* 0x032380d987007388 */ /* 0x010fe80000000400 */
[----:B0-----:R-:W4:Y:S04]  /*3cf10*/  LDL.LU R3, [R1+0x2bf4] ;  /* 0x002bf40001037983 */ /* 0x001f280000300800 */
[----:B------:R0:W-:Y:S04]  /*3cf20*/  STS.U16 [R135+0x26b80], R4 ;  /* 0x026b800487007388 */ /* 0x0001e80000000400 */
[----:B0-----:R-:W4:Y:S04]  /*3cf30*/  LDL.LU R4, [R1+0x2bf0] ;  /* 0x002bf00001047983 */ /* 0x001f280000300800 */
[----:B------:R-:W-:Y:S04]  /*3cf40*/  STS.U16 [R135+0x2780], R219 ;  /* 0x002780db87007388 */ /* 0x000fe80000000400 */
[----:B------:R-:W-:Y:S04]  /*3cf50*/  STS.U16 [R135+0x12780], R221 ;  /* 0x012780dd87007388 */ /* 0x000fe80000000400 */
[----:B------:R-:W-:Y:S04]  /*3cf60*/  STS.U16 [R135+0x22780], R223 ;  /* 0x022780df87007388 */ /* 0x000fe80000000400 */
[----:B------:R0:W-:Y:S04]  /*3cf70*/  STS.U16 [R135+0x36b80], R5 ;  /* 0x036b800587007388 */ /* 0x0001e80000000400 */
[----:B0-----:R-:W4:Y:S01]  /*3cf80*/  LDL.LU R5, [R1+0x2bec] ;  /* 0x002bec0001057983 */ /* 0x001f220000300800 */
[----:B------:R-:W-:-:S02]  /*3cf90*/  PRMT R134, RZ, 0x7610, R134 ;  /* 0x00007610ff867816 */ /* 0x000fc40000000086 */
[----:B------:R-:W-:Y:S02]  /*3cfa0*/  PRMT R143, RZ, 0x7610, R143 ;  /* 0x00007610ff8f7816 */ /* 0x000fe4000000008f */
[----:B------:R-:W-:Y:S02]  /*3cfb0*/  PRMT R150, RZ, 0x7610, R150 ;  /* 0x00007610ff967816 */ /* 0x000fe40000000096 */
[----:B------:R-:W-:Y:S01]  /*3cfc0*/  PRMT R152, RZ, 0x7610, R152 ;  /* 0x00007610ff987816 */ /* 0x000fe20000000098 */
[----:B------:R-:W4:Y:S01]  /*3cfd0*/  @!P3 LDG.E.U16 R134, desc[UR60][R126.64] ;  /* 0x0000003c7e86b981 */ /* 0x000f22000c1e1500 */
[----:B------:R-:W-:Y:S02]  /*3cfe0*/  PRMT R136, RZ, 0x7610, R136 ;  /* 0x00007610ff887816 */ /* 0x000fe40000000088 */
[----:B------:R-:W-:Y:S02]  /*3cff0*/  PRMT R144, RZ, 0x7610, R144 ;  /* 0x00007610ff907816 */ /* 0x000fe40000000090 */
[----:B------:R-:W-:-:S02]  /*3d000*/  PRMT R151, RZ, 0x7610, R151 ;  /* 0x00007610ff977816 */ /* 0x000fc40000000097 */
[----:B------:R-:W-:Y:S02]  /*3d010*/  PRMT R163, RZ, 0x7610, R163 ;  /* 0x00007610ffa37816 */ /* 0x000fe400000000a3 */
[----:B------:R-:W-:Y:S02]  /*3d020*/  PRMT R137, RZ, 0x7610, R137 ;  /* 0x00007610ff897816 */ /* 0x000fe40000000089 */
[----:B------:R-:W-:Y:S02]  /*3d030*/  PRMT R145, RZ, 0x7610, R145 ;  /* 0x00007610ff917816 */ /* 0x000fe40000000091 */
[----:B------:R-:W-:Y:S02]  /*3d040*/  PRMT R162, RZ, 0x7610, R162 ;  /* 0x00007610ffa27816 */ /* 0x000fe400000000a2 */
[----:B------:R-:W-:Y:S01]  /*3d050*/  PRMT R166, RZ, 0x7610, R166 ;  /* 0x00007610ffa67816 */ /* 0x000fe200000000a6 */
[----:B------:R-:W4:Y:S01]  /*3d060*/  @!P3 LDG.E.U16 R136, desc[UR60][R122.64] ;  /* 0x0000003c7a88b981 */ /* 0x000f22000c1e1500 */
[----:B------:R-:W-:-:S03]  /*3d070*/  PRMT R138, RZ, 0x7610, R138 ;  /* 0x00007610ff8a7816 */ /* 0x000fc6000000008a */
[----:B------:R-:W4:Y:S01]  /*3d080*/  @!P3 LDG.E.U16 R137, desc[UR60][R118.64] ;  /* 0x0000003c7689b981 */ /* 0x000f22000c1e1500 */
        /* <DEDUP_REMOVED lines=19> */
[----:B------:R-:W-:Y:S01]  /*3d1c0*/  PRMT R176, RZ, 0x7610, R176 ;  /* 0x00007610ffb07816 */ /* 0x000fe200000000b0 */
[----:B------:R-:W4:Y:S04]  /*3d1d0*/  @!P3 LDG.E.U16 R139, desc[UR60][R110.64] ;  /* 0x0000003c6e8bb981 */ /* 0x000f28000c1e1500 */
        /* <DEDUP_REMOVED lines=9> */
[----:B-----5:R-:W5:Y:S04]  /*3d270*/  @!P3 LDG.E.U16 R149, desc[UR60][R6.64] ;  /* 0x0000003c0695b981 */ /* 0x020f68000c1e1500 */
[----:B--2---:R-:W2:Y:S04]  /*3d280*/  @!P2 LDG.E.U16 R150, desc[UR60][R128.64] ;  /* 0x0000003c8096a981 */ /* 0x004ea8000c1e1500 */
[----:B------:R-:W5:Y:S04]  /*3d290*/  @!P2 LDG.E.U16 R151, desc[UR60][R124.64] ;  /* 0x0000003c7c97a981 */ /* 0x000f68000c1e1500 */
[----:B---3--:R-:W3:Y:S04]  /*3d2a0*/  @!P2 LDG.E.U16 R152, desc[UR60][R96.64] ;  /* 0x0000003c6098a981 */ /* 0x008ee8000c1e1500 */
[----:B------:R-:W5:Y:S04]  /*3d2b0*/  @!P2 LDG.E.U16 R162, desc[UR60][R120.64] ;  /* 0x0000003c78a2a981 */ /* 0x000f68000c1e1500 */
        /* <DEDUP_REMOVED lines=19> */
[----:B----4-:R-:W4:Y:S04]  /*3d3f0*/  @!P3 LDG.E.U16 R175, desc[UR60][R2.64] ;  /* 0x0000003c02afb981 */ /* 0x010f28000c1e1500 */
[----:B------:R-:W4:Y:S01]  /*3d400*/  @!P2 LDG.E.U16 R176, desc[UR60][R4.64] ;  /* 0x0000003c04b0a981 */ /* 0x000f22000c1e1500 */
[----:B------:R-:W0:Y:S03]  /*3d410*/  S2R R223, SR_TID.X ;  /* 0x0000000000df7919 */ /* 0x000e260000002100 */
[----:B------:R1:W-:Y:S04]  /*3d420*/  STS.U16 [R135+0x37780], R133 ;  /* 0x0377808587007388 */ /* 0x0003e80000000400 */
[----:B------:R-:W-:Y:S04]  /*3d430*/  STS.U16 [R135+0x7380], R231 ;  /* 0x007380e787007388 */ /* 0x000fe80000000400 */
[----:B------:R-:W-:Y:S04]  /*3d440*/  STS.U16 [R135+0x17380], R229 ;  /* 0x017380e587007388 */ /* 0x000fe80000000400 */
[----:B------:R-:W-:Y:S04]  /*3d450*/  STS.U16 [R135+0x27380], R227 ;  /* 0x027380e387007388 */ /* 0x000fe80000000400 */
[----:B------:R-:W-:Y:S04]  /*3d460*/  STS.U16 [R135+0x37380], R225 ;  /* 0x037380e187007388 */ /* 0x000fe80000000400 */
[----:B------:R-:W-:Y:S04]  /*3d470*/  STS.U16 [R135+0x7780], R165 ;  /* 0x007780a587007388 */ /* 0x000fe80000000400 */
[----:B------:R-:W-:Y:S04]  /*3d480*/  STS.U16 [R135+0x17780], R153 ;  /* 0x0177809987007388 */ /* 0x000fe80000000400 */
[----:B------:R1:W-:Y:S04]  /*3d490*/  STS.U16 [R135+0x27780], R132 ;  /* 0x0277808487007388 */ /* 0x0003e80000000400 */
[----:B------:R-:W-:Y:S04]  /*3d4a0*/  STS.U16 [R135+0x7b80], R182 ;  /* 0x007b80b687007388 */ /* 0x000fe80000000400 */
[----:B------:R-:W-:Y:S04]  /*3d4b0*/  STS.U16 [R135+0x17b80], R184 ;  /* 0x017b80b887007388 */ /* 0x000fe80000000400 */
[----:B------:R-:W-:Y:S04]  /*3d4c0*/  STS.U16 [R135+0x27b80], R186 ;  /* 0x027b80ba87007388 */ /* 0x000fe80000000400 */
[----:B------:R-:W-:Y:S04]  /*3d4d0*/  STS.U16 [R135+0x37b80], R188 ;  /* 0x037b80bc87007388 */ /* 0x000fe80000000400 */
[----:B------:R-:W-:Y:S04]  /*3d4e0*/  STS.U16 [R135+0x7f80], R246 ;  /* 0x007f80f687007388 */ /* 0x000fe80000000400 */
[----:B------:R-:W-:Y:S01]  /*3d4f0*/  STS.U16 [R135+0x17f80], R248 ;  /* 0x017f80f887007388 */ /* 0x000fe20000000400 */
[C---:B0-----:R-:W-:Y:S01]  /*3d500*/  IMAD.SHL.U32 R177, R223.reuse, 0x2, RZ ;  /* 0x00000002dfb17824 */ /* 0x041fe200078e00ff */
[----:B------:R-:W-:-:S04]  /*3d510*/  LOP3.LUT R178, R223, 0x40, RZ, 0xc0, !PT ;  /* 0x00000040dfb27812 */ /* 0x000fc800078ec0ff */
[----:B------:R-:W-:-:S05]  /*3d520*/  LOP3.LUT R177, R177, 0x7e, RZ, 0xc0, !PT ;  /* 0x0000007eb1b17812 */ /* 0x000fca00078ec0ff */
[----:B------:R-:W-:-:S04]  /*3d530*/  IMAD R177, R178, 0x20, R177 ;  /* 0x00000020b2b17824 */ /* 0x000fc800078e02b1 */
[----:B-1----:R-:W-:Y:S01]  /*3d540*/  IMAD.IADD R133, R0, 0x1, R177 ;  /* 0x0000000100857824 */ /* 0x002fe200078e02b1 */
[----:B------:R-:W-:Y:S04]  /*3d550*/  STS.U16 [R135+0x27f80], R250 ;  /* 0x027f80fa87007388 */ /* 0x000fe80000000400 */
[----:B------:R-:W-:Y:S04]  /*3d560*/  STS.U16 [R135+0x37f80], R252 ;  /* 0x037f80fc87007388 */ /* 0x000fe80000000400 */
[----:B------:R0:W-:Y:S01]  /*3d570*/  STS.U16 [R133+0x41000], R134 ;  /* 0x0410008685007388 */ /* 0x0001e20000000400 */
[----:B------:R-:W-:-:S03]  /*3d580*/  LOP3.LUT R132, R177, 0x10, RZ, 0x3c, !PT ;  /* 0x00000010b1847812 */ /* 0x000fc600078e3cff */
[----:B------:R-:W-:Y:S01]  /*3d590*/  STS.U16 [R133+0x41400], R143 ;  /* 0x0414008f85007388 */ /* 0x000fe20000000400 */
[C---:B0-----:R-:W-:Y:S01]  /*3d5a0*/  LOP3.LUT R134, R177.reuse, 0x20, RZ, 0x3c, !PT ;  /* 0x00000020b1867812 */ /* 0x041fe200078e3cff */
[C---:B------:R-:W-:Y:S02]  /*3d5b0*/  IMAD.IADD R132, R0.reuse, 0x1, R132 ;  /* 0x0000000100847824 */ /* 0x040fe400078e0284 */
[----:B--2---:R-:W-:Y:S04]  /*3d5c0*/  STS.U16 [R133+0x40000], R150 ;  /* 0x0400009685007388 */ /* 0x004fe80000000400 */
[----:B---3--:R0:W-:Y:S04]  /*3d5d0*/  STS.U16 [R133+0x40400], R152 ;  /* 0x0404009885007388 */ /* 0x0081e80000000400 */
[----:B-----5:R-:W-:Y:S04]  /*3d5e0*/  STS.U16 [R132+0x40080], R151 ;  /* 0x0400809784007388 */ /* 0x020fe80000000400 */
[----:B------:R-:W-:Y:S04]  /*3d5f0*/  STS.U16 [R132+0x41080], R136 ;  /* 0x0410808884007388 */ /* 0x000fe80000000400 */
[----:B------:R-:W-:Y:S01]  /*3d600*/  STS.U16 [R132+0x41480], R144 ;  /* 0x0414809084007388 */ /* 0x000fe20000000400 */
[----:B0-----:R-:W-:Y:S01]  /*3d610*/  IMAD.IADD R133, R0, 0x1, R134 ;  /* 0x0000000100857824 */ /* 0x001fe200078e0286 */
[----:B------:R-:W-:-:S02]  /*3d620*/  LOP3.LUT R134, R177, 0x30, RZ, 0x3c, !PT ;  /* 0x00000030b1867812 */ /* 0x000fc400078e3cff */
[----:B------:R0:W-:Y:S04]  /*3d630*/  STS.U16 [R132+0x40480], R163 ;  /* 0x040480a384007388 */ /* 0x0001e80000000400 */
[----:B------:R-:W-:Y:S04]  /*3d640*/  STS.U16 [R133+0x40100], R162 ;  /* 0x040100a285007388 */ /* 0x000fe80000000400 */
[----:B------:R-:W-:Y:S04]  /*3d650*/  STS.U16 [R133+0x41100], R137 ;  /* 0x0411008985007388 */ /* 0x000fe80000000400 */
[----:B------:R-:W-:Y:S01]  /*3d660*/  STS.U16 [R133+0x41500], R145 ;  /* 0x0415009185007388 */ /* 0x000fe20000000400 */
[----:B0-----:R-:W-:Y:S01]  /*3d670*/  IMAD.IADD R132, R0, 0x1, R134 ;  /* 0x0000000100847824 */ /* 0x001fe200078e0286 */
[----:B------:R-:W-:-:S02]  /*3d680*/  LOP3.LUT R134, R177, 0x40, RZ, 0x3c, !PT ;  /* 0x00000040b1867812 */ /* 0x000fc400078e3cff */
[----:B------:R0:W-:Y:S04]  /*3d690*/  STS.U16 [R133+0x40500], R166 ;  /* 0x040500a685007388 */ /* 0x0001e80000000400 */
[----:B------:R-:W-:Y:S04]  /*3d6a0*/  STS.U16 [R132+0x40180], R164 ;  /* 0x040180a484007388 */ /* 0x000fe80000000400 */
[----:B------:R-:W-:Y:S04]  /*3d6b0*/  STS.U16 [R132+0x41180], R138 ;  /* 0x0411808a84007388 */ /* 0x000fe80000000400 */
[----:B------:R-:W-:Y:S04]  /*3d6c0*/  STS.U16 [R132+0x41580], R146 ;  /* 0x0415809284007388 */ /* 0x000fe80000000400 */
[----:B------:R1:W-:Y:S01]  /*3d6d0*/  STS.U16 [R132+0x40580], R168 ;  /* 0x040580a884007388 */ /* 0x0003e20000000400 */
[----:B0-----:R-:W-:Y:S01]  /*3d6e0*/  IMAD.IADD R133, R0, 0x1, R134 ;  /* 0x0000000100857824 */ /* 0x001fe200078e0286 */
[----:B------:R-:W-:-:S05]  /*3d6f0*/  LOP3.LUT R134, R177, 0x50, RZ, 0x3c, !PT ;  /* 0x00000050b1867812 */ /* 0x000fca00078e3cff */
[C---:B-1----:R-:W-:Y:S01]  /*3d700*/  IMAD.IADD R132, R0.reuse, 0x1, R134 ;  /* 0x0000000100847824 */ /* 0x042fe200078e0286 */
[C---:B------:R-:W-:Y:S02]  /*3d710*/  LOP3.LUT R134, R177.reuse, 0x60, RZ, 0x3c, !PT ;  /* 0x00000060b1867812 */ /* 0x040fe400078e3cff */
[----:B------:R-:W-:Y:S01]  /*3d720*/  LOP3.LUT R177, R177, 0x70, RZ, 0x3c, !PT ;  /* 0x00000070b1b17812 */ /* 0x000fe200078e3cff */
[----:B------:R-:W-:Y:S02]  /*3d730*/  STS.U16 [R133+0x40200], R167 ;  /* 0x040200a785007388 */ /* 0x000fe40000000400 */
[C---:B------:R-:W-:Y:S02]  /*3d740*/  IMAD.IADD R134, R0.reuse, 0x1, R134 ;  /* 0x0000000100867824 */ /* 0x040fe400078e0286 */
[----:B------:R-:W-:Y:S01]  /*3d750*/  IMAD.IADD R177, R0, 0x1, R177 ;  /* 0x0000000100b17824 */ /* 0x000fe200078e02b1 */
        /* <DEDUP_REMOVED lines=10> */
[----:B------:R1:W-:Y:S04]  /*3d800*/  STS.U16 [R134+0x40700], R174 ;  /* 0x040700ae86007388 */ /* 0x0003e80000000400 */
[----:B------:R-:W-:Y:S04]  /*3d810*/  STS.U16 [R177+0x40380], R173 ;  /* 0x040380adb1007388 */ /* 0x000fe80000000400 */
[----:B------:R2:W-:Y:S04]  /*3d820*/  STS.U16 [R177+0x41380], R142 ;  /* 0x0413808eb1007388 */ /* 0x0005e80000000400 */
[----:B----4-:R-:W-:Y:S04]  /*3d830*/  STS.U16 [R177+0x41780], R175 ;  /* 0x041780afb1007388 */ /* 0x010fe80000000400 */
[----:B------:R-:W-:Y:S01]  /*3d840*/  STS.U16 [R177+0x40780], R176 ;  /* 0x040780b0b1007388 */ /* 0x000fe20000000400 */
[----:B------:R3:W-:Y:S06]  /*3d850*/  MEMBAR.ALL.CTA ;  /* 0x0000000000007992 */ /* 0x0007ec0000008000 */
[----:B---3--:R-:W3:Y:S01]  /*3d860*/  FENCE.VIEW.ASYNC.S ;  /* 0x00000000000073c6 */ /* 0x008ee20000000000 */
[----:B------:R-:W-:-:S02]  /*3d870*/  SHF.R.U32.HI R178, RZ, 0x4, R0 ;  /* 0x00000004ffb27819 */ /* 0x000fc40000011600 */
[----:B0-----:R-:W-:Y:S01]  /*3d880*/  MOV R132, UR51 ;  /* 0x0000003300847c02 */ /* 0x001fe20008000f00 */
[----:B------:R-:W4:Y:S01]  /*3d890*/  LDL.LU R212, [R1+0x330] ;  /* 0x0003300001d47983 */ /* 0x000f220000300800 */
[----:B------:R-:W-:Y:S01]  /*3d8a0*/  SGXT.U32 R178, R178, 0xe ;  /* 0x0000000eb2b2781a */ /* 0x000fe20000000000 */
[----:B------:R-:W-:Y:S01]  /*3d8b0*/  UMOV UR57, 0x40000040 ;  /* 0x4000004000397882 */ /* 0x000fe20000000000 */
[----:B------:R-:W-:Y:S01]  /*3d8c0*/  MOV R133, UR50 ;  /* 0x0000003200857c02 */ /* 0x000fe20008000f00 */
[----:B------:R-:W5:Y:S01]  /*3d8d0*/  LDL.LU R210, [R1+0x2850] ;  /* 0x0028500001d27983 */ /* 0x000f620000300800 */
[----:B------:R-:W-:Y:S02]  /*3d8e0*/  R2UR UR56, R178 ;  /* 0x00000000b23872ca */ /* 0x000fe400000e0000 */
[----:B-1----:R-:W-:Y:S02]  /*3d8f0*/  MOV R134, UR49 ;  /* 0x0000003100867c02 */ /* 0x002fe40008000f00 */
[----:B------:R-:W-:-:S02]  /*3d900*/  MOV R135, UR48 ;  /* 0x0000003000877c02 */ /* 0x000fc40008000f00 */
[----:B------:R-:W-:Y:S02]  /*3d910*/  MOV R136, UR55 ;  /* 0x0000003700887c02 */ /* 0x000fe40008000f00 */
[----:B------:R-:W-:Y:S02]  /*3d920*/  MOV R137, UR54 ;  /* 0x0000003600897c02 */ /* 0x000fe40008000f00 */
[----:B------:R-:W-:Y:S02]  /*3d930*/  MOV R138, UR53 ;  /* 0x00000035008a7c02 */ /* 0x000fe40008000f00 */
[----:B------:R-:W-:Y:S01]  /*3d940*/  MOV R139, UR52 ;  /* 0x00000034008b7c02 */ /* 0x000fe20008000f00 */
[----:B---3--:R-:W-:Y:S01]  /*3d950*/  BAR.SYNC.DEFER_BLOCKING 0x0 ;  /* 0x0000000000007b1d */ /* 0x008fe20000010000 */
[----:B------:R-:W-:Y:S01]  /*3d960*/  UIADD3.64 UR50, UR6, 0x2, URZ ;  /* 0x0000000206327897 */ /* 0x000fe2000fffe03f */
[----:B--2---:R-:W-:Y:S02]  /*3d970*/  MOV R142, UR17 ;  /* 0x00000011008e7c02 */ /* 0x004fe40008000f00 */
[----:B------:R-:W-:-:S02]  /*3d980*/  MOV R143, UR16 ;  /* 0x00000010008f7c02 */ /* 0x000fc40008000f00 */
[----:B------:R-:W-:Y:S02]  /*3d990*/  MOV R140, UR19 ;  /* 0x00000013008c7c02 */ /* 0x000fe40008000f00 */
[----:B------:R-:W-:Y:S01]  /*3d9a0*/  MOV R141, UR18 ;  /* 0x00000012008d7c02 */ /* 0x000fe20008000f00 */
[----:B------:R-:W2:Y:S01]  /*3d9b0*/  LDL.LU R208, [R1+0x2848] ;  /* 0x0028480001d07983 */ /* 0x000ea20000300800 */
[----:B------:R-:W-:Y:S02]  /*3d9c0*/  UIADD3.64 UR48, UR4, 0x80, URZ ;  /* 0x0000008004307897 */ /* 0x000fe4000fffe03f */
[----:B------:R-:W-:Y:S01]  /*3d9d0*/  UIADD3.64 UR52, UR4, 0x100, URZ ;  /* 0x0000010004347897 */ /* 0x000fe2000fffe03f */
[----:B------:R-:W3:Y:S01]  /*3d9e0*/  LDL.LU R206, [R1+0x2840] ;  /* 0x0028400001ce7983 */ /* 0x000ee20000300800 */
[----:B------:R-:W-:-:S03]  /*3d9f0*/  UIADD3.64 UR54, UR6, 0x4, URZ ;  /* 0x0000000406367897 */ /* 0x000fc6000fffe03f */
[----:B------:R-:W3:Y:S04]  /*3da00*/  LDL.LU R201, [R1+0x2838] ;  /* 0x0028380001c97983 */ /* 0x000ee80000300800 */
[----:B------:R-:W3:Y:S01]  /*3da10*/  LDL.LU R203, [R1+0x2830] ;  /* 0x0028300001cb7983 */ /* 0x000ee20000300800 */
[----:B------:R-:W-:-:S03]  /*3da20*/  WARPGROUP.ARRIVE ;  /* 0x00000000000079c5 */ /* 0x000fc60000000000 */
[----:B------:R-:W3:Y:S04]  /*3da30*/  LDL.LU R205, [R1+0x2828] ;  /* 0x0028280001cd7983 */ /* 0x000ee80000300800 */
[----:B------:R-:W3:Y:S01]  /*3da40*/  LDL.LU R207, [R1+0x2820] ;  /* 0x0028200001cf7983 */ /* 0x000ee20000300800 */
[----:B------:R-:W-:Y:S03]  /*3da50*/  HGMMA.64x16x16.F32.BF16 R80, gdesc[UR56].tnspA, R80 ;  /* 0x20200000385079f0 */ /* 0x000fe60008701850 */
[----:B------:R-:W3:Y:S01]  /*3da60*/  LDL.LU R204, [R1+0x284c] ;  /* 0x00284c0001cc7983 */ /* 0x000ee20000300800 */
[----:B------:R-:W-:Y:S01]  /*3da70*/  UMOV UR56, UR54 ;  /* 0x0000003600387c82 */ /* 0x000fe20008000000 */
[----:B------:R-:W-:-:S02]  /*3da80*/  UMOV UR57, UR55 ;  /* 0x0000003700397c82 */ /* 0x000fc40008000000 */
        /* <DEDUP_REMOVED lines=12> */
[----:B------:R-:W-:Y:S03]  /*3db50*/  HGMMA.64x16x16.F32.BF16 R80, gdesc[UR4].tnspA, R80 ;  /* 0x20200000045079f0 */ /* 0x000fe60008701850 */
[----:B------:R-:W3:Y:S04]  /*3db60*/  LDL.LU R190, [R1+0x27e8] ;  /* 0x0027e80001be7983 */ /* 0x000ee80000300800 */
[----:B------:R-:W3:Y:S04]  /*3db70*/  LDL.LU R217, [R1+0x2814] ;  /* 0x0028140001d97983 */ /* 0x000ee80000300800 */
[----:B------:R-:W3:Y:S01]  /*3db80*/  LDL.LU R221, [R1+0x27e0] ;  /* 0x0027e00001dd7983 */ /* 0x000ee20000300800 */
[----:B------:R-:W-:Y:S04]  /*3db90*/  HGMMA.64x16x16.F32.BF16 R80, gdesc[UR48].tnspA, R80 ;  /* 0x20200000305079f0 */ /* 0x000fe80008701850 */
        /* <DEDUP_REMOVED lines=9> */
[----:B------:R-:W-:Y:S01]  /*3dc30*/  HGMMA.64x16x16.F32.BF16 R80, gdesc[UR40].tnspA, R80 ;  /* 0x20200000285079f0 */ /* 0x000fe20008701850 */
[----:B------:R-:W-:-:S02]  /*3dc40*/  R2UR UR51, R132 ;  /* 0x00000000843372ca */ /* 0x000fc400000e0000 */
[----:B------:R-:W-:Y:S02]  /*3dc50*/  R2UR UR50, R133 ;  /* 0x00000000853272ca */ /* 0x000fe400000e0000 */
[----:B------:R-:W-:Y:S02]  /*3dc60*/  R2UR UR49, R134 ;  /* 0x00000000863172ca */ /* 0x000fe400000e0000 */
[----:B------:R-:W-:Y:S01]  /*3dc70*/  R2UR UR48, R135 ;  /* 0x00000000873072ca */ /* 0x000fe200000e0000 */
[----:B------:R-:W-:Y:S01]  /*3dc80*/  HGMMA.64x16x16.F32.BF16 R80, gdesc[UR44].tnspA, R80 ;  /* 0x202000002c5079f0 */ /* 0x000fe20008701850 */
[----:B------:R-:W-:Y:S02]  /*3dc90*/  R2UR UR55, R136 ;  /* 0x00000000883772ca */ /* 0x000fe400000e0000 */
[----:B------:R-:W-:Y:S02]  /*3dca0*/  R2UR UR54, R137 ;  /* 0x00000000893672ca */ /* 0x000fe400000e0000 */
[----:B------:R-:W-:-:S02]  /*3dcb0*/  R2UR UR53, R138 ;  /* 0x000000008a3572ca */ /* 0x000fc400000e0000 */
[----:B------:R-:W-:Y:S02]  /*3dcc0*/  R2UR UR52, R139 ;  /* 0x000000008b3472ca */ /* 0x000fe400000e0000 */
[----:B------:R-:W-:-:S03]  /*3dcd0*/  MOV R134, UR9 ;  /* 0x0000000900867c02 */ /* 0x000fc60008000f00 */
[----:B------:R-:W-:Y:S01]  /*3dce0*/  HGMMA.64x16x16.F32.BF16 R80, gdesc[UR48].tnspA, R80 ;  /* 0x20200000305079f0 */ /* 0x000fe20008701850 */
[----:B------:R-:W-:Y:S01]  /*3dcf0*/  MOV R135, UR8 ;  /* 0x0000000800877c02 */ /* 0x000fe20008000f00 */
[----:B------:R-:W-:Y:S01]  /*3dd00*/  UIADD3.64 UR8, UR4, 0x780, URZ ;  /* 0x0000078004087897 */ /* 0x000fe2000fffe03f */
[----:B------:R-:W-:Y:S01]  /*3dd10*/  MOV R132, UR11 ;  /* 0x0000000b00847c02 */ /* 0x000fe20008000f00 */
[----:B------:R-:W-:Y:S01]  /*3dd20*/  UMOV UR11, UR59 ;  /* 0x0000003b000b7c82 */ /* 0x000fe20008000000 */
[----:B------:R-:W-:Y:S01]  /*3dd30*/  MOV R133, UR10 ;  /* 0x0000000a00857c02 */ /* 0x000fe20008000f00 */
[----:B------:R-:W-:Y:S01]  /*3dd40*/  UMOV UR10, UR58 ;  /* 0x0000003a000a7c82 */ /* 0x000fe20008000000 */
[----:B------:R-:W-:Y:S02]  /*3dd50*/  MOV R137, UR13 ;  /* 0x0000000d00897c02 */ /* 0x000fe40008000f00 */
[----:B------:R-:W-:Y:S01]  /*3dd60*/  MOV R136, UR12 ;  /* 0x0000000c00887c02 */ /* 0x000fe20008000f00 */
[----:B------:R-:W-:Y:S04]  /*3dd70*/  HGMMA.64x16x16.F32.BF16 R80, gdesc[UR52].tnspA, R80 ;  /* 0x20200000345079f0 */ /* 0x000fe80008701850 */
[----:B------:R-:W-:Y:S01]  /*3dd80*/  HGMMA.64x16x16.F32.BF16 R72, gdesc[UR8].tnspA, R72 ;  /* 0x20200000084879f0 */ /* 0x000fe20008701848 */
[----:B------:R-:W-:Y:S01]  /*3dd90*/  UIADD3.64 UR12, UR4, 0x800, URZ ;  /* 0x00000800040c7897 */ /* 0x000fe2000fffe03f */
[----:B------:R-:W-:Y:S01]  /*3dda0*/  MOV R139, UR15 ;  /* 0x0000000f008b7c02 */ /* 0x000fe20008000f00 */
[----:B------:R-:W-:Y:S01]  /*3ddb0*/  UMOV UR15, UR7 ;  /* 0x00000007000f7c82 */ /* 0x000fe20008000000 */
[----:B------:R-:W-:Y:S01]  /*3ddc0*/  MOV R138, UR14 ;  /* 0x0000000e008a7c02 */ /* 0x000fe20008000f00 */
[----:B------:R-:W-:Y:S01]  /*3ddd0*/  UMOV UR14, UR6 ;  /* 0x00000006000e7c82 */ /* 0x000fe20008000000 */
[----:B------:R-:W-:-:S02]  /*3dde0*/  UIADD3.64 UR16, UR4, 0x880, URZ ;  /* 0x0000088004107897 */ /* 0x000fc4000fffe03f */
[----:B------:R-:W-:Y:S02]  /*3ddf0*/  UIADD3.64 UR10, UR6, 0x2, URZ ;  /* 0x00000002060a7897 */ /* 0x000fe4000fffe03f */
[----:B------:R-:W-:Y:S05]  /*3de00*/  HGMMA.64x16x16.F32.BF16 R72, gdesc[UR12].tnspA, R72 ;  /* 0x202000000c4879f0 */ /* 0x000fea0008701848 */
[----:B------:R-:W-:Y:S01]  /*3de10*/  UMOV UR18, UR10 ;  /* 0x0000000a00127c82 */ /* 0x000fe20008000000 */
[----:B------:R-:W-:Y:S01]  /*3de20*/  UMOV UR19, UR11 ;  /* 0x0000000b00137c82 */ /* 0x000fe20008000000 */
[----:B------:R-:W-:Y:S01]  /*3de30*/  UIADD3.64 UR8, UR4, 0x900, URZ ;  /* 0x0000090004087897 */ /* 0x000fe2000fffe03f */
[----:B------:R-:W-:Y:S01]  /*3de40*/  HGMMA.64x16x16.F32.BF16 R72, gdesc[UR16].tnspA, R72 ;  /* 0x20200000104879f0 */ /* 0x000fe20008701848 */
[----:B------:R-:W-:Y:S01]  /*3de50*/  UMOV UR10, UR56 ;  /* 0x00000038000a7c82 */ /* 0x000fe20008000000 */
[----:B------:R-:W-:Y:S01]  /*3de60*/  UMOV UR11, UR57 ;  /* 0x00000039000b7c82 */ /* 0x000fe20008000000 */
[----:B------:R-:W-:-:S05]  /*3de70*/  UIADD3.64 UR12, UR4, 0x980, URZ ;  /* 0x00000980040c7897 */ /* 0x000fca000fffe03f */
[----:B------:R-:W-:Y:S01]  /*3de80*/  HGMMA.64x16x16.F32.BF16 R72, gdesc[UR8].tnspA, R72 ;  /* 0x20200000084879f0 */ /* 0x000fe20008701848 */
[----:B------:R-:W-:Y:S02]  /*3de90*/  R2UR UR11, R132 ;  /* 0x00000000840b72ca */ /* 0x000fe400000e0000 */
[----:B------:R-:W-:-:S11]  /*3dea0*/  R2UR UR10, R133 ;  /* 0x00000000850a72ca */ /* 0x000fd600000e0000 */
[----:B------:R-:W-:Y:S02]  /*3deb0*/  UMOV UR15, UR11 ;  /* 0x0000000b000f7c82 */ /* 0x000fe40008000000 */
[----:B------:R-:W-:Y:S01]  /*3dec0*/  UMOV UR14, UR10 ;  /* 0x0000000a000e7c82 */ /* 0x000fe20008000000 */
[----:B------:R-:W-:Y:S02]  /*3ded0*/  R2UR UR9, R134 ;  /* 0x00000000860972ca */ /* 0x000fe400000e0000 */
[----:B------:R-:W-:Y:S01]  /*3dee0*/  R2UR UR8, R135 ;  /* 0x00000000870872ca */ /* 0x000fe200000e0000 */
[----:B------:R-:W-:Y:S01]  /*3def0*/  HGMMA.64x16x16.F32.BF16 R72, gdesc[UR12].tnspA, R72 ;  /* 0x202000000c4879f0 */ /* 0x000fe20008701848 */
[----:B------:R-:W-:Y:S02]  /*3df00*/  R2UR UR15, R139 ;  /* 0x000000008b0f72ca */ /* 0x000fe400000e0000 */
[----:B------:R-:W-:-:S07]  /*3df10*/  R2UR UR14, R138 ;  /* 0x000000008a0e72ca */ /* 0x000fce00000e0000 */
[----:B------:R-:W-:Y:S02]  /*3df20*/  MOV R134, UR9 ;  /* 0x0000000900867c02 */ /* 0x000fe40008000f00 */
[----:B------:R-:W-:Y:S01]  /*3df30*/  MOV R135, UR8 ;  /* 0x0000000800877c02 */ /* 0x000fe20008000f00 */
[----:B------:R-:W-:Y:S01]  /*3df40*/  UIADD3.64 UR8, UR4, 0xa00, URZ ;  /* 0x00000a0004087897 */ /* 0x000fe2000fffe03f */
[----:B------:R-:W-:Y:S02]  /*3df50*/  MOV R132, UR11 ;  /* 0x0000000b00847c02 */ /* 0x000fe40008000f00 */
[----:B------:R-:W-:Y:S01]  /*3df60*/  MOV R133, UR10 ;  /* 0x0000000a00857c02 */ /* 0x000fe20008000f00 */
[----:B------:R-:W-:Y:S01]  /*3df70*/  UMOV UR11, UR15 ;  /* 0x0000000f000b7c82 */ /* 0x000fe20008000000 */
[----:B------:R-:W-:Y:S01]  /*3df80*/  UMOV UR10, UR14 ;  /* 0x0000000e000a7c82 */ /* 0x000fe20008000000 */
[----:B------:R-:W-:Y:S02]  /*3df90*/  R2UR UR13, R137 ;  /* 0x00000000890d72ca */ /* 0x000fe400000e0000 */
[----:B------:R-:W-:Y:S01]  /*3dfa0*/  R2UR UR12, R136 ;  /* 0x00000000880c72ca */ /* 0x000fe200000e0000 */
[----:B------:R-:W-:Y:S01]  /*3dfb0*/  HGMMA.64x16x16.F32.BF16 R72, gdesc[UR8].tnspA, R72 ;  /* 0x20200000084879f0 */ /* 0x000fe20008701848 */
[----:B------:R-:W-:-:S02]  /*3dfc0*/  R2UR UR19, R140 ;  /* 0x000000008c1372ca */ /* 0x000fc400000e0000 */
[----:B------:R-:W-:-:S07]  /*3dfd0*/  R2UR UR18, R141 ;  /* 0x000000008d1272ca */ /* 0x000fce00000e0000 */
[----:B------:R-:W-:Y:S02]  /*3dfe0*/  MOV R138, UR13 ;  /* 0x0000000d008a7c02 */ /* 0x000fe40008000f00 */
[----:B------:R-:W-:Y:S01]  /*3dff0*/  MOV R139, UR12 ;  /* 0x0000000c008b7c02 */ /* 0x000fe20008000f00 */
[----:B------:R-:W-:Y:S01]  /*3e000*/  UIADD3.64 UR12, UR4, 0xa80, URZ ;  /* 0x00000a80040c7897 */ /* 0x000fe2000fffe03f */
[----:B------:R-:W-:Y:S02]  /*3e010*/  MOV R136, UR15 ;  /* 0x0000000f00887c02 */ /* 0x000fe40008000f00 */
[----:B------:R-:W-:Y:S01]  /*3e020*/  MOV R137, UR14 ;  /* 0x0000000e00897c02 */ /* 0x000fe20008000f00 */
[----:B------:R-:W-:Y:S01]  /*3e030*/  UMOV UR15, UR19 ;  /* 0x00000013000f7c82 */ /* 0x000fe20008000000 */
[----:B------:R-:W-:-:S04]  /*3e040*/  UMOV UR14, UR18 ;  /* 0x00000012000e7c82 */ /* 0x000fc80008000000 */
[----:B------:R-:W-:Y:S01]  /*3e050*/  HGMMA.64x16x16.F32.BF16 R72, gdesc[UR12].tnspA, R72 ;  /* 0x202000000c4879f0 */ /* 0x000fe20008701848 */
[----:B------:R-:W-:Y:S01]  /*3e060*/  UIADD3.64 UR8, UR4, 0xb00, URZ ;  /* 0x00000b0004087897 */ /* 0x000fe2000fffe03f */
[----:B------:R-:W-:Y:S01]  /*3e070*/  UMOV UR10, UR22 ;  /* 0x00000016000a7c82 */ /* 0x000fe20008000000 */
[----:B------:R-:W-:Y:S01]  /*3e080*/  UMOV UR11, UR23 ;  /* 0x00000017000b7c82 */ /* 0x000fe20008000000 */
[----:B------:R-:W-:-:S06]  /*3e090*/  UIADD3.64 UR12, UR4, 0xb80, URZ ;  /* 0x00000b80040c7897 */ /* 0x000fcc000fffe03f */
[----:B------:R-:W-:Y:S01]  /*3e0a0*/  HGMMA.64x16x16.F32.BF16 R72, gdesc[UR8].tnspA, R72 ;  /* 0x20200000084879f0 */ /* 0x000fe20008701848 */
        /* <DEDUP_REMOVED lines=22> */
[----:B------:R-:W-:Y:S02]  /*3e210*/  R2UR UR17, R142 ;  /* 0x000000008e1172ca */ /* 0x000fe400000e0000 */
[----:B------:R-:W-:-:S03]  /*3e220*/  R2UR UR16, R143 ;  /* 0x000000008f1072ca */ /* 0x000fc600000e0000 */
[----:B------:R-:W-:Y:S08]  /*3e230*/  HGMMA.64x16x16.F32.BF16 R72, gdesc[UR8].tnspA, R72 ;  /* 0x20200000084879f0 */ /* 0x000ff00008701848 */
[----:B------:R-:W-:Y:S02]  /*3e240*/  MOV R142, UR17 ;  /* 0x00000011008e7c02 */ /* 0x000fe40008000f00 */
[----:B------:R-:W-:Y:S01]  /*3e250*/  MOV R143, UR16 ;  /* 0x00000010008f7c02 */ /* 0x000fe20008000f00 */
[----:B------:R-:W-:Y:S01]  /*3e260*/  UIADD3.64 UR16, UR4, 0xe80, URZ ;  /* 0x00000e8004107897 */ /* 0x000fe2000fffe03f */
[----:B------:R-:W-:Y:S01]  /*3e270*/  MOV R140, UR19 ;  /* 0x00000013008c7c02 */ /* 0x000fe20008000f00 */
[----:B------:R-:W-:Y:S01]  /*3e280*/  UMOV UR19, UR51 ;  /* 0x0000003300137c82 */ /* 0x000fe20008000000 */
[----:B------:R-:W-:Y:S01]  /*3e290*/  MOV R141, UR18 ;  /* 0x00000012008d7c02 */ /* 0x000fe20008000f00 */
[----:B------:R-:W-:Y:S01]  /*3e2a0*/  UMOV UR18, UR50 ;  /* 0x0000003200127c82 */ /* 0x000fe20008000000 */
[----:B------:R-:W-:-:S04]  /*3e2b0*/  UIADD3.64 UR12, UR4, 0xf00, URZ ;  /* 0x00000f00040c7897 */ /* 0x000fc8000fffe03f */
[----:B------:R-:W-:Y:S01]  /*3e2c0*/  HGMMA.64x16x16.F32.BF16 R72, gdesc[UR16].tnspA, R72 ;  /* 0x20200000104879f0 */ /* 0x000fe20008701848 */
[----:B------:R-:W-:Y:S01]  /*3e2d0*/  UIADD3.64 UR8, UR4, 0xf80, URZ ;  /* 0x00000f8004087897 */ /* 0x000fe2000fffe03f */
[----:B------:R-:W-:Y:S01]  /*3e2e0*/  UMOV UR14, UR54 ;  /* 0x00000036000e7c82 */ /* 0x000fe20008000000 */
[----:B------:R-:W-:Y:S01]  /*3e2f0*/  UMOV UR15, UR55 ;  /* 0x00000037000f7c82 */ /* 0x000fe20008000000 */
[----:B------:R-:W-:Y:S01]  /*3e300*/  UMOV UR10, UR58 ;  /* 0x0000003a000a7c82 */ /* 0x000fe20008000000 */
[----:B------:R-:W-:Y:S01]  /*3e310*/  UMOV UR11, UR59 ;  /* 0x0000003b000b7c82 */ /* 0x000fe20008000000 */
[----:B------:R-:W-:Y:S04]  /*3e320*/  HGMMA.64x16x16.F32.BF16 R72, gdesc[UR12].tnspA, R72 ;  /* 0x202000000c4879f0 */ /* 0x000fe80008701848 */
[----:B------:R-:W-:Y:S01]  /*3e330*/  HGMMA.64x16x16.F32.BF16 R64, gdesc[UR8].tnspA, R64 ;  /* 0x20200000084079f0 */ /* 0x000fe20008701840 */
[----:B------:R-:W-:Y:S01]  /*3e340*/  UIADD3.64 UR12, UR4, 0x1000, URZ ;  /* 0x00001000040c7897 */ /* 0x000fe2000fffe03f */
[----:B------:R-:W-:Y:S01]  /*3e350*/  UMOV UR14, UR6 ;  /* 0x00000006000e7c82 */ /* 0x000fe20008000000 */
[----:B------:R-:W-:Y:S01]  /*3e360*/  UMOV UR15, UR7 ;  /* 0x00000007000f7c82 */ /* 0x000fe20008000000 */
[----:B------:R-:W-:-:S02]  /*3e370*/  UIADD3.64 UR16, UR4, 0x1080, URZ ;  /* 0x0000108004107897 */ /* 0x000fc4000fffe03f */
[----:B------:R-:W-:-:S04]  /*3e380*/  UIADD3.64 UR10, UR6, 0x2, URZ ;  /* 0x00000002060a7897 */ /* 0x000fc8000fffe03f */
[----:B------:R-:W-:Y:S03]  /*3e390*/  HGMMA.64x16x16.F32.BF16 R64, gdesc[UR12].tnspA, R64 ;  /* 0x202000000c4079f0 */ /* 0x000fe60008701840 */
        /* <DEDUP_REMOVED lines=28> */
[----:B------:R-:W-:Y:S02]  /*3e560*/  R2UR UR18, R141 ;  /* 0x000000008d1272ca */ /* 0x000fe400000e0000 */
[----:B------:R-:W-:Y:S02]  /*3e570*/  R2UR UR13, R138 ;  /* 0x000000008a0d72ca */ /* 0x000fe400000e0000 */
[----:B------:R-:W-:-:S03]  /*3e580*/  R2UR UR12, R139 ;  /* 0x000000008b0c72ca */ /* 0x000fc600000e0000 */
[----:B------:R-:W-:Y:S02]  /*3e590*/  MOV R138, UR17 ;  /* 0x00000011008a7c02 */ /* 0x000fe40008000f00 */
[----:B------:R-:W-:Y:S01]  /*3e5a0*/  MOV R139, UR16 ;  /* 0x00000010008b7c02 */ /* 0x000fe20008000f00 */
[----:B------:R-:W-:Y:S01]  /*3e5b0*/  UIADD3.64 UR16, UR4, 0x1280, URZ ;  /* 0x0000128004107897 */ /* 0x000fe2000fffe03f */
[----:B------:R-:W-:Y:S01]  /*3e5c0*/  UMOV UR11, UR19 ;  /* 0x00000013000b7c82 */ /* 0x000fe20008000000 */
[----:B------:R-:W-:Y:S01]  /*3e5d0*/  MOV R136, UR19 ;  /* 0x0000001300887c02 */ /* 0x000fe20008000f00 */
[----:B------:R-:W-:Y:S01]  /*3e5e0*/  UMOV UR10, UR18 ;  /* 0x00000012000a7c82 */ /* 0x000fe20008000000 */
[----:B------:R-:W-:Y:S01]  /*3e5f0*/  MOV R137, UR18 ;  /* 0x0000001200897c02 */ /* 0x000fe20008000f00 */
[----:B------:R-:W-:Y:S01]  /*3e600*/  UMOV UR18, UR10 ;  /* 0x0000000a00127c82 */ /* 0x000fe20008000000 */
[----:B------:R-:W-:-:S03]  /*3e610*/  UMOV UR19, UR11 ;  /* 0x0000000b00137c82 */ /* 0x000fc60008000000 */
        /* <DEDUP_REMOVED lines=28> */
[----:B------:R-:W-:Y:S02]  /*3e7e0*/  MOV R142, UR21 ;  /* 0x00000015008e7c02 */ /* 0x000fe40008000f00 */
[----:B------:R-:W-:Y:S01]  /*3e7f0*/  MOV R143, UR20 ;  /* 0x00000014008f7c02 */ /* 0x000fe20008000f00 */
[----:B------:R-:W-:-:S02]  /*3e800*/  UIADD3.64 UR20, UR4, 0x1680, URZ ;  /* 0x0000168004147897 */ /* 0x000fc4000fffe03f */
[----:B------:R-:W-:Y:S01]  /*3e810*/  HGMMA.64x16x16.F32.BF16 R64, gdesc[UR8].tnspA, R64 ;  /* 0x20200000084079f0 */ /* 0x000fe20008701840 */
[----:B------:R-:W-:Y:S01]  /*3e820*/  MOV R140, UR23 ;  /* 0x00000017008c7c02 */ /* 0x000fe20008000f00 */
[----:B------:R-:W-:Y:S01]  /*3e830*/  UMOV UR23, UR51 ;  /* 0x0000003300177c82 */ /* 0x000fe20008000000 */
[----:B------:R-:W-:Y:S01]  /*3e840*/  MOV R141, UR22 ;  /* 0x00000016008d7c02 */ /* 0x000fe20008000f00 */
[----:B------:R-:W-:Y:S01]  /*3e850*/  UMOV UR22, UR50 ;  /* 0x0000003200167c82 */ /* 0x000fe20008000000 */
[----:B------:R-:W-:Y:S02]  /*3e860*/  UIADD3.64 UR16, UR4, 0x1700, URZ ;  /* 0x0000170004107897 */ /* 0x000fe4000fffe03f */
[----:B------:R-:W-:Y:S01]  /*3e870*/  UIADD3.64 UR8, UR4, 0x1780, URZ ;  /* 0x0000178004087897 */ /* 0x000fe2000fffe03f */
[----:B------:R-:W-:Y:S01]  /*3e880*/  HGMMA.64x16x16.F32.BF16 R64, gdesc[UR20].tnspA, R64 ;  /* 0x20200000144079f0 */ /* 0x000fe20008701840 */
[----:B------:R-:W-:Y:S01]  /*3e890*/  UMOV UR18, UR54 ;  /* 0x0000003600127c82 */ /* 0x000fe20008000000 */
[----:B------:R-:W-:Y:S01]  /*3e8a0*/  UMOV UR19, UR55 ;  /* 0x0000003700137c82 */ /* 0x000fe20008000000 */
[----:B------:R-:W-:Y:S01]  /*3e8b0*/  UMOV UR10, UR58 ;  /* 0x0000003a000a7c82 */ /* 0x000fe20008000000 */
[----:B------:R-:W-:-:S02]  /*3e8c0*/  UMOV UR11, UR59 ;  /* 0x0000003b000b7c82 */ /* 0x000fc40008000000 */
[----:B------:R-:W-:Y:S04]  /*3e8d0*/  HGMMA.64x16x16.F32.BF16 R64, gdesc[UR16].tnspA, R64 ;  /* 0x20200000104079f0 */ /* 0x000fe80008701840 */
[----:B------:R-:W-:Y:S01]  /*3e8e0*/  HGMMA.64x16x16.F32.BF16 R56, gdesc[UR8].tnspA, R56 ;  /* 0x20200000083879f0 */ /* 0x000fe20008701838 */
[----:B------:R-:W-:Y:S01]  /*3e8f0*/  UIADD3.64 UR16, UR4, 0x1800, URZ ;  /* 0x0000180004107897 */ /* 0x000fe2000fffe03f */
[----:B------:R-:W-:Y:S01]  /*3e900*/  UMOV UR18, UR6 ;  /* 0x0000000600127c82 */ /* 0x000fe20008000000 */
[----:B------:R-:W-:Y:S01]  /*3e910*/  UMOV UR19, UR7 ;  /* 0x0000000700137c82 */ /* 0x000fe20008000000 */
[----:B------:R-:W-:Y:S02]  /*3e920*/  UIADD3.64 UR8, UR4, 0x1880, URZ ;  /* 0x0000188004087897 */ /* 0x000fe4000fffe03f */
[----:B------:R-:W-:-:S04]  /*3e930*/  UIADD3.64 UR10, UR6, 0x2, URZ ;  /* 0x00000002060a7897 */ /* 0x000fc8000fffe03f */
[----:B------:R-:W-:Y:S01]  /*3e940*/  HGMMA.64x16x16.F32.BF16 R56, gdesc[UR16].tnspA, R56 ;  /* 0x20200000103879f0 */ /* 0x000fe20008701838 */
[----:B------:R-:W-:-:S04]  /*3e950*/  UIADD3.64 UR16, UR4, 0x1900, URZ ;  /* 0x0000190004107897 */ /* 0x000fc8000fffe03f */
[----:B------:R-:W-:Y:S01]  /*3e960*/  HGMMA.64x16x16.F32.BF16 R56, gdesc[UR8].tnspA, R56 ;  /* 0x20200000083879f0 */ /* 0x000fe20008701838 */
[----:B------:R-:W-:Y:S01]  /*3e970*/  UMOV UR18, UR56 ;  /* 0x0000003800127c82 */ /* 0x000fe20008000000 */
[----:B------:R-:W-:Y:S01]  /*3e980*/  UMOV UR19, UR57 ;  /* 0x0000003900137c82 */ /* 0x000fe20008000000 */
[----:B------:R-:W-:Y:S02]  /*3e990*/  R2UR UR11, R132 ;  /* 0x00000000840b72ca */ /* 0x000fe400000e0000 */
[----:B------:R-:W-:Y:S01]  /*3e9a0*/  R2UR UR10, R133 ;  /* 0x00000000850a72ca */ /* 0x000fe200000e0000 */
[----:B------:R-:W-:Y:S01]  /*3e9b0*/  UIADD3.64 UR20, UR4, 0x1980, URZ ;  /* 0x0000198004147897 */ /* 0x000fe2000fffe03f */
[----:B------:R-:W-:Y:S11]  /*3e9c0*/  HGMMA.64x16x16.F32.BF16 R56, gdesc[UR16].tnspA, R56 ;  /* 0x20200000103879f0 */ /* 0x000ff60008701838 */
        /* <DEDUP_REMOVED lines=25> */
[----:B------:R-:W-:Y:S02]  /*3eb60*/  R2UR UR17, R138 ;  /* 0x000000008a1172ca */ /* 0x000fe400000e0000 */
[----:B------:R-:W-:Y:S02]  /*3eb70*/  R2UR UR16, R139 ;  /* 0x000000008b1072ca */ /* 0x000fe400000e0000 */
[----:B------:R-:W-:Y:S02]  /*3eb80*/  MOV R138, UR25 ;  /* 0x00000019008a7c02 */ /* 0x000fe40008000f00 */
[----:B------:R-:W-:Y:S01]  /*3eb90*/  MOV R139, UR24 ;  /* 0x00000018008b7c02 */ /* 0x000fe20008000f00 */
[----:B------:R-:W-:Y:S01]  /*3eba0*/  UIADD3.64 UR24, UR4, 0x1b80, URZ ;  /* 0x00001b8004187897 */ /* 0x000fe2000fffe03f */
[----:B------:R-:W-:Y:S01]  /*3ebb0*/  MOV R136, UR27 ;  /* 0x0000001b00887c02 */ /* 0x000fe20008000f00 */
[----:B------:R-:W-:Y:S01]  /*3ebc0*/  UMOV UR10, UR26 ;  /* 0x0000001a000a7c82 */ /* 0x000fe20008000000 */
        /* <DEDUP_REMOVED lines=25> */
[----:B------:R-:W-:Y:S02]  /*3ed60*/  R2UR UR20, R143 ;  /* 0x000000008f1472ca */ /* 0x000fe400000e0000 */
[----:B------:R-:W-:-:S02]  /*3ed70*/  MOV R142, UR29 ;  /* 0x0000001d008e7c02 */ /* 0x000fc40008000f00 */
[----:B------:R-:W-:Y:S01]  /*3ed80*/  MOV R143, UR28 ;  /* 0x0000001c008f7c02 */ /* 0x000fe20008000f00 */
[----:B------:R-:W-:Y:S01]  /*3ed90*/  HGMMA.64x16x16.F32.BF16 R56, gdesc[UR8].tnspA, R56 ;  /* 0x20200000083879f0 */ /* 0x000fe20008701838 */
[----:B------:R-:W-:Y:S01]  /*3eda0*/  UIADD3.64 UR28, UR4, 0x1e80, URZ ;  /* 0x00001e80041c7897 */ /* 0x000fe2000fffe03f */
[----:B------:R-:W-:Y:S01]  /*3edb0*/  MOV R140, UR31 ;  /* 0x0000001f008c7c02 */ /* 0x000fe20008000f00 */
[----:B------:R-:W-:Y:S01]  /*3edc0*/  UMOV UR31, UR51 ;  /* 0x00000033001f7c82 */ /* 0x000fe20008000000 */
[----:B------:R-:W-:Y:S01]  /*3edd0*/  MOV R141, UR30 ;  /* 0x0000001e008d7c02 */ /* 0x000fe20008000f00 */
[----:B------:R-:W-:Y:S01]  /*3ede0*/  UMOV UR30, UR50 ;  /* 0x00000032001e7c82 */ /* 0x000fe20008000000 */
[----:B------:R-:W-:Y:S02]  /*3edf0*/  UIADD3.64 UR24, UR4, 0x1f00, URZ ;  /* 0x00001f0004187897 */ /* 0x000fe4000fffe03f */
[----:B------:R-:W-:Y:S02]  /*3ee00*/  UIADD3.64 UR8, UR4, 0x1f80, URZ ;  /* 0x00001f8004087897 */ /* 0x000fe4000fffe03f */
[----:B------:R-:W-:Y:S01]  /*3ee10*/  HGMMA.64x16x16.F32.BF16 R56, gdesc[UR28].tnspA, R56 ;  /* 0x202000001c3879f0 */ /* 0x000fe20008701838 */
        /* <DEDUP_REMOVED lines=165> */
[----:B------:R-:W-:Y:S02]  /*3f870*/  R2UR UR37, R142 ;  /* 0x000000008e2572ca */ /* 0x000fe400000e0000 */
[----:B------:R-:W-:Y:S02]  /*3f880*/  R2UR UR36, R143 ;  /* 0x000000008f2472ca */ /* 0x000fe400000e0000 */
[----:B------:R-:W-:Y:S02]  /*3f890*/  MOV R142, UR45 ;  /* 0x0000002d008e7c02 */ /* 0x000fe40008000f00 */
[----:B------:R-:W-:Y:S01]  /*3f8a0*/  HGMMA.64x16x16.F32.BF16 R40, gdesc[UR8].tnspA, R40 ;  /* 0x20200000082879f0 */ /* 0x000fe20008701828 */
        /* <DEDUP_REMOVED lines=90> */
[----:B------:R-:W-:Y:S02]  /*3fe50*/  UIADD3.64 UR8, UR4, 0x3700, URZ ;  /* 0x0000370004087897 */ /* 0x000fe4000fffe03f */
[----:B------:R-:W-:Y:S01]  /*3fe60*/  UIADD3.64 UR48, UR4, 0x3780, URZ ;  /* 0x0000378004307897 */ /* 0x000fe2000fffe03f */
[----:B------:R-:W-:Y:S01]  /*3fe70*/  UMOV UR10, UR54 ;  /* 0x00000036000a7c82 */ /* 0x000fe20008000000 */
[----:B------:R-:W-:Y:S01]  /*3fe80*/  UMOV UR11, UR55 ;  /* 0x00000037000b7c82 */ /* 0x000fe20008000000 */
[----:B------:R-:W-:Y:S01]  /*3fe90*/  UMOV UR50, UR58 ;  /* 0x0000003a00327c82 */ /* 0x000fe20008000000 */
[----:B------:R-:W-:-:S03]  /*3fea0*/  UMOV UR51, UR59 ;  /* 0x0000003b00337c82 */ /* 0x000fc60008000000 */
[----:B------:R-:W-:Y:S04]  /*3feb0*/  HGMMA.64x16x16.F32.BF16 R32, gdesc[UR8].tnspA, R32 ;  /* 0x20200000082079f0 */ /* 0x000fe80008701820 */
[----:B------:R-:W-:Y:S01]  /*3fec0*/  HGMMA.64x16x16.F32.BF16 R24, gdesc[UR48].tnspA, R24 ;  /* 0x20200000301879f0 */ /* 0x000fe20008701818 */
[----:B------:R-:W-:Y:S01]  /*3fed0*/  UIADD3.64 UR8, UR4, 0x3800, URZ ;  /* 0x0000380004087897 */ /* 0x000fe2000fffe03f */
[----:B------:R-:W-:Y:S01]  /*3fee0*/  UMOV UR10, UR6 ;  /* 0x00000006000a7c82 */ /* 0x000fe20008000000 */
[----:B------:R-:W-:Y:S01]  /*3fef0*/  UMOV UR11, UR7 ;  /* 0x00000007000b7c82 */ /* 0x000fe20008000000 */
[----:B------:R-:W-:Y:S02]  /*3ff00*/  R2UR UR45, R142 ;  /* 0x000000008e2d72ca */ /* 0x000fe400000e0000 */
[----:B------:R-:W-:Y:S01]  /*3ff10*/  R2UR UR44, R143 ;  /* 0x000000008f2c72ca */ /* 0x000fe200000e0000 */
[----:B------:R-:W-:Y:S01]  /*3ff20*/  UIADD3.64 UR50, UR6, 0x2, URZ ;  /* 0x0000000206327897 */ /* 0x000fe2000fffe03f */
[----:B------:R-:W-:-:S02]  /*3ff30*/  MOV R142, UR53 ;  /* 0x00000035008e7c02 */ /* 0x000fc40008000f00 */
        /* <DEDUP_REMOVED lines=9> */
[----:B------:R-:W-:Y:S01]  /*3ffd0*/  UMOV UR50, UR56 ;  /* 0x0000003800327c82 */ /* 0x000fe20008000000 */
[----:B------:R-:W-:Y:S01]  /*3ffe0*/  UMOV UR51, UR57 ;  /* 0x0000003900337c82 */ /* 0x000fe20008000000 */
[----:B------:R-:W-:Y:S02]  /*3fff0*/  R2UR UR11, R132 ;  /* 0x00000000840b72ca */ /* 0x000fe400000e0000 */
[----:B------:R-:W-:Y:S01]  /*40000*/  R2UR UR10, R133 ;  /* 0x00000000850a72ca */ /* 0x000fe200000e0000 */
[----:B------:R-:W-:Y:S01]  /*40010*/  UIADD3.64 UR52, UR4, 0x3980, URZ ;  /* 0x0000398004347897 */ /* 0x000fe2000fffe03f */
[----:B------:R-:W0:Y:S01]  /*40020*/  LDC R132, c[0x0][0x23c] ;  /* 0x00008f00ff847b82 */ /* 0x000e220000000800 */
[----:B------:R-:W-:Y:S10]  /*40030*/  HGMMA.64x16x16.F32.BF16 R24, gdesc[UR48].tnspA, R24 ;  /* 0x20200000301879f0 */ /* 0x000ff40008701818 */
        /* <DEDUP_REMOVED lines=34> */
[----:B0-----:R-:W-:Y:S01]  /*40260*/  IMAD.SHL.U32 R132, R132, 0x100, RZ ;  /* 0x0000010084847824 */ /* 0x001fe200078e00ff */
[----:B------:R-:W-:-:S04]  /*40270*/  R2UR UR9, R134 ;  /* 0x00000000860972ca */ /* 0x000fc800000e0000 */
[----:B------:R-:W-:Y:S02]  /*40280*/  SHF.R.S32.HI R134, RZ, 0x1f, R132 ;  /* 0x0000001fff867819 */ /* 0x000fe40000011484 */
[----:B------:R-:W-:Y:S02]  /*40290*/  R2UR UR8, R135 ;  /* 0x00000000870872ca */ /* 0x000fe400000e0000 */
[C---:B------:R-:W-:Y:S01]  /*402a0*/  SHF.L.U64.HI R134, R132.reuse, 0x1, R134 ;  /* 0x0000000184867819 */ /* 0x040fe20000010286 */
[----:B------:R-:W-:Y:S01]  /*402b0*/  IMAD.SHL.U32 R132, R132, 0x2, RZ ;  /* 0x0000000284847824 */ /* 0x000fe200078e00ff */
[----:B------:R-:W0:Y:S04]  /*402c0*/  LDC R135, c[0x0][0x238] ;  /* 0x00008e00ff877b82 */ /* 0x000e280000000800 */
[----:B------:R-:W-:-:S02]  /*402d0*/  IADD3 R128, P0, R128, R132, RZ ;  /* 0x0000008480807210 */ /* 0x000fc40007f1e0ff */
[-C--:B------:R-:W-:Y:S01]  /*402e0*/  IADD3 R120, P2, R120, R132.reuse, RZ ;  /* 0x0000008478787210 */ /* 0x080fe20007f5e0ff */
[----:B------:R-:W-:Y:S01]  /*402f0*/  HGMMA.64x16x16.F32.BF16 R24, gdesc[UR52].tnspA, R24 ;  /* 0x20200000341879f0 */ /* 0x000fe20008701818 */
[-C--:B------:R-:W-:Y:S01]  /*40300*/  IADD3 R116, P3, R116, R132.reuse, RZ ;  /* 0x0000008474747210 */ /* 0x080fe20007f7e0ff */
[--C-:B------:R-:W-:Y:S01]  /*40310*/  IMAD.X R129, R129, 0x1, R134.reuse, P0 ;  /* 0x0000000181817824 */ /* 0x100fe200000e0686 */
[-C--:B------:R-:W-:Y:S02]  /*40320*/  IADD3 R126, P6, R126, R132.reuse, RZ ;  /* 0x000000847e7e7210 */ /* 0x080fe40007fde0ff */
[-C--:B------:R-:W-:Y:S01]  /*40330*/  IADD3 R124, P1, R124, R132.reuse, RZ ;  /* 0x000000847c7c7210 */ /* 0x080fe20007f3e0ff */
[--C-:B------:R-:W-:Y:S01]  /*40340*/  IMAD.X R121, R121, 0x1, R134.reuse, P2 ;  /* 0x0000000179797824 */ /* 0x100fe200010e0686 */
[-C--:B------:R-:W-:Y:S01]  /*40350*/  IADD3 R122, P0, R122, R132.reuse, RZ ;  /* 0x000000847a7a7210 */ /* 0x080fe20007f1e0ff */
[--C-:B------:R-:W-:Y:S01]  /*40360*/  IMAD.X R127, R127, 0x1, R134.reuse, P6 ;  /* 0x000000017f7f7824 */ /* 0x100fe200030e0686 */
[-C--:B------:R-:W-:Y:S01]  /*40370*/  IADD3 R114, P2, R114, R132.reuse, RZ ;  /* 0x0000008472727210 */ /* 0x080fe20007f5e0ff */
[--C-:B------:R-:W-:Y:S01]  /*40380*/  IMAD.X R117, R117, 0x1, R134.reuse, P3 ;  /* 0x0000000175757824 */ /* 0x100fe200018e0686 */
[-C--:B------:R-:W-:Y:S01]  /*40390*/  IADD3 R112, P5, R112, R132.reuse, RZ ;  /* 0x0000008470707210 */ /* 0x080fe20007fbe0ff */
[--C-:B------:R-:W-:Y:S01]  /*403a0*/  IMAD.X R125, R125, 0x1, R134.reuse, P1 ;  /* 0x000000017d7d7824 */ /* 0x100fe200008e0686 */
[-C--:B------:R-:W-:Y:S01]  /*403b0*/  IADD3 R108, P4, R108, R132.reuse, RZ ;  /* 0x000000846c6c7210 */ /* 0x080fe20007f9e0ff */
[----:B------:R-:W-:Y:S01]  /*403c0*/  IMAD.X R123, R123, 0x1, R134, P0 ;  /* 0x000000017b7b7824 */ /* 0x000fe200000e0686 */
[----:B------:R-:W-:-:S02]  /*403d0*/  IADD3 R104, P6, R104, R132, RZ ;  /* 0x0000008468687210 */ /* 0x000fc40007fde0ff */
[-C--:B------:R-:W-:Y:S02]  /*403e0*/  IADD3 R110, P3, R110, R132.reuse, RZ ;  /* 0x000000846e6e7210 */ /* 0x080fe40007f7e0ff */
[-C--:B------:R-:W-:Y:S01]  /*403f0*/  IADD3 R118, P1, R118, R132.reuse, RZ ;  /* 0x0000008476767210 */ /* 0x080fe20007f3e0ff */
[--C-:B------:R-:W-:Y:S01]  /*40400*/  IMAD.X R115, R115, 0x1, R134.reuse, P2 ;  /* 0x0000000173737824 */ /* 0x100fe200010e0686 */
[-C--:B------:R-:W-:Y:S01]  /*40410*/  IADD3 R100, P0, R100, R132.reuse, RZ ;  /* 0x0000008464647210 */ /* 0x080fe20007f1e0ff */
[----:B------:R-:W-:Y:S01]  /*40420*/  UIADD3.64 UR48, UR4, 0x3e00, URZ ;  /* 0x00003e0004307897 */ /* 0x000fe2000fffe03f */
        /* <DEDUP_REMOVED lines=15> */
[----:B0-----:R-:W-:Y:S01]  /*40520*/  IMAD.SHL.U32 R135, R135, 0x100, RZ ;  /* 0x0000010087877824 */ /* 0x001fe200078e00ff */
[----:B------:R-:W-:Y:S01]  /*40530*/  UMOV UR50, UR46 ;  /* 0x0000002e00327c82 */ /* 0x000fe20008000000 */
[----:B------:R-:W-:Y:S01]  /*40540*/  UMOV UR51, UR47 ;  /* 0x0000002f00337c82 */ /* 0x000fe20008000000 */
        /* <DEDUP_REMOVED lines=11> */
[----:B------:R-:W-:Y:S01]  /*40600*/  HGMMA.64x16x16.F32.BF16 R24, gdesc[UR48].tnspA, R24 ;  /* 0x20200000301879f0 */ /* 0x000fe20008701818 */
[----:B------:R-:W-:Y:S01]  /*40610*/  R2UR UR51, R136 ;  /* 0x00000000883372ca */ /* 0x000fe200000e0000 */
[----:B------:R-:W-:Y:S01]  /*40620*/  IMAD.SHL.U32 R133, R135, 0x2, RZ ;  /* 0x0000000287857824 */ /* 0x000fe200078e00ff */
[-C--:B------:R-:W-:Y:S01]  /*40630*/  IADD3 R4, P0, R4, R132.reuse, RZ ;  /* 0x0000008404047210 */ /* 0x080fe20007f1e0ff */
[--C-:B------:R-:W-:Y:S01]  /*40640*/  IMAD.X R91, R91, 0x1, R134.reuse, P2 ;  /* 0x000000015b5b7824 */ /* 0x100fe200010e0686 */
[----:B------:R-:W-:Y:S01]  /*40650*/  SHF.R.S32.HI R136, RZ, 0x1f, R135 ;  /* 0x0000001fff887819 */ /* 0x000fe20000011487 */
        /* <DEDUP_REMOVED lines=9> */
[----:B------:R-:W-:Y:S01]  /*406f0*/  IADD3 R2, P3, R2, R132, RZ ;  /* 0x0000008402027210 */ /* 0x000fe20007f7e0ff */
[----:B------:R-:W-:Y:S01]  /*40700*/  IMAD.X R5, R5, 0x1, R134, P0 ;  /* 0x0000000105057824 */ /* 0x000fe200000e0686 */
[----:B------:R-:W-:-:S02]  /*40710*/  SHF.L.U64.HI R132, R135, 0x1, R136 ;  /* 0x0000000187847819 */ /* 0x000fc40000010288 */
[-C--:B------:R-:W-:Y:S01]  /*40720*/  IADD3 R154, P1, R154, R133.reuse, RZ ;  /* 0x000000859a9a7210 */ /* 0x080fe20007f3e0ff */
[----:B------:R-:W-:Y:S01]  /*40730*/  IMAD.X R11, R11, 0x1, R134, P2 ;  /* 0x000000010b0b7824 */ /* 0x000fe200010e0686 */
[-C--:B------:R-:W-:Y:S02]  /*40740*/  IADD3 R156, P0, R156, R133.reuse, RZ ;  /* 0x000000859c9c7210 */ /* 0x080fe40007f1e0ff */
[-C--:B------:R-:W-:Y:S01]  /*40750*/  IADD3 R160, P2, R160, R133.reuse, RZ ;  /* 0x00000085a0a07210 */ /* 0x080fe20007f5e0ff */
[--C-:B------:R-:W-:Y:S01]  /*40760*/  IMAD.X R155, R155, 0x1, R132.reuse, P1 ;  /* 0x000000019b9b7824 */ /* 0x100fe200008e0684 */
[-C--:B------:R-:W-:Y:S01]  /*40770*/  IADD3 R158, P1, R158, R133.reuse, RZ ;  /* 0x000000859e9e7210 */ /* 0x080fe20007f3e0ff */
[----:B------:R-:W-:Y:S01]  /*40780*/  IMAD.X R157, R157, 0x1, R132, P0 ;  /* 0x000000019d9d7824 */ /* 0x000fe200000e0684 */
[-C--:B----4-:R-:W-:Y:S01]  /*40790*/  IADD3 R212, P0, R212, R133.reuse, RZ ;  /* 0x00000085d4d47210 */ /* 0x090fe20007f1e0ff */
[----:B------:R-:W-:Y:S01]  /*407a0*/  IMAD.X R3, R3, 0x1, R134, P3 ;  /* 0x0000000103037824 */ /* 0x000fe200018e0686 */
[-C--:B-----5:R-:W-:Y:S01]  /*407b0*/  IADD3 R210, P3, R210, R133.reuse, RZ ;  /* 0x00000085d2d27210 */ /* 0x0a0fe20007f7e0ff */
[----:B------:R-:W-:Y:S01]  /*407c0*/  IMAD.X R161, R161, 0x1, R132, P2 ;  /* 0x00000001a1a17824 */ /* 0x000fe200010e0684 */
[-C--:B--2---:R-:W-:Y:S01]  /*407d0*/  IADD3 R208, P2, R208, R133.reuse, RZ ;  /* 0x00000085d0d07210 */ /* 0x084fe20007f5e0ff */
[--C-:B------:R-:W-:Y:S01]  /*407e0*/  IMAD.X R7, R7, 0x1, R134.reuse, P6 ;  /* 0x0000000107077824 */ /* 0x100fe200030e0686 */
[-C--:B---3--:R-:W-:Y:S01]  /*407f0*/  IADD3 R206, P6, R206, R133.reuse, RZ ;  /* 0x00000085cece7210 */ /* 0x088fe20007fde0ff */
[----:B------:R-:W-:Y:S01]  /*40800*/  IMAD.X R19, R19, 0x1, R134, P5 ;  /* 0x0000000113137824 */ /* 0x000fe200028e0686 */
[-C--:B------:R-:W-:Y:S01]  /*40810*/  IADD3 R201, P5, R201, R133.reuse, RZ ;  /* 0x00000085c9c97210 */ /* 0x080fe20007fbe0ff */
[--C-:B------:R-:W-:Y:S01]  /*40820*/  IMAD.X R159, R159, 0x1, R132.reuse, P1 ;  /* 0x000000019f9f7824 */ /* 0x100fe200008e0684 */
[----:B------:R-:W-:Y:S01]  /*40830*/  STL [R1+0x330], R212 ;  /* 0x000330d401007387 */ /* 0x000fe20000100800 */
[-C--:B------:R-:W-:Y:S01]  /*40840*/  IADD3 R203, P1, R203, R133.reuse, RZ ;  /* 0x00000085cbcb7210 */ /* 0x080fe20007f3e0ff */
[----:B------:R-:W-:Y:S01]  /*40850*/  IMAD.X R130, R130, 0x1, R132, P0 ;  /* 0x0000000182827824 */ /* 0x000fe200000e0684 */
[-C--:B------:R-:W-:Y:S01]  /*40860*/  IADD3 R205, P0, R205, R133.reuse, RZ ;  /* 0x00000085cdcd7210 */ /* 0x080fe20007f1e0ff */
[----:B------:R-:W-:Y:S01]  /*40870*/  IMAD.X R15, R15, 0x1, R134, P4 ;  /* 0x000000010f0f7824 */ /* 0x000fe200020e0686 */
[----:B------:R-:W-:Y:S01]  /*40880*/  STL [R1+0x2850], R210 ;  /* 0x002850d201007387 */ /* 0x000fe20000100800 */
[----:B------:R-:W-:Y:S01]  /*40890*/  IADD3 R207, P4, R207, R133, RZ ;  /* 0x00000085cfcf7210 */ /* 0x000fe20007f9e0ff */
[----:B------:R-:W-:-:S02]  /*408a0*/  IMAD.X R204, R204, 0x1, R132, P3 ;  /* 0x00000001cccc7824 */ /* 0x000fc400018e0684 */
[----:B------:R-:W-:Y:S01]  /*408b0*/  STL [R1+0x2848], R208 ;  /* 0x002848d001007387 */ /* 0x000fe20000100800 */
[-C--:B------:R-:W-:Y:S01]  /*408c0*/  IADD3 R202, P3, R202, R133.reuse, RZ ;  /* 0x00000085caca7210 */ /* 0x080fe20007f7e0ff */
[----:B------:R-:W-:Y:S02]  /*408d0*/  IMAD.X R200, R200, 0x1, R132, P2 ;  /* 0x00000001c8c87824 */ /* 0x000fe400010e0684 */
[----:B------:R-:W-:Y:S01]  /*408e0*/  STL [R1+0x2840], R206 ;  /* 0x002840ce01007387 */ /* 0x000fe20000100800 */
[----:B------:R-:W-:-:S03]  /*408f0*/  IADD3 R198, P2, R198, R133, RZ ;  /* 0x00000085c6c67210 */ /* 0x000fc60007f5e0ff */
[----:B------:R-:W-:Y:S01]  /*40900*/  STL [R1+0x2838], R201 ;  /* 0x002838c901007387 */ /* 0x000fe20000100800 */
[----:B------:R-:W-:-:S03]  /*40910*/  IMAD.X R223, R223, 0x1, R132, P5 ;  /* 0x00000001dfdf7824 */ /* 0x000fc600028e0684 */
[----:B------:R-:W-:Y:S01]  /*40920*/  STL [R1+0x2830], R203 ;  /* 0x002830cb01007387 */ /* 0x000fe20000100800 */
[----:B------:R-:W-:-:S03]  /*40930*/  IMAD.X R209, R209, 0x1, R132, P6 ;  /* 0x00000001d1d17824 */ /* 0x000fc600030e0684 */
[----:B------:R-:W-:Y:S04]  /*40940*/  STL [R1+0x2828], R205 ;  /* 0x002828cd01007387 */ /* 0x000fe80000100800 */
[----:B------:R-:W-:Y:S04]  /*40950*/  STL [R1+0x2820], R207 ;  /* 0x002820cf01007387 */ /* 0x000fe80000100800 */
[----:B------:R-:W-:Y:S04]  /*40960*/  STL [R1+0x284c], R204 ;  /* 0x00284ccc01007387 */ /* 0x000fe80000100800 */
[----:B------:R-:W-:Y:S04]  /*40970*/  STL [R1+0x2818], R202 ;  /* 0x002818ca01007387 */ /* 0x000fe80000100800 */
[----:B------:R-:W-:Y:S04]  /*40980*/  STL [R1+0x2844], R200 ;  /* 0x002844c801007387 */ /* 0x000fe80000100800 */
[----:B------:R-:W-:Y:S04]  /*40990*/  STL [R1+0x2810], R198 ;  /* 0x002810c601007387 */ /* 0x000fe80000100800 */
[----:B------:R0:W-:Y:S04]  /*409a0*/  STL [R1+0x2834], R223 ;  /* 0x002834df01007387 */ /* 0x0001e80000100800 */
[----:B------:R-:W-:Y:S04]  /*409b0*/  STL [R1+0x283c], R209 ;  /* 0x00283cd101007387 */ /* 0x000fe80000100800 */
[----:B0-----:R-:W2:Y:S01]  /*409c0*/  LDL.LU R223, [R1+0x280c] ;  /* 0x00280c0001df7983 */ /* 0x001ea20000300800 */
[-C--:B------:R-:W-:Y:S01]  /*409d0*/  IADD3 R211, P6, R211, R133.reuse, RZ ;  /* 0x00000085d3d37210 */ /* 0x080fe20007fde0ff */
[----:B------:R-:W-:Y:S01]  /*409e0*/  IMAD.X R215, R215, 0x1, R132, P1 ;  /* 0x00000001d7d77824 */ /* 0x000fe200008e0684 */
[----:B------:R-:W-:-:S02]  /*409f0*/  IADD3 R219, P1, R219, R133, RZ ;  /* 0x00000085dbdb7210 */ /* 0x000fc40007f3e0ff */
[-C--:B------:R-:W-:Y:S01]  /*40a00*/  IADD3 R213, P5, R213, R133.reuse, RZ ;  /* 0x00000085d5d57210 */ /* 0x080fe20007fbe0ff */
[----:B------:R-:W-:Y:S01]  /*40a10*/  STL [R1+0x2808], R211 ;  /* 0x002808d301007387 */ /* 0x000fe20000100800 */
[--C-:B------:R-:W-:Y:S01]  /*40a20*/  IMAD.X R196, R196, 0x1, R132.reuse, P0 ;  /* 0x00000001c4c47824 */ /* 0x100fe200000e0684 */
[-C--:B------:R-:W-:Y:S01]  /*40a30*/  IADD3 R194, P0, R194, R133.reuse, RZ ;  /* 0x00000085c2c27210 */ /* 0x080fe20007f1e0ff */
[----:B------:R-:W-:Y:S01]  /*40a40*/  IMAD.X R192, R192, 0x1, R132, P4 ;  /* 0x00000001c0c07824 */ /* 0x000fe200020e0684 */
[----:B------:R0:W-:Y:S01]  /*40a50*/  STL [R1+0x27f8], R219 ;  /* 0x0027f8db01007387 */ /* 0x0001e20000100800 */
[----:B------:R-:W-:-:S03]  /*40a60*/  IADD3 R190, P4, R190, R133, RZ ;  /* 0x00000085bebe7210 */ /* 0x000fc60007f9e0ff */
[----:B------:R-:W-:Y:S01]  /*40a70*/  STL [R1+0x2800], R213 ;  /* 0x002800d501007387 */ /* 0x000fe20000100800 */
[----:B------:R-:W-:-:S03]  /*40a80*/  IMAD.X R217, R217, 0x1, R132, P3 ;  /* 0x00000001d9d97824 */ /* 0x000fc600018e0684 */
[----:B0-----:R-:W3:Y:S04]  /*40a90*/  LDL.LU R219, [R1+0x27d8] ;  /* 0x0027d80001db7983 */ /* 0x001ee80000300800 */
[----:B------:R-:W-:Y:S01]  /*40aa0*/  STL [R1+0x282c], R215 ;  /* 0x00282cd701007387 */ /* 0x000fe20000100800 */
[----:B------:R-:W-:-:S03]  /*40ab0*/  IADD3 R221, P3, R221, R133, RZ ;  /* 0x00000085dddd7210 */ /* 0x000fc60007f7e0ff */
[----:B------:R-:W-:Y:S04]  /*40ac0*/  STL [R1+0x2824], R196 ;  /* 0x002824c401007387 */ /* 0x000fe80000100800 */
[----:B------:R-:W-:Y:S04]  /*40ad0*/  STL [R1+0x27f0], R194 ;  /* 0x0027f0c201007387 */ /* 0x000fe80000100800 */
[----:B------:R-:W-:Y:S04]  /*40ae0*/  STL [R1+0x281c], R192 ;  /* 0x00281cc001007387 */ /* 0x000fe80000100800 */
[----:B------:R-:W4:Y:S04]  /*40af0*/  LDL.LU R214, [R1+0x2804] ;  /* 0x0028040001d67983 */ /* 0x000f280000300800 */
[----:B------:R-:W-:Y:S04]  /*40b00*/  STL [R1+0x27e8], R190 ;  /* 0x0027e8be01007387 */ /* 0x000fe80000100800 */
[----:B------:R-:W5:Y:S04]  /*40b10*/  LDL.LU R193, [R1+0x27d0] ;  /* 0x0027d00001c17983 */ /* 0x000f680000300800 */
[----:B------:R-:W-:Y:S04]  /*40b20*/  STL [R1+0x2814], R217 ;  /* 0x002814d901007387 */ /* 0x000fe80000100800 */
[----:B------:R-:W5:Y:S04]  /*40b30*/  LDL.LU R195, [R1+0x27fc] ;  /* 0x0027fc0001c37983 */ /* 0x000f680000300800 */
[----:B------:R0:W-:Y:S04]  /*40b40*/  STL [R1+0x27e0], R221 ;  /* 0x0027e0dd01007387 */ /* 0x0001e80000100800 */
        /* <DEDUP_REMOVED lines=16> */
[----:B0-----:R-:W5:Y:S04]  /*40c50*/  LDL.LU R221, [R1+0x2788] ;  /* 0x0027880001dd7983 */ /* 0x001f680000300800 */
[----:B------:R-:W5:Y:S04]  /*40c60*/  LDL.LU R213, [R1+0x27b4] ;  /* 0x0027b40001d57983 */ /* 0x000f680000300800 */
[----:B------:R-:W5:Y:S01]  /*40c70*/  LDL.LU R215, [R1+0x2780] ;  /* 0x0027800001d77983 */ /* 0x000f620000300800 */
[----:B--2---:R-:W-:-:S05]  /*40c80*/  IMAD.X R223, R223, 0x1, R132, P2 ;  /* 0x00000001dfdf7824 */ /* 0x004fca00010e0684 */
[----:B------:R0:W-:Y:S04]  /*40c90*/  STL [R1+0x280c], R223 ;  /* 0x00280cdf01007387 */ /* 0x0001e80000100800 */
[----:B0-----:R-:W2:Y:S04]  /*40ca0*/  LDL.LU R223, [R1+0x27ac] ;  /* 0x0027ac0001df7983 */ /* 0x001ea80000300800 */
[----:B------:R-:W2:Y:S01]  /*40cb0*/  LDL.LU R196, [R1+0x2778] ;  /* 0x0027780001c47983 */ /* 0x000ea20000300800 */
[----:B---3--:R-:W-:-:S03]  /*40cc0*/  IADD3 R219, P2, R219, R133, RZ ;  /* 0x00000085dbdb7210 */ /* 0x008fc60007f5e0ff */
[----:B------:R-:W3:Y:S04]  /*40cd0*/  LDL.LU R194, [R1+0x27a4] ;  /* 0x0027a40001c27983 */ /* 0x000ee80000300800 */
[----:B------:R-:W3:Y:S04]  /*40ce0*/  LDL.LU R192, [R1+0x2770] ;  /* 0x0027700001c07983 */ /* 0x000ee80000300800 */
[----:B------:R0:W-:Y:S04]  /*40cf0*/  STL [R1+0x27d8], R219 ;  /* 0x0027d8db01007387 */ /* 0x0001e80000100800 */
[----:B------:R-:W3:Y:S04]  /*40d00*/  LDL.LU R190, [R1+0x279c] ;  /* 0x00279c0001be7983 */ /* 0x000ee80000300800 */
[----:B------:R-:W3:Y:S01]  /*40d10*/  LDL.LU R217, [R1+0x2768] ;  /* 0x0027680001d97983 */ /* 0x000ee20000300800 */
[----:B----4-:R-:W-:-:S03]  /*40d20*/  IMAD.X R214, R214, 0x1, R132, P6 ;  /* 0x00000001d6d67824 */ /* 0x010fc600030e0684 */
[----:B0-----:R-:W4:Y:S01]  /*40d30*/  LDL.LU R219, [R1+0x2794] ;  /* 0x0027940001db7983 */ /* 0x001f220000300800 */
[----:B-----5:R-:W-:-:S03]  /*40d40*/  IADD3 R193, P6, R193, R133, RZ ;  /* 0x00000085c1c17210 */ /* 0x020fc60007fde0ff */
[----:B------:R-:W-:Y:S01]  /*40d50*/  STL [R1+0x2804], R214 ;  /* 0x002804d601007387 */ /* 0x000fe20000100800 */
[----:B------:R-:W-:-:S03]  /*40d60*/  IMAD.X R195, R195, 0x1, R132, P5 ;  /* 0x00000001c3c37824 */ /* 0x000fc600028e0684 */
[----:B------:R-:W-:Y:S01]  /*40d70*/  STL [R1+0x27d0], R193 ;  /* 0x0027d0c101007387 */ /* 0x000fe20000100800 */
[----:B------:R-:W-:-:S03]  /*40d80*/  IADD3 R197, P5, R197, R133, RZ ;  /* 0x00000085c5c57210 */ /* 0x000fc60007fbe0ff */
        /* <DEDUP_REMOVED lines=27> */
[-C--:B------:R-:W-:Y:S01]  /*40f40*/  IADD3 R209, P5, R209, R133.reuse, RZ ;  /* 0x00000085d1d17210 */ /* 0x080fe20007fbe0ff */
[--C-:B------:R-:W-:Y:S01]  /*40f50*/  IMAD.X R211, R211, 0x1, R132.reuse, P1 ;  /* 0x00000001d3d37824 */ /* 0x100fe200008e0684 */
[----:B------:R-:W-:Y:S01]  /*40f60*/  IADD3 R221, P1, R221, R133, RZ ;  /* 0x00000085dddd7210 */ /* 0x000fe20007f3e0ff */
[----:B------:R-:W-:Y:S04]  /*40f70*/  STL [R1+0x27c4], R198 ;  /* 0x0027c4c601007387 */ /* 0x000fe80000100800 */
[----:B------:R0:W-:Y:S01]  /*40f80*/  STL [R1+0x2788], R221 ;  /* 0x002788dd01007387 */ /* 0x0001e20000100800 */
[----:B------:R-:W-:-:S03]  /*40f90*/  IMAD.X R213, R213, 0x1, R132, P0 ;  /* 0x00000001d5d57824 */ /* 0x000fc600000e0684 */
[----:B------:R-:W-:Y:S04]  /*40fa0*/  STL [R1+0x2790], R209 ;  /* 0x002790d101007387 */ /* 0x000fe80000100800 */
[----:B0-----:R-:W5:Y:S04]  /*40fb0*/  LDL.LU R221, [R1+0x2760] ;  /* 0x0027600001dd7983 */ /* 0x001f680000300800 */
[----:B------:R-:W-:Y:S01]  /*40fc0*/  STL [R1+0x27bc], R211 ;  /* 0x0027bcd301007387 */ /* 0x000fe20000100800 */
[----:B--2---:R-:W-:-:S05]  /*40fd0*/  IMAD.X R223, R223, 0x1, R132, P4 ;  /* 0x00000001dfdf7824 */ /* 0x004fca00020e0684 */
[----:B------:R0:W-:Y:S04]  /*40fe0*/  STL [R1+0x27ac], R223 ;  /* 0x0027acdf01007387 */ /* 0x0001e80000100800 */
[----:B------:R-:W-:Y:S04]  /*40ff0*/  STL [R1+0x27b4], R213 ;  /* 0x0027b4d501007387 */ /* 0x000fe80000100800 */
[----:B0-----:R-:W2:Y:S01]  /*41000*/  LDL.LU R223, [R1+0x278c] ;  /* 0x00278c0001df7983 */ /* 0x001ea20000300800 */
[-C--:B------:R-:W-:Y:S01]  /*41010*/  IADD3 R215, P0, R215, R133.reuse, RZ ;  /* 0x00000085d7d77210 */ /* 0x080fe20007f1e0ff */
[----:B---3--:R-:W-:Y:S01]  /*41020*/  IMAD.X R194, R194, 0x1, R132, P3 ;  /* 0x00000001c2c27824 */ /* 0x008fe200018e0684 */
[----:B------:R-:W-:-:S02]  /*41030*/  IADD3 R196, P4, R196, R133, RZ ;  /* 0x00000085c4c47210 */ /* 0x000fc40007f9e0ff */
[-C--:B------:R-:W-:Y:S01]  /*41040*/  IADD3 R192, P3, R192, R133.reuse, RZ ;  /* 0x00000085c0c07210 */ /* 0x080fe20007f7e0ff */
[----:B------:R-:W-:Y:S01]  /*41050*/  STL [R1+0x2780], R215 ;  /* 0x002780d701007387 */ /* 0x000fe20000100800 */
[--C-:B------:R-:W-:Y:S01]  /*41060*/  IMAD.X R190, R190, 0x1, R132.reuse, P2 ;  /* 0x00000001bebe7824 */ /* 0x100fe200010e0684 */
[----:B------:R-:W-:Y:S02]  /*41070*/  IADD3 R217, P2, R217, R133, RZ ;  /* 0x00000085d9d97210 */ /* 0x000fe40007f5e0ff */
[----:B------:R-:W-:Y:S04]  /*41080*/  STL [R1+0x2778], R196 ;  /* 0x002778c401007387 */ /* 0x000fe80000100800 */
[----:B------:R-:W-:Y:S01]  /*41090*/  STL [R1+0x27a4], R194 ;  /* 0x0027a4c201007387 */ /* 0x000fe20000100800 */
[----:B----4-:R-:W-:-:S03]  /*410a0*/  IMAD.X R219, R219, 0x1, R132, P6 ;  /* 0x00000001dbdb7824 */ /* 0x010fc600030e0684 */
[----:B------:R-:W-:Y:S04]  /*410b0*/  STL [R1+0x2770], R192 ;  /* 0x002770c001007387 */ /* 0x000fe80000100800 */
[----:B------:R-:W3:Y:S04]  /*410c0*/  LDL.LU R214, [R1+0x2758] ;  /* 0x0027580001d67983 */ /* 0x000ee80000300800 */
[----:B------:R-:W-:Y:S04]  /*410d0*/  STL [R1+0x279c], R190 ;  /* 0x00279cbe01007387 */ /* 0x000fe80000100800 */
[----:B------:R-:W4:Y:S04]  /*410e0*/  LDL.LU R193, [R1+0x2784] ;  /* 0x0027840001c17983 */ /* 0x000f280000300800 */
[----:B------:R-:W-:Y:S04]  /*410f0*/  STL [R1+0x2768], R217 ;  /* 0x002768d901007387 */ /* 0x000fe80000100800 */
[----:B------:R-:W4:Y:S04]  /*41100*/  LDL.LU R195, [R1+0x2750] ;  /* 0x0027500001c37983 */ /* 0x000f280000300800 */
[----:B------:R0:W-:Y:S04]  /*41110*/  STL [R1+0x2794], R219 ;  /* 0x002794db01007387 */ /* 0x0001e80000100800 */
        /* <DEDUP_REMOVED lines=16> */
[----:B0-----:R-:W4:Y:S01]  /*41220*/  LDL.LU R219, [R1+0x273c] ;  /* 0x00273c0001db7983 */ /* 0x001f220000300800 */
[----:B-----5:R-:W-:-:S03]  /*41230*/  IADD3 R221, P6, R221, R133, RZ ;  /* 0x00000085dddd7210 */ /* 0x020fc60007fde0ff */
[----:B------:R-:W5:Y:S04]  /*41240*/  LDL.LU R213, [R1+0x2708] ;  /* 0x0027080001d57983 */ /* 0x000f680000300800 */
[----:B------:R-:W5:Y:S04]  /*41250*/  LDL.LU R215, [R1+0x2734] ;  /* 0x0027340001d77983 */ /* 0x000f680000300800 */
[----:B------:R0:W-:Y:S04]  /*41260*/  STL [R1+0x2760], R221 ;  /* 0x002760dd01007387 */ /* 0x0001e80000100800 */
[----:B0-----:R-:W5:Y:S04]  /*41270*/  LDL.LU R221, [R1+0x2700] ;  /* 0x0027000001dd7983 */ /* 0x001f680000300800 */
[----:B------:R-:W5:Y:S04]  /*41280*/  LDL.LU R196, [R1+0x272c] ;  /* 0x00272c0001c47983 */ /* 0x000f680000300800 */
[----:B------:R-:W5:Y:S04]  /*41290*/  LDL.LU R194, [R1+0x26f8] ;  /* 0x0026f80001c27983 */ /* 0x000f680000300800 */
[----:B------:R-:W5:Y:S01]  /*412a0*/  LDL.LU R192, [R1+0x2724] ;  /* 0x0027240001c07983 */ /* 0x000f620000300800 */
[----:B--2---:R-:W-:-:S05]  /*412b0*/  IMAD.X R223, R223, 0x1, R132, P5 ;  /* 0x00000001dfdf7824 */ /* 0x004fca00028e0684 */
[----:B------:R0:W-:Y:S04]  /*412c0*/  STL [R1+0x278c], R223 ;  /* 0x00278cdf01007387 */ /* 0x0001e80000100800 */
[----:B------:R-:W2:Y:S04]  /*412d0*/  LDL.LU R190, [R1+0x26f0] ;  /* 0x0026f00001be7983 */ /* 0x000ea80000300800 */
[----:B------:R-:W2:Y:S04]  /*412e0*/  LDL.LU R217, [R1+0x271c] ;  /* 0x00271c0001d97983 */ /* 0x000ea80000300800 */
[----:B0-----:R-:W2:Y:S01]  /*412f0*/  LDL.LU R223, [R1+0x26e8] ;  /* 0x0026e80001df7983 */ /* 0x001ea20000300800 */
[----:B---3--:R-:W-:Y:S01]  /*41300*/  IADD3 R214, P5, R214, R133, RZ ;  /* 0x00000085d6d67210 */ /* 0x008fe20007fbe0ff */
[----:B----4-:R-:W-:-:S04]  /*41310*/  IMAD.X R193, R193, 0x1, R132, P1 ;  /* 0x00000001c1c17824 */ /* 0x010fc800008e0684 */
        /* <DEDUP_REMOVED lines=33> */
[----:B------:R-:W-:Y:S01]  /*41530*/  IMAD.X R219, R219, 0x1, R132, P4 ;  /* 0x00000001dbdb7824 */ /* 0x000fe200020e0684 */
[----:B------:R-:W-:-:S04]  /*41540*/  IADD3 R211, P0, R211, R133, RZ ;  /* 0x00000085d3d37210 */ /* 0x000fc80007f1e0ff */
[----:B------:R0:W-:Y:S01]  /*41550*/  STL [R1+0x273c], R219 ;  /* 0x00273cdb01007387 */ /* 0x0001e20000100800 */
[-C--:B-----5:R-:W-:Y:S01]  /*41560*/  IADD3 R213, P4, R213, R133.reuse, RZ ;  /* 0x00000085d5d57210 */ /* 0x0a0fe20007f9e0ff */
[----:B------:R-:W-:Y:S02]  /*41570*/  IMAD.X R215, R215, 0x1, R132, P3 ;  /* 0x00000001d7d77824 */ /* 0x000fe400018e0684 */
[----:B------:R-:W-:Y:S04]  /*41580*/  STL [R1+0x2744], R209 ;  /* 0x002744d101007387 */ /* 0x000fe80000100800 */
[----:B0-----:R-:W3:Y:S01]  /*41590*/  LDL.LU R219, [R1+0x2714] ;  /* 0x0027140001db7983 */ /* 0x001ee20000300800 */
[----:B------:R-:W-:-:S03]  /*415a0*/  IADD3 R221, P3, R221, R133, RZ ;  /* 0x00000085dddd7210 */ /* 0x000fc60007f7e0ff */
[----:B------:R-:W-:Y:S01]  /*415b0*/  STL [R1+0x2710], R211 ;  /* 0x002710d301007387 */ /* 0x000fe20000100800 */
[----:B------:R-:W-:-:S03]  /*415c0*/  IMAD.X R196, R196, 0x1, R132, P2 ;  /* 0x00000001c4c47824 */ /* 0x000fc600010e0684 */
[----:B------:R0:W-:Y:S01]  /*415d0*/  STL [R1+0x2700], R221 ;  /* 0x002700dd01007387 */ /* 0x0001e20000100800 */
[----:B------:R-:W-:-:S03]  /*415e0*/  IADD3 R194, P2, R194, R133, RZ ;  /* 0x00000085c2c27210 */ /* 0x000fc60007f5e0ff */
[----:B------:R-:W-:Y:S01]  /*415f0*/  STL [R1+0x2708], R213 ;  /* 0x002708d501007387 */ /* 0x000fe20000100800 */
[----:B------:R-:W-:-:S03]  /*41600*/  IMAD.X R192, R192, 0x1, R132, P6 ;  /* 0x00000001c0c07824 */ /* 0x000fc600030e0684 */
[----:B0-----:R-:W4:Y:S04]  /*41610*/  LDL.LU R221, [R1+0x26e0] ;  /* 0x0026e00001dd7983 */ /* 0x001f280000300800 */
[----:B------:R-:W-:Y:S04]  /*41620*/  STL [R1+0x2734], R215 ;  /* 0x002734d701007387 */ /* 0x000fe80000100800 */
[----:B------:R-:W-:Y:S04]  /*41630*/  STL [R1+0x272c], R196 ;  /* 0x00272cc401007387 */ /* 0x000fe80000100800 */
[----:B------:R-:W-:Y:S04]  /*41640*/  STL [R1+0x26f8], R194 ;  /* 0x0026f8c201007387 */ /* 0x000fe80000100800 */
[----:B------:R-:W-:Y:S04]  /*41650*/  STL [R1+0x2724], R192 ;  /* 0x002724c001007387 */ /* 0x000fe80000100800 */
[----:B------:R-:W5:Y:S01]  /*41660*/  LDL.LU R214, [R1+0x270c] ;  /* 0x00270c0001d67983 */ /* 0x000f620000300800 */
[----:B--2---:R-:W-:Y:S01]  /*41670*/  IADD3 R190, P6, R190, R133, RZ ;  /* 0x00000085bebe7210 */ /* 0x004fe20007fde0ff */
[----:B------:R-:W-:-:S04]  /*41680*/  IMAD.X R217, R217, 0x1, R132, P5 ;  /* 0x00000001d9d97824 */ /* 0x000fc800028e0684 */
[----:B------:R-:W-:Y:S01]  /*41690*/  STL [R1+0x26f0], R190 ;  /* 0x0026f0be01007387 */ /* 0x000fe20000100800 */
[----:B------:R-:W-:-:S03]  /*416a0*/  IADD3 R223, P5, R223, R133, RZ ;  /* 0x00000085dfdf7210 */ /* 0x000fc60007fbe0ff */
[----:B------:R-:W2:Y:S04]  /*416b0*/  LDL.LU R193, [R1+0x26d8] ;  /* 0x0026d80001c17983 */ /* 0x000ea80000300800 */
[----:B------:R-:W-:Y:S04]  /*416c0*/  STL [R1+0x271c], R217 ;  /* 0x00271cd901007387 */ /* 0x000fe80000100800 */
[----:B------:R-:W2:Y:S04]  /*416d0*/  LDL.LU R195, [R1+0x2704] ;  /* 0x0027040001c37983 */ /* 0x000ea80000300800 */
[----:B------:R0:W-:Y:S04]  /*416e0*/  STL [R1+0x26e8], R223 ;  /* 0x0026e8df01007387 */ /* 0x0001e80000100800 */
[----:B------:R-:W2:Y:S04]  /*416f0*/  LDL.LU R197, [R1+0x26d0] ;  /* 0x0026d00001c57983 */ /* 0x000ea80000300800 */
        /* <DEDUP_REMOVED lines=15> */
[----:B0-----:R-:W2:Y:S04]  /*417f0*/  LDL.LU R223, [R1+0x26a8] ;  /* 0x0026a80001df7983 */ /* 0x001ea80000300800 */
[----:B------:R-:W2:Y:S04]  /*41800*/  LDL.LU R213, [R1+0x26bc] ;  /* 0x0026bc0001d57983 */ /* 0x000ea80000300800 */
[----:B------:R-:W2:Y:S01]  /*41810*/  LDL.LU R215, [R1+0x26a0] ;  /* 0x0026a00001d77983 */ /* 0x000ea20000300800 */
[----:B---3--:R-:W-:-:S05]  /*41820*/  IMAD.X R219, R219, 0x1, R132, P1 ;  /* 0x00000001dbdb7824 */ /* 0x008fca00008e0684 */
[----:B------:R0:W-:Y:S04]  /*41830*/  STL [R1+0x2714], R219 ;  /* 0x002714db01007387 */ /* 0x0001e80000100800 */
[----:B0-----:R-:W3:Y:S04]  /*41840*/  LDL.LU R219, [R1+0x26b4] ;  /* 0x0026b40001db7983 */ /* 0x001ee80000300800 */
[----:B------:R-:W3:Y:S01]  /*41850*/  LDL.LU R196, [R1+0x2698] ;  /* 0x0026980001c47983 */ /* 0x000ee20000300800 */
[----:B----4-:R-:W-:-:S03]  /*41860*/  IADD3 R221, P1, R221, R133, RZ ;  /* 0x00000085dddd7210 */ /* 0x010fc60007f3e0ff */
[----:B------:R-:W4:Y:S04]  /*41870*/  LDL.LU R194, [R1+0x2864] ;  /* 0x0028640001c27983 */ /* 0x000f280000300800 */
[----:B------:R-:W4:Y:S04]  /*41880*/  LDL.LU R192, [R1+0x2690] ;  /* 0x0026900001c07983 */ /* 0x000f280000300800 */
[----:B------:R0:W-:Y:S04]  /*41890*/  STL [R1+0x26e0], R221 ;  /* 0x0026e0dd01007387 */ /* 0x0001e80000100800 */
[----:B------:R-:W4:Y:S04]  /*418a0*/  LDL.LU R190, [R1+0x285c] ;  /* 0x00285c0001be7983 */ /* 0x000f280000300800 */
[----:B------:R-:W4:Y:S01]  /*418b0*/  LDL.LU R217, [R1+0x2688] ;  /* 0x0026880001d97983 */ /* 0x000f220000300800 */
[----:B-----5:R-:W-:-:S03]  /*418c0*/  IMAD.X R214, R214, 0x1, R132, P0 ;  /* 0x00000001d6d67824 */ /* 0x020fc600000e0684 */
[----:B0-----:R-:W5:Y:S04]  /*418d0*/  LDL.LU R221, [R1+0x2854] ;  /* 0x0028540001dd7983 */ /* 0x001f680000300800 */
[----:B------:R-:W-:Y:S01]  /*418e0*/  STL [R1+0x270c], R214 ;  /* 0x00270cd601007387 */ /* 0x000fe20000100800 */
[----:B--2---:R-:W-:Y:S01]  /*418f0*/  IADD3 R193, P0, R193, R133, RZ ;  /* 0x00000085c1c17210 */ /* 0x004fe20007f1e0ff */
[----:B------:R-:W-:-:S04]  /*41900*/  IMAD.X R195, R195, 0x1, R132, P4 ;  /* 0x00000001c3c37824 */ /* 0x000fc800020e0684 */
        /* <DEDUP_REMOVED lines=31> */
[-C--:B------:R-:W-:Y:S01]  /*41b00*/  IADD3 R223, P3, R223, R133.reuse, RZ ;  /* 0x00000085dfdf7210 */ /* 0x080fe20007f7e0ff */
[----:B------:R-:W-:Y:S04]  /*41b10*/  STL [R1+0x26cc], R198 ;  /* 0x0026ccc601007387 */ /* 0x000fe80000100800 */
[----:B------:R0:W-:Y:S04]  /*41b20*/  STL [R1+0x26a8], R223 ;  /* 0x0026a8df01007387 */ /* 0x0001e80000100800 */
[----:B------:R-:W-:Y:S04]  /*41b30*/  STL [R1+0x26b0], R209 ;  /* 0x0026b0d101007387 */ /* 0x000fe80000100800 */
[----:B0-----:R-:W2:Y:S01]  /*41b40*/  LDL.LU R223, [R1+0x2680] ;  /* 0x0026800001df7983 */ /* 0x001ea20000300800 */
[----:B------:R-:W-:Y:S01]  /*41b50*/  IMAD.X R213, R213, 0x1, R132, P2 ;  /* 0x00000001d5d57824 */ /* 0x000fe200010e0684 */
[----:B------:R-:W-:-:S02]  /*41b60*/  IADD3 R215, P2, R215, R133, RZ ;  /* 0x00000085d7d77210 */ /* 0x000fc40007f5e0ff */
[----:B------:R-:W-:Y:S01]  /*41b70*/  STL [R1+0x26c4], R211 ;  /* 0x0026c4d301007387 */ /* 0x000fe20000100800 */
[----:B---3--:R-:W-:Y:S01]  /*41b80*/  IMAD.X R219, R219, 0x1, R132, P6 ;  /* 0x00000001dbdb7824 */ /* 0x008fe200030e0684 */
[----:B------:R-:W-:-:S04]  /*41b90*/  IADD3 R196, P6, R196, R133, RZ ;  /* 0x00000085c4c47210 */ /* 0x000fc80007fde0ff */
[----:B------:R0:W-:Y:S01]  /*41ba0*/  STL [R1+0x26b4], R219 ;  /* 0x0026b4db01007387 */ /* 0x0001e20000100800 */
[----:B----4-:R-:W-:-:S03]  /*41bb0*/  IMAD.X R194, R194, 0x1, R132, P5 ;  /* 0x00000001c2c27824 */ /* 0x010fc600028e0684 */
[----:B------:R-:W-:Y:S01]  /*41bc0*/  STL [R1+0x26bc], R213 ;  /* 0x0026bcd501007387 */ /* 0x000fe20000100800 */
[----:B------:R-:W-:-:S03]  /*41bd0*/  IADD3 R192, P5, R192, R133, RZ ;  /* 0x00000085c0c07210 */ /* 0x000fc60007fbe0ff */
[----:B0-----:R-:W3:Y:S04]  /*41be0*/  LDL.LU R219, [R1+0x26ac] ;  /* 0x0026ac0001db7983 */ /* 0x001ee80000300800 */
[----:B------:R-:W-:Y:S01]  /*41bf0*/  STL [R1+0x26a0], R215 ;  /* 0x0026a0d701007387 */ /* 0x000fe20000100800 */
[----:B------:R-:W-:-:S03]  /*41c00*/  IMAD.X R190, R190, 0x1, R132, P1 ;  /* 0x00000001bebe7824 */ /* 0x000fc600008e0684 */
[----:B------:R-:W-:Y:S01]  /*41c10*/  STL [R1+0x2698], R196 ;  /* 0x002698c401007387 */ /* 0x000fe20000100800 */
[----:B------:R-:W-:-:S03]  /*41c20*/  IADD3 R217, P1, R217, R133, RZ ;  /* 0x00000085d9d97210 */ /* 0x000fc60007f3e0ff */
[----:B------:R-:W-:Y:S01]  /*41c30*/  STL [R1+0x2864], R194 ;  /* 0x002864c201007387 */ /* 0x000fe20000100800 */
[----:B-----5:R-:W-:-:S03]  /*41c40*/  IMAD.X R221, R221, 0x1, R132, P0 ;  /* 0x00000001dddd7824 */ /* 0x020fc600000e0684 */
        /* <DEDUP_REMOVED lines=26> */
[----:B--2---:R-:W-:-:S05]  /*41df0*/  IADD3 R223, P0, R223, R133, RZ ;  /* 0x00000085dfdf7210 */ /* 0x004fca0007f1e0ff */
[----:B------:R0:W-:Y:S04]  /*41e00*/  STL [R1+0x2680], R223 ;  /* 0x002680df01007387 */ /* 0x0001e80000100800 */
[----:B0-----:R-:W2:Y:S04]  /*41e10*/  LDL.LU R223, [R1+0x2620] ;  /* 0x0026200001df7983 */ /* 0x001ea80000300800 */
[----:B------:R-:W2:Y:S04]  /*41e20*/  LDL.LU R196, [R1+0x264c] ;  /* 0x00264c0001c47983 */ /* 0x000ea80000300800 */
[----:B------:R-:W2:Y:S04]  /*41e30*/  LDL.LU R194, [R1+0x2618] ;  /* 0x0026180001c27983 */ /* 0x000ea80000300800 */
[----:B------:R-:W2:Y:S01]  /*41e40*/  LDL.LU R192, [R1+0x2644] ;  /* 0x0026440001c07983 */ /* 0x000ea20000300800 */
[----:B---3--:R-:W-:-:S05]  /*41e50*/  IMAD.X R219, R219, 0x1, R132, P4 ;  /* 0x00000001dbdb7824 */ /* 0x008fca00020e0684 */
[----:B------:R0:W-:Y:S04]  /*41e60*/  STL [R1+0x26ac], R219 ;  /* 0x0026acdb01007387 */ /* 0x0001e80000100800 */
[----:B------:R-:W3:Y:S04]  /*41e70*/  LDL.LU R190, [R1+0x2610] ;  /* 0x0026100001be7983 */ /* 0x000ee80000300800 */
[----:B------:R-:W3:Y:S04]  /*41e80*/  LDL.LU R217, [R1+0x263c] ;  /* 0x00263c0001d97983 */ /* 0x000ee80000300800 */
[----:B0-----:R-:W3:Y:S01]  /*41e90*/  LDL.LU R219, [R1+0x2608] ;  /* 0x0026080001db7983 */ /* 0x001ee20000300800 */
[----:B----4-:R-:W-:Y:S01]  /*41ea0*/  IADD3 R214, P4, R214, R133, RZ ;  /* 0x00000085d6d67210 */ /* 0x010fe20007f9e0ff */
[----:B-----5:R-:W-:-:S04]  /*41eb0*/  IMAD.X R193, R193, 0x1, R132, P3 ;  /* 0x00000001c1c17824 */ /* 0x020fc800018e0684 */
        /* <DEDUP_REMOVED lines=36> */
[-C--:B------:R-:W-:Y:S01]  /*42100*/  IADD3 R213, P6, R213, R133.reuse, RZ ;  /* 0x00000085d5d57210 */ /* 0x080fe20007fde0ff */
[----:B------:R-:W-:Y:S02]  /*42110*/  IMAD.X R215, R215, 0x1, R132, P5 ;  /* 0x00000001d7d77824 */ /* 0x000fe400028e0684 */
[----:B------:R-:W-:Y:S04]  /*42120*/  STL [R1+0x2664], R209 ;  /* 0x002664d101007387 */ /* 0x000fe80000100800 */
[----:B0-----:R-:W4:Y:S04]  /*42130*/  LDL.LU R221, [R1+0x2634] ;  /* 0x0026340001dd7983 */ /* 0x001f280000300800 */
[----:B------:R-:W-:Y:S01]  /*42140*/  STL [R1+0x2630], R211 ;  /* 0x002630d301007387 */ /* 0x000fe20000100800 */
[----:B--2---:R-:W-:-:S05]  /*42150*/  IADD3 R223, P5, R223, R133, RZ ;  /* 0x00000085dfdf7210 */ /* 0x004fca0007fbe0ff */
[----:B------:R0:W-:Y:S04]  /*42160*/  STL [R1+0x2620], R223 ;  /* 0x002620df01007387 */ /* 0x0001e80000100800 */
[----:B------:R-:W-:Y:S04]  /*42170*/  STL [R1+0x2628], R213 ;  /* 0x002628d501007387 */ /* 0x000fe80000100800 */
[----:B0-----:R-:W2:Y:S01]  /*42180*/  LDL.LU R223, [R1+0x2600] ;  /* 0x0026000001df7983 */ /* 0x001ea20000300800 */
[--C-:B------:R-:W-:Y:S01]  /*42190*/  IMAD.X R196, R196, 0x1, R132.reuse, P1 ;  /* 0x00000001c4c47824 */ /* 0x100fe200008e0684 */
[-C--:B------:R-:W-:Y:S01]  /*421a0*/  IADD3 R194, P1, R194, R133.reuse, RZ ;  /* 0x00000085c2c27210 */ /* 0x080fe20007f3e0ff */
[--C-:B------:R-:W-:Y:S01]  /*421b0*/  IMAD.X R192, R192, 0x1, R132.reuse, P0 ;  /* 0x00000001c0c07824 */ /* 0x100fe200000e0684 */
[----:B------:R-:W-:Y:S04]  /*421c0*/  STL [R1+0x2654], R215 ;  /* 0x002654d701007387 */ /* 0x000fe80000100800 */
[----:B------:R-:W-:Y:S04]  /*421d0*/  STL [R1+0x264c], R196 ;  /* 0x00264cc401007387 */ /* 0x000fe80000100800 */
[----:B------:R-:W-:Y:S04]  /*421e0*/  STL [R1+0x2618], R194 ;  /* 0x002618c201007387 */ /* 0x000fe80000100800 */
[----:B------:R-:W-:Y:S04]  /*421f0*/  STL [R1+0x2644], R192 ;  /* 0x002644c001007387 */ /* 0x000fe80000100800 */
[----:B------:R-:W5:Y:S01]  /*42200*/  LDL.LU R214, [R1+0x262c] ;  /* 0x00262c0001d67983 */ /* 0x000f620000300800 */
[----:B---3--:R-:W-:Y:S01]  /*42210*/  IADD3 R190, P0, R190, R133, RZ ;  /* 0x00000085bebe7210 */ /* 0x008fe20007f1e0ff */
[----:B------:R-:W-:-:S04]  /*42220*/  IMAD.X R217, R217, 0x1, R132, P4 ;  /* 0x00000001d9d97824 */ /* 0x000fc800020e0684 */
[----:B------:R-:W-:Y:S01]  /*42230*/  STL [R1+0x2610], R190 ;  /* 0x002610be01007387 */ /* 0x000fe20000100800 */
[----:B------:R-:W-:-:S03]  /*42240*/  IADD3 R219, P4, R219, R133, RZ ;  /* 0x00000085dbdb7210 */ /* 0x000fc60007f9e0ff */
[----:B------:R-:W3:Y:S04]  /*42250*/  LDL.LU R193, [R1+0x25f8] ;  /* 0x0025f80001c17983 */ /* 0x000ee80000300800 */
[----:B------:R-:W-:Y:S04]  /*42260*/  STL [R1+0x263c], R217 ;  /* 0x00263cd901007387 */ /* 0x000fe80000100800 */
[----:B------:R-:W3:Y:S04]  /*42270*/  LDL.LU R195, [R1+0x2624] ;  /* 0x0026240001c37983 */ /* 0x000ee80000300800 */
[----:B------:R0:W-:Y:S04]  /*42280*/  STL [R1+0x2608], R219 ;  /* 0x002608db01007387 */ /* 0x0001e80000100800 */
        /* <DEDUP_REMOVED lines=16> */
[----:B0-----:R-:W3:Y:S04]  /*42390*/  LDL.LU R219, [R1+0x25b0] ;  /* 0x0025b00001db7983 */ /* 0x001ee80000300800 */
[----:B------:R-:W3:Y:S04]  /*423a0*/  LDL.LU R213, [R1+0x25dc] ;  /* 0x0025dc0001d57983 */ /* 0x000ee80000300800 */
[----:B------:R-:W3:Y:S01]  /*423b0*/  LDL.LU R215, [R1+0x25a8] ;  /* 0x0025a80001d77983 */ /* 0x000ee20000300800 */
[----:B----4-:R-:W-:-:S05]  /*423c0*/  IMAD.X R221, R221, 0x1, R132, P3 ;  /* 0x00000001dddd7824 */ /* 0x010fca00018e0684 */
[----:B------:R0:W-:Y:S04]  /*423d0*/  STL [R1+0x2634], R221 ;  /* 0x002634dd01007387 */ /* 0x0001e80000100800 */
[----:B0-----:R-:W4:Y:S04]  /*423e0*/  LDL.LU R221, [R1+0x25d4] ;  /* 0x0025d40001dd7983 */ /* 0x001f280000300800 */
[----:B------:R-:W4:Y:S04]  /*423f0*/  LDL.LU R196, [R1+0x25a0] ;  /* 0x0025a00001c47983 */ /* 0x000f280000300800 */
[----:B------:R-:W4:Y:S04]  /*42400*/  LDL.LU R194, [R1+0x25cc] ;  /* 0x0025cc0001c27983 */ /* 0x000f280000300800 */
[----:B------:R-:W4:Y:S01]  /*42410*/  LDL.LU R192, [R1+0x2598] ;  /* 0x0025980001c07983 */ /* 0x000f220000300800 */
[----:B--2---:R-:W-:-:S05]  /*42420*/  IADD3 R223, P3, R223, R133, RZ ;  /* 0x00000085dfdf7210 */ /* 0x004fca0007f7e0ff */
[----:B------:R0:W-:Y:S04]  /*42430*/  STL [R1+0x2600], R223 ;  /* 0x002600df01007387 */ /* 0x0001e80000100800 */
[----:B------:R-:W2:Y:S04]  /*42440*/  LDL.LU R190, [R1+0x25c4] ;  /* 0x0025c40001be7983 */ /* 0x000ea80000300800 */
[----:B------:R-:W2:Y:S04]  /*42450*/  LDL.LU R217, [R1+0x2590] ;  /* 0x0025900001d97983 */ /* 0x000ea80000300800 */
[----:B0-----:R-:W2:Y:S01]  /*42460*/  LDL.LU R223, [R1+0x25bc] ;  /* 0x0025bc0001df7983 */ /* 0x001ea20000300800 */
[----:B-----5:R-:W-:-:S05]  /*42470*/  IMAD.X R214, R214, 0x1, R132, P2 ;  /* 0x00000001d6d67824 */ /* 0x020fca00010e0684 */
[----:B------:R-:W-:Y:S01]  /*42480*/  STL [R1+0x262c], R214 ;  /* 0x00262cd601007387 */ /* 0x000fe20000100800 */
[----:B---3--:R-:W-:Y:S01]  /*42490*/  IADD3 R193, P2, R193, R133, RZ ;  /* 0x00000085c1c17210 */ /* 0x008fe20007f5e0ff */
        /* <DEDUP_REMOVED lines=36> */
[----:B------:R-:W-:Y:S01]  /*426e0*/  STL [R1+0x25b8], R209 ;  /* 0x0025b8d101007387 */ /* 0x000fe20000100800 */
[----:B------:R-:W-:-:S03]  /*426f0*/  IADD3 R215, P1, R215, R133, RZ ;  /* 0x00000085d7d77210 */ /* 0x000fc60007f3e0ff */
[----:B0-----:R-:W3:Y:S04]  /*42700*/  LDL.LU R219, [R1+0x2588] ;  /* 0x0025880001db7983 */ /* 0x001ee80000300800 */
[----:B------:R-:W-:Y:S01]  /*42710*/  STL [R1+0x25e4], R211 ;  /* 0x0025e4d301007387 */ /* 0x000fe20000100800 */
[----:B----4-:R-:W-:Y:S01]  /*42720*/  IMAD.X R221, R221, 0x1, R132, P0 ;  /* 0x00000001dddd7824 */ /* 0x010fe200000e0684 */
[----:B------:R-:W-:-:S04]  /*42730*/  IADD3 R196, P0, R196, R133, RZ ;  /* 0x00000085c4c47210 */ /* 0x000fc80007f1e0ff */
[----:B------:R0:W-:Y:S01]  /*42740*/  STL [R1+0x25d4], R221 ;  /* 0x0025d4dd01007387 */ /* 0x0001e20000100800 */
[----:B------:R-:W-:-:S03]  /*42750*/  IMAD.X R194, R194, 0x1, R132, P4 ;  /* 0x00000001c2c27824 */ /* 0x000fc600020e0684 */
[----:B------:R-:W-:Y:S01]  /*42760*/  STL [R1+0x25dc], R213 ;  /* 0x0025dcd501007387 */ /* 0x000fe20000100800 */
[----:B------:R-:W-:-:S03]  /*42770*/  IADD3 R192, P4, R192, R133, RZ ;  /* 0x00000085c0c07210 */ /* 0x000fc60007f9e0ff */
[----:B0-----:R-:W4:Y:S04]  /*42780*/  LDL.LU R221, [R1+0x25b4] ;  /* 0x0025b40001dd7983 */ /* 0x001f280000300800 */
[----:B------:R-:W-:Y:S04]  /*42790*/  STL [R1+0x25a8], R215 ;  /* 0x0025a8d701007387 */ /* 0x000fe80000100800 */
[----:B------:R-:W-:Y:S04]  /*427a0*/  STL [R1+0x25a0], R196 ;  /* 0x0025a0c401007387 */ /* 0x000fe80000100800 */
[----:B------:R-:W-:Y:S04]  /*427b0*/  STL [R1+0x25cc], R194 ;  /* 0x0025ccc201007387 */ /* 0x000fe80000100800 */
[----:B------:R-:W-:Y:S04]  /*427c0*/  STL [R1+0x2598], R192 ;  /* 0x002598c001007387 */ /* 0x000fe80000100800 */
[----:B------:R-:W5:Y:S01]  /*427d0*/  LDL.LU R214, [R1+0x2580] ;  /* 0x0025800001d67983 */ /* 0x000f620000300800 */
[----:B--2---:R-:W-:Y:S01]  /*427e0*/  IMAD.X R190, R190, 0x1, R132, P3 ;  /* 0x00000001bebe7824 */ /* 0x004fe200018e0684 */
[----:B------:R-:W-:-:S04]  /*427f0*/  IADD3 R217, P3, R217, R133, RZ ;  /* 0x00000085d9d97210 */ /* 0x000fc80007f7e0ff */
[----:B------:R-:W-:Y:S01]  /*42800*/  STL [R1+0x25c4], R190 ;  /* 0x0025c4be01007387 */ /* 0x000fe20000100800 */
[----:B------:R-:W-:-:S03]  /*42810*/  IMAD.X R223, R223, 0x1, R132, P2 ;  /* 0x00000001dfdf7824 */ /* 0x000fc600010e0684 */
        /* <DEDUP_REMOVED lines=23> */
[----:B---3--:R-:W-:-:S05]  /*42990*/  IADD3 R219, P2, R219, R133, RZ ;  /* 0x00000085dbdb7210 */ /* 0x008fca0007f5e0ff */
[----:B------:R0:W-:Y:S04]  /*429a0*/  STL [R1+0x2588], R219 ;  /* 0x002588db01007387 */ /* 0x0001e80000100800 */
[----:B0-----:R-:W3:Y:S04]  /*429b0*/  LDL.LU R219, [R1+0x2528] ;  /* 0x0025280001db7983 */ /* 0x001ee80000300800 */
[----:B------:R-:W3:Y:S04]  /*429c0*/  LDL.LU R196, [R1+0x2554] ;  /* 0x0025540001c47983 */ /* 0x000ee80000300800 */
[----:B------:R-:W3:Y:S04]  /*429d0*/  LDL.LU R194, [R1+0x2520] ;  /* 0x0025200001c27983 */ /* 0x000ee80000300800 */
[----:B------:R-:W3:Y:S01]  /*429e0*/  LDL.LU R192, [R1+0x254c] ;  /* 0x00254c0001c07983 */ /* 0x000ee20000300800 */
[----:B----4-:R-:W-:-:S05]  /*429f0*/  IMAD.X R221, R221, 0x1, R132, P6 ;  /* 0x00000001dddd7824 */ /* 0x010fca00030e0684 */
[----:B------:R0:W-:Y:S04]  /*42a00*/  STL [R1+0x25b4], R221 ;  /* 0x0025b4dd01007387 */ /* 0x0001e80000100800 */
[----:B------:R-:W4:Y:S04]  /*42a10*/  LDL.LU R190, [R1+0x2518] ;  /* 0x0025180001be7983 */ /* 0x000f280000300800 */
[----:B------:R-:W4:Y:S04]  /*42a20*/  LDL.LU R217, [R1+0x2544] ;  /* 0x0025440001d97983 */ /* 0x000f280000300800 */
[----:B0-----:R-:W4:Y:S01]  /*42a30*/  LDL.LU R221, [R1+0x2510] ;  /* 0x0025100001dd7983 */ /* 0x001f220000300800 */
[----:B-----5:R-:W-:-:S05]  /*42a40*/  IADD3 R214, P6, R214, R133, RZ ;  /* 0x00000085d6d67210 */ /* 0x020fca0007fde0ff */
[----:B------:R-:W-:Y:S01]  /*42a50*/  STL [R1+0x2580], R214 ;  /* 0x002580d601007387 */ /* 0x000fe20000100800 */
[----:B--2---:R-:W-:Y:S01]  /*42a60*/  IMAD.X R193, R193, 0x1, R132, P5 ;  /* 0x00000001c1c17824 */ /* 0x004fe200028e0684 */
[----:B------:R-:W-:-:S04]  /*42a70*/  IADD3 R195, P5, R195, R133, RZ ;  /* 0x00000085c3c37210 */ /* 0x000fc80007fbe0ff */
        /* <DEDUP_REMOVED lines=31> */
[----:B------:R-:W-:-:S05]  /*42c70*/  IMAD.X R223, R223, 0x1, R132, P0 ;  /* 0x00000001dfdf7824 */ /* 0x000fca00000e0684 */
[----:B------:R0:W-:Y:S04]  /*42c80*/  STL [R1+0x2564], R223 ;  /* 0x002564df01007387 */ /* 0x0001e80000100800 */
[----:B------:R-:W-:Y:S04]  /*42c90*/  STL [R1+0x256c], R209 ;  /* 0x00256cd101007387 */ /* 0x000fe80000100800 */
[----:B0-----:R-:W2:Y:S01]  /*42ca0*/  LDL.LU R223, [R1+0x253c] ;  /* 0x00253c0001df7983 */ /* 0x001ea20000300800 */
[-C--:B------:R-:W-:Y:S01]  /*42cb0*/  IADD3 R211, P1, R211, R133.reuse, RZ ;  /* 0x00000085d3d37210 */ /* 0x080fe20007f3e0ff */
[----:B------:R-:W-:Y:S01]  /*42cc0*/  IMAD.X R215, R215, 0x1, R132, P4 ;  /* 0x00000001d7d77824 */ /* 0x000fe200020e0684 */
[----:B------:R-:W-:-:S03]  /*42cd0*/  IADD3 R213, P0, R213, R133, RZ ;  /* 0x00000085d5d57210 */ /* 0x000fc60007f1e0ff */
[----:B------:R-:W-:Y:S01]  /*42ce0*/  STL [R1+0x2538], R211 ;  /* 0x002538d301007387 */ /* 0x000fe20000100800 */
[----:B---3--:R-:W-:Y:S01]  /*42cf0*/  IADD3 R219, P4, R219, R133, RZ ;  /* 0x00000085dbdb7210 */ /* 0x008fe20007f9e0ff */
[----:B------:R-:W-:-:S04]  /*42d00*/  IMAD.X R196, R196, 0x1, R132, P3 ;  /* 0x00000001c4c47824 */ /* 0x000fc800018e0684 */
[----:B------:R0:W-:Y:S01]  /*42d10*/  STL [R1+0x2528], R219 ;  /* 0x002528db01007387 */ /* 0x0001e20000100800 */
[----:B------:R-:W-:-:S03]  /*42d20*/  IADD3 R194, P3, R194, R133, RZ ;  /* 0x00000085c2c27210 */ /* 0x000fc60007f7e0ff */
[----:B------:R-:W-:Y:S01]  /*42d30*/  STL [R1+0x2530], R213 ;  /* 0x002530d501007387 */ /* 0x000fe20000100800 */
[----:B------:R-:W-:-:S03]  /*42d40*/  IMAD.X R192, R192, 0x1, R132, P2 ;  /* 0x00000001c0c07824 */ /* 0x000fc600010e0684 */
[----:B0-----:R-:W3:Y:S04]  /*42d50*/  LDL.LU R219, [R1+0x2508] ;  /* 0x0025080001db7983 */ /* 0x001ee80000300800 */
[----:B------:R-:W-:Y:S04]  /*42d60*/  STL [R1+0x255c], R215 ;  /* 0x00255cd701007387 */ /* 0x000fe80000100800 */
[----:B------:R-:W-:Y:S04]  /*42d70*/  STL [R1+0x2554], R196 ;  /* 0x002554c401007387 */ /* 0x000fe80000100800 */
[----:B------:R-:W-:Y:S04]  /*42d80*/  STL [R1+0x2520], R194 ;  /* 0x002520c201007387 */ /* 0x000fe80000100800 */
[----:B------:R-:W-:Y:S01]  /*42d90*/  STL [R1+0x254c], R192 ;  /* 0x00254cc001007387 */ /* 0x000fe20000100800 */
[----:B----4-:R-:W-:-:S03]  /*42da0*/  IADD3 R190, P2, R190, R133, RZ ;  /* 0x00000085bebe7210 */ /* 0x010fc60007f5e0ff */
[----:B------:R-:W4:Y:S01]  /*42db0*/  LDL.LU R214, [R1+0x2534] ;  /* 0x0025340001d67983 */ /* 0x000f220000300800 */
[----:B------:R-:W-:-:S03]  /*42dc0*/  IMAD.X R217, R217, 0x1, R132, P6 ;  /* 0x00000001d9d97824 */ /* 0x000fc600030e0684 */
[----:B------:R-:W-:Y:S01]  /*42dd0*/  STL [R1+0x2518], R190 ;  /* 0x002518be01007387 */ /* 0x000fe20000100800 */
[----:B------:R-:W-:-:S03]  /*42de0*/  IADD3 R221, P6, R221, R133, RZ ;  /* 0x00000085dddd7210 */ /* 0x000fc60007fde0ff */
        /* <DEDUP_REMOVED lines=26> */
[----:B------:R-:W2:Y:S04]  /*42f90*/  LDL.LU R196, [R1+0x24a8] ;  /* 0x0024a80001c47983 */ /* 0x000ea80000300800 */
[----:B------:R-:W2:Y:S04]  /*42fa0*/  LDL.LU R194, [R1+0x24d4] ;  /* 0x0024d40001c27983 */ /* 0x000ea80000300800 */
[----:B------:R-:W2:Y:S01]  /*42fb0*/  LDL.LU R192, [R1+0x24a0] ;  /* 0x0024a00001c07983 */ /* 0x000ea20000300800 */
[----:B---3--:R-:W-:-:S05]  /*42fc0*/  IADD3 R219, P5, R219, R133, RZ ;  /* 0x00000085dbdb7210 */ /* 0x008fca0007fbe0ff */
[----:B------:R0:W-:Y:S04]  /*42fd0*/  STL [R1+0x2508], R219 ;  /* 0x002508db01007387 */ /* 0x0001e80000100800 */
[----:B------:R-:W3:Y:S04]  /*42fe0*/  LDL.LU R190, [R1+0x24cc] ;  /* 0x0024cc0001be7983 */ /* 0x000ee80000300800 */
[----:B------:R-:W3:Y:S04]  /*42ff0*/  LDL.LU R217, [R1+0x2498] ;  /* 0x0024980001d97983 */ /* 0x000ee80000300800 */
[----:B0-----:R-:W3:Y:S01]  /*43000*/  LDL.LU R219, [R1+0x24c4] ;  /* 0x0024c40001db7983 */ /* 0x001ee20000300800 */
[----:B----4-:R-:W-:Y:S01]  /*43010*/  IMAD.X R214, R214, 0x1, R132, P1 ;  /* 0x00000001d6d67824 */ /* 0x010fe200008e0684 */
[----:B-----5:R-:W-:-:S04]  /*43020*/  IADD3 R193, P1, R193, R133, RZ ;  /* 0x00000085c1c17210 */ /* 0x020fc80007f3e0ff */
        /* <DEDUP_REMOVED lines=38> */
[----:B0-----:R-:W4:Y:S04]  /*43290*/  LDL.LU R221, [R1+0x2490] ;  /* 0x0024900001dd7983 */ /* 0x001f280000300800 */
[----:B------:R-:W-:Y:S01]  /*432a0*/  STL [R1+0x24ec], R211 ;  /* 0x0024ecd301007387 */ /* 0x000fe20000100800 */
[----:B--2---:R-:W-:-:S05]  /*432b0*/  IMAD.X R223, R223, 0x1, R132, P2 ;  /* 0x00000001dfdf7824 */ /* 0x004fca00010e0684 */
[----:B------:R0:W-:Y:S04]  /*432c0*/  STL [R1+0x24dc], R223 ;  /* 0x0024dcdf01007387 */ /* 0x0001e80000100800 */
[----:B------:R-:W-:Y:S04]  /*432d0*/  STL [R1+0x24e4], R213 ;  /* 0x0024e4d501007387 */ /* 0x000fe80000100800 */
[----:B0-----:R-:W2:Y:S01]  /*432e0*/  LDL.LU R223, [R1+0x24bc] ;  /* 0x0024bc0001df7983 */ /* 0x001ea20000300800 */
[-C--:B------:R-:W-:Y:S01]  /*432f0*/  IADD3 R215, P3, R215, R133.reuse, RZ ;  /* 0x00000085d7d77210 */ /* 0x080fe20007f7e0ff */
[----:B------:R-:W-:Y:S01]  /*43300*/  IMAD.X R194, R194, 0x1, R132, P6 ;  /* 0x00000001c2c27824 */ /* 0x000fe200030e0684 */
[----:B------:R-:W-:-:S02]  /*43310*/  IADD3 R196, P2, R196, R133, RZ ;  /* 0x00000085c4c47210 */ /* 0x000fc40007f5e0ff */
[----:B------:R-:W-:Y:S01]  /*43320*/  IADD3 R192, P6, R192, R133, RZ ;  /* 0x00000085c0c07210 */ /* 0x000fe20007fde0ff */
[----:B------:R-:W-:Y:S04]  /*43330*/  STL [R1+0x24b0], R215 ;  /* 0x0024b0d701007387 */ /* 0x000fe80000100800 */
[----:B------:R-:W-:Y:S04]  /*43340*/  STL [R1+0x24a8], R196 ;  /* 0x0024a8c401007387 */ /* 0x000fe80000100800 */
[----:B------:R-:W-:Y:S04]  /*43350*/  STL [R1+0x24d4], R194 ;  /* 0x0024d4c201007387 */ /* 0x000fe80000100800 */
[----:B------:R-:W-:Y:S01]  /*43360*/  STL [R1+0x24a0], R192 ;  /* 0x0024a0c001007387 */ /* 0x000fe20000100800 */
[----:B---3--:R-:W-:-:S03]  /*43370*/  IMAD.X R190, R190, 0x1, R132, P5 ;  /* 0x00000001bebe7824 */ /* 0x008fc600028e0684 */
[----:B------:R-:W3:Y:S01]  /*43380*/  LDL.LU R214, [R1+0x2488] ;  /* 0x0024880001d67983 */ /* 0x000ee20000300800 */
[----:B------:R-:W-:-:S03]  /*43390*/  IADD3 R217, P5, R217, R133, RZ ;  /* 0x00000085d9d97210 */ /* 0x000fc60007fbe0ff */
[----:B------:R-:W-:Y:S01]  /*433a0*/  STL [R1+0x24cc], R190 ;  /* 0x0024ccbe01007387 */ /* 0x000fe20000100800 */
[----:B------:R-:W-:-:S03]  /*433b0*/  IMAD.X R219, R219, 0x1, R132, P1 ;  /* 0x00000001dbdb7824 */ /* 0x000fc600008e0684 */
        /* <DEDUP_REMOVED lines=23> */
[----:B----4-:R-:W-:-:S05]  /*43530*/  IADD3 R221, P1, R221, R133, RZ ;  /* 0x00000085dddd7210 */ /* 0x010fca0007f3e0ff */
[----:B------:R0:W-:Y:S04]  /*43540*/  STL [R1+0x2490], R221 ;  /* 0x002490dd01007387 */ /* 0x0001e80000100800 */
[----:B0-----:R-:W4:Y:S04]  /*43550*/  LDL.LU R221, [R1+0x2430] ;  /* 0x0024300001dd7983 */ /* 0x001f280000300800 */
[----:B------:R-:W4:Y:S04]  /*43560*/  LDL.LU R196, [R1+0x245c] ;  /* 0x00245c0001c47983 */ /* 0x000f280000300800 */
[----:B------:R-:W4:Y:S04]  /*43570*/  LDL.LU R194, [R1+0x2428] ;  /* 0x0024280001c27983 */ /* 0x000f280000300800 */
[----:B------:R-:W4:Y:S01]  /*43580*/  LDL.LU R192, [R1+0x2454] ;  /* 0x0024540001c07983 */ /* 0x000f220000300800 */
[----:B--2---:R-:W-:-:S05]  /*43590*/  IMAD.X R223, R223, 0x1, R132, P0 ;  /* 0x00000001dfdf7824 */ /* 0x004fca00000e0684 */
[----:B------:R0:W-:Y:S04]  /*435a0*/  STL [R1+0x24bc], R223 ;  /* 0x0024bcdf01007387 */ /* 0x0001e80000100800 */
[----:B------:R-:W2:Y:S04]  /*435b0*/  LDL.LU R190, [R1+0x2420] ;  /* 0x0024200001be7983 */ /* 0x000ea80000300800 */
[----:B------:R-:W2:Y:S04]  /*435c0*/  LDL.LU R217, [R1+0x244c] ;  /* 0x00244c0001d97983 */ /* 0x000ea80000300800 */
[----:B0-----:R-:W2:Y:S01]  /*435d0*/  LDL.LU R223, [R1+0x2418] ;  /* 0x0024180001df7983 */ /* 0x001ea20000300800 */
[----:B---3--:R-:W-:Y:S01]  /*435e0*/  IADD3 R214, P0, R214, R133, RZ ;  /* 0x00000085d6d67210 */ /* 0x008fe20007f1e0ff */
        /* <DEDUP_REMOVED lines=38> */
[--C-:B------:R-:W-:Y:S02]  /*43850*/  IMAD.X R215, R215, 0x1, R132.reuse, P6 ;  /* 0x00000001d7d77824 */ /* 0x100fe400030e0684 */
[----:B------:R-:W-:Y:S04]  /*43860*/  STL [R1+0x2474], R209 ;  /* 0x002474d101007387 */ /* 0x000fe80000100800 */
[----:B0-----:R-:W3:Y:S04]  /*43870*/  LDL.LU R219, [R1+0x2444] ;  /* 0x0024440001db7983 */ /* 0x001ee80000300800 */
[----:B------:R-:W-:Y:S01]  /*43880*/  STL [R1+0x2440], R211 ;  /* 0x002440d301007387 */ /* 0x000fe20000100800 */
[----:B----4-:R-:W-:Y:S01]  /*43890*/  IADD3 R221, P6, R221, R133, RZ ;  /* 0x00000085dddd7210 */ /* 0x010fe20007fde0ff */
[----:B------:R-:W-:-:S04]  /*438a0*/  IMAD.X R196, R196, 0x1, R132, P5 ;  /* 0x00000001c4c47824 */ /* 0x000fc800028e0684 */
        /* <DEDUP_REMOVED lines=40> */
[----:B------:R-:W3:Y:S04]  /*43b30*/  LDL.LU R196, [R1+0x23b0] ;  /* 0x0023b00001c47983 */ /* 0x000ee80000300800 */
[----:B------:R-:W3:Y:S04]  /*43b40*/  LDL.LU R194, [R1+0x23dc] ;  /* 0x0023dc0001c27983 */ /* 0x000ee80000300800 */
[----:B------:R-:W3:Y:S01]  /*43b50*/  LDL.LU R192, [R1+0x23a8] ;  /* 0x0023a80001c07983 */ /* 0x000ee20000300800 */
[----:B----4-:R-:W-:-:S05]  /*43b60*/  IADD3 R221, P4, R221, R133, RZ ;  /* 0x00000085dddd7210 */ /* 0x010fca0007f9e0ff */
[----:B------:R0:W-:Y:S04]  /*43b70*/  STL [R1+0x2410], R221 ;  /* 0x002410dd01007387 */ /* 0x0001e80000100800 */
[----:B------:R-:W4:Y:S04]  /*43b80*/  LDL.LU R190, [R1+0x23d4] ;  /* 0x0023d40001be7983 */ /* 0x000f280000300800 */
[----:B------:R-:W4:Y:S04]  /*43b90*/  LDL.LU R217, [R1+0x23a0] ;  /* 0x0023a00001d97983 */ /* 0x000f280000300800 */
[----:B0-----:R-:W4:Y:S01]  /*43ba0*/  LDL.LU R221, [R1+0x23cc] ;  /* 0x0023cc0001dd7983 */ /* 0x001f220000300800 */
[----:B-----5:R-:W-:-:S05]  /*43bb0*/  IMAD.X R214, R214, 0x1, R132, P3 ;  /* 0x00000001d6d67824 */ /* 0x020fca00018e0684 */
        /* <DEDUP_REMOVED lines=45> */
[----:B------:R-:W-:-:S03]  /*43e90*/  IMAD.X R194, R194, 0x1, R132, P0 ;  /* 0x00000001c2c27824 */ /* 0x000fc600000e0684 */
[----:B------:R-:W-:Y:S01]  /*43ea0*/  STL [R1+0x23ec], R213 ;  /* 0x0023ecd501007387 */ /* 0x000fe20000100800 */
[----:B------:R-:W-:-:S03]  /*43eb0*/  IADD3 R192, P0, R192, R133, RZ ;  /* 0x00000085c0c07210 */ /* 0x000fc60007f1e0ff */
[----:B0-----:R-:W3:Y:S04]  /*43ec0*/  LDL.LU R219, [R1+0x23c4] ;  /* 0x0023c40001db7983 */ /* 0x001ee80000300800 */
[----:B------:R-:W-:Y:S04]  /*43ed0*/  STL [R1+0x23b8], R215 ;  /* 0x0023b8d701007387 */ /* 0x000fe80000100800 */
[----:B------:R-:W-:Y:S04]  /*43ee0*/  STL [R1+0x23b0], R196 ;  /* 0x0023b0c401007387 */ /* 0x000fe80000100800 */
[----:B------:R-:W-:Y:S04]  /*43ef0*/  STL [R1+0x23dc], R194 ;  /* 0x0023dcc201007387 */ /* 0x000fe80000100800 */
[----:B------:R-:W-:Y:S01]  /*43f00*/  STL [R1+0x23a8], R192 ;  /* 0x0023a8c001007387 */ /* 0x000fe20000100800 */
[----:B----4-:R-:W-:-:S03]  /*43f10*/  IMAD.X R190, R190, 0x1, R132, P4 ;  /* 0x00000001bebe7824 */ /* 0x010fc600020e0684 */
[----:B------:R-:W4:Y:S01]  /*43f20*/  LDL.LU R214, [R1+0x2390] ;  /* 0x0023900001d67983 */ /* 0x000f220000300800 */
        /* <DEDUP_REMOVED lines=4909> */
[----:B------:R-:W-:Y:S01]  /*57200*/  IMAD.X R219, R219, 0x1, R132, P0 ;  /* 0x00000001dbdb7824 */ /* 0x000fe200000e0684 */
[----:B------:R-:W-:-:S04]  /*57210*/  IADD3 R213, P0, R213, R133, RZ ;  /* 0x00000085d5d57210 */ /* 0x000fc80007f1e0ff */
[----:B------:R0:W-:Y:S01]  /*57220*/  STL [R1+0x2ad8], R219 ;  /* 0x002ad8db01007387 */ /* 0x0001e20000100800 */
[----:B------:R-:W-:-:S03]  /*57230*/  IMAD.X R215, R215, 0x1, R132, P4 ;  /* 0x00000001d7d77824 */ /* 0x000fc600020e0684 */
        /* <DEDUP_REMOVED lines=187> */
[----:B0-----:R-:W4:Y:S04]  /*57df0*/  LDL.LU R221, [R1+0xc00] ;  /* 0x000c000001dd7983 */ /* 0x001f280000300800 */
[----:B------:R-:W-:Y:S01]  /*57e00*/  STL [R1+0xbf8], R211 ;  /* 0x000bf8d301007387 */ /* 0x000fe20000100800 */
[----:B--2---:R-:W-:-:S05]  /*57e10*/  IADD3 R223, P6, R223, R133, RZ ;  /* 0x00000085dfdf7210 */ /* 0x004fca0007fde0ff */
[----:B------:R0:W-:Y:S04]  /*57e20*/  STL [R1+0xbe8], R223 ;  /* 0x000be8df01007387 */ /* 0x0001e80000100800 */
[----:B------:R1:W-:Y:S04]  /*57e30*/  STL [R1+0xbf0], R213 ;  /* 0x000bf0d501007387 */ /* 0x0003e80000100800 */
[----:B0-----:R-:W2:Y:S01]  /*57e40*/  LDL.LU R223, [R1+0xbc4] ;  /* 0x000bc40001df7983 */ /* 0x001ea20000300800 */
[--C-:B------:R-:W-:Y:S01]  /*57e50*/  IMAD.X R196, R196, 0x1, R132.reuse, P5 ;  /* 0x00000001c4c47824 */ /* 0x100fe200028e0684 */
[-C--:B------:R-:W-:Y:S01]  /*57e60*/  IADD3 R194, P5, R194, R133.reuse, RZ ;  /* 0x00000085c2c27210 */ /* 0x080fe20007fbe0ff */
[--C-:B------:R-:W-:Y:S01]  /*57e70*/  IMAD.X R192, R192, 0x1, R132.reuse, P1 ;  /* 0x00000001c0c07824 */ /* 0x100fe200008e0684 */
[----:B------:R0:W-:Y:S04]  /*57e80*/  STL [R1+0xc30], R215 ;  /* 0x000c30d701007387 */ /* 0x0001e80000100800 */
[----:B------:R5:W-:Y:S04]  /*57e90*/  STL [R1+0xc28], R196 ;  /* 0x000c28c401007387 */ /* 0x000be80000100800 */
[----:B------:R5:W-:Y:S04]  /*57ea0*/  STL [R1+0xbe0], R194 ;  /* 0x000be0c201007387 */ /* 0x000be80000100800 */
[----:B------:R4:W-:Y:S04]  /*57eb0*/  STL [R1+0xc18], R192 ;  /* 0x000c18c001007387 */ /* 0x0009e80000100800 */
[----:B------:R-:W2:Y:S01]  /*57ec0*/  LDL.LU R214, [R1+0xbf4] ;  /* 0x000bf40001d67983 */ /* 0x000ea20000300800 */
[----:B---3--:R-:W-:Y:S01]  /*57ed0*/  IADD3 R190, P1, R190, R133, RZ ;  /* 0x00000085bebe7210 */ /* 0x008fe20007f3e0ff */
[----:B------:R-:W-:-:S04]  /*57ee0*/  IMAD.X R217, R217, 0x1, R132, P0 ;  /* 0x00000001d9d97824 */ /* 0x000fc800000e0684 */
[----:B------:R3:W-:Y:S01]  /*57ef0*/  STL [R1+0xbd8], R190 ;  /* 0x000bd8be01007387 */ /* 0x0007e20000100800 */
[----:B------:R-:W-:-:S03]  /*57f00*/  IADD3 R219, P0, R219, R133, RZ ;  /* 0x00000085dbdb7210 */ /* 0x000fc60007f1e0ff */
[----:B------:R-:W2:Y:S04]  /*57f10*/  LDL.LU R193, [R1+0xbbc] ;  /* 0x000bbc0001c17983 */ /* 0x000ea80000300800 */
[----:B------:R3:W-:Y:S04]  /*57f20*/  STL [R1+0xc0c], R217 ;  /* 0x000c0cd901007387 */ /* 0x0007e80000100800 */
        /* <DEDUP_REMOVED lines=18> */
[----:B-1----:R-:W2:Y:S04]  /*58050*/  LDL.LU R213, [R1+0x378] ;  /* 0x0003780001d57983 */ /* 0x002ea80000300800 */
[----:B0-----:R-:W2:Y:S04]  /*58060*/  LDL.LU R215, [R1+0x3a4] ;  /* 0x0003a40001d77983 */ /* 0x001ea80000300800 */
[----:B-----5:R-:W5:Y:S04]  /*58070*/  LDL.LU R196, [R1+0x368] ;  /* 0x0003680001c47983 */ /* 0x020f680000300800 */
[----:B------:R-:W5:Y:S01]  /*58080*/  LDL.LU R194, [R1+0x39c] ;  /* 0x00039c0001c27983 */ /* 0x000f620000300800 */
[----:B----4-:R-:W-:-:S05]  /*58090*/  IMAD.X R221, R221, 0x1, R132, P4 ;  /* 0x00000001dddd7824 */ /* 0x010fca00020e0684 */
[----:B------:R0:W-:Y:S04]  /*580a0*/  STL [R1+0xc00], R221 ;  /* 0x000c00dd01007387 */ /* 0x0001e80000100800 */
[----:B------:R-:W4:Y:S04]  /*580b0*/  LDL.LU R192, [R1+0x394] ;  /* 0x0003940001c07983 */ /* 0x000f280000300800 */
[----:B---3--:R-:W3:Y:S04]  /*580c0*/  LDL.LU R190, [R1+0x38c] ;  /* 0x00038c0001be7983 */ /* 0x008ee80000300800 */
[----:B------:R-:W3:Y:S01]  /*580d0*/  LDL.LU R217, [R1+0x384] ;  /* 0x0003840001d97983 */ /* 0x000ee20000300800 */
[----:B--2---:R-:W-:-:S05]  /*580e0*/  IADD3 R223, P4, R223, R133, RZ ;  /* 0x00000085dfdf7210 */ /* 0x004fca0007f9e0ff */
[----:B------:R1:W-:Y:S04]  /*580f0*/  STL [R1+0xbc4], R223 ;  /* 0x000bc4df01007387 */ /* 0x0003e80000100800 */
[----:B------:R-:W2:Y:S04]  /*58100*/  LDL.LU R219, [R1+0x37c] ;  /* 0x00037c0001db7983 */ /* 0x000ea80000300800 */
[----:B0-----:R-:W2:Y:S04]  /*58110*/  LDL.LU R221, [R1+0x370] ;  /* 0x0003700001dd7983 */ /* 0x001ea80000300800 */
[----:B-1----:R-:W2:Y:S01]  /*58120*/  LDL.LU R223, [R1+0x334] ;  /* 0x0003340001df7983 */ /* 0x002ea20000300800 */
[----:B------:R-:W-:Y:S01]  /*58130*/  R2UR UR50, R137 ;  /* 0x00000000893272ca */ /* 0x000fe200000e0000 */
[----:B------:R-:W-:Y:S01]  /*58140*/  UIADD3.64 UR52, UR4, 0x3e80, URZ ;  /* 0x00003e8004347897 */ /* 0x000fe2000fffe03f */
[----:B------:R-:W-:Y:S01]  /*58150*/  MOV R144, UR59 ;  /* 0x0000003b00907c02 */ /* 0x000fe20008000f00 */
[----:B------:R-:W-:Y:S01]  /*58160*/  UMOV UR55, UR51 ;  /* 0x0000003300377c82 */ /* 0x000fe20008000000 */
[----:B------:R-:W-:Y:S01]  /*58170*/  UIADD3.64 UR56, UR4, 0x3f00, URZ ;  /* 0x00003f0004387897 */ /* 0x000fe2000fffe03f */
[----:B------:R-:W-:Y:S01]  /*58180*/  MOV R145, UR58 ;  /* 0x0000003a00917c02 */ /* 0x000fe20008000f00 */
[----:B------:R-:W0:Y:S07]  /*58190*/  LDC R137, c[0x0][0x230] ;  /* 0x00008c00ff897b82 */ /* 0x000e2e0000000800 */
[----:B------:R-:W-:-:S02]  /*581a0*/  UMOV UR54, UR50 ;  /* 0x0000003200367c82 */ /* 0x000fc40008000000 */
[----:B------:R-:W-:Y:S01]  /*581b0*/  HGMMA.64x16x16.F32.BF16 R24, gdesc[UR52].tnspA, R24 ;  /* 0x20200000341879f0 */ /* 0x000fe20008701818 */
[----:B------:R-:W-:Y:S02]  /*581c0*/  R2UR UR55, R140 ;  /* 0x000000008c3772ca */ /* 0x000fe400000e0000 */
[----:B------:R-:W-:Y:S01]  /*581d0*/  R2UR UR54, R141 ;  /* 0x000000008d3672ca */ /* 0x000fe200000e0000 */
[--C-:B------:R-:W-:Y:S01]  /*581e0*/  IMAD.X R214, R214, 0x1, R132.reuse, P3 ;  /* 0x00000001d6d67824 */ /* 0x100fe200018e0684 */
[----:B------:R-:W-:Y:S01]  /*581f0*/  IADD3 R193, P3, R193, R133, RZ ;  /* 0x00000085c1c17210 */ /* 0x000fe20007f7e0ff */
[----:B------:R-:W-:-:S08]  /*58200*/  IMAD.X R195, R195, 0x1, R132, P2 ;  /* 0x00000001c3c37824 */ /* 0x000fd000010e0684 */
[----:B------:R-:W-:Y:S02]  /*58210*/  UMOV UR59, UR55 ;  /* 0x00000037003b7c82 */ /* 0x000fe40008000000 */
[----:B------:R-:W-:Y:S01]  /*58220*/  UMOV UR58, UR54 ;  /* 0x00000036003a7c82 */ /* 0x000fe20008000000 */
[-C--:B------:R-:W-:Y:S01]  /*58230*/  IADD3 R197, P2, R197, R133.reuse, RZ ;  /* 0x00000085c5c57210 */ /* 0x080fe20007f5e0ff */
[----:B------:R-:W-:Y:S01]  /*58240*/  IMAD.X R199, R199, 0x1, R132, P6 ;  /* 0x00000001c7c77824 */ /* 0x000fe200030e0684 */
[----:B------:R1:W-:Y:S01]  /*58250*/  STL [R1+0xbf4], R214 ;  /* 0x000bf4d601007387 */ /* 0x0003e20000100800 */
[----:B------:R-:W-:-:S03]  /*58260*/  IADD3 R212, P6, R212, R133, RZ ;  /* 0x00000085d4d47210 */ /* 0x000fc60007fde0ff */
[----:B------:R1:W-:Y:S01]  /*58270*/  STL [R1+0xbbc], R193 ;  /* 0x000bbcc101007387 */ /* 0x0003e20000100800 */
[----:B------:R-:W-:-:S03]  /*58280*/  IMAD.X R210, R210, 0x1, R132, P5 ;  /* 0x00000001d2d27824 */ /* 0x000fc600028e0684 */
[----:B------:R1:W-:Y:S01]  /*58290*/  STL [R1+0xbec], R195 ;  /* 0x000becc301007387 */ /* 0x0003e20000100800 */
[----:B------:R-:W-:-:S03]  /*582a0*/  IADD3 R208, P5, R208, R133, RZ ;  /* 0x00000085d0d07210 */ /* 0x000fc60007fbe0ff */
[----:B------:R1:W-:Y:S01]  /*582b0*/  STL [R1+0xba4], R197 ;  /* 0x000ba4c501007387 */ /* 0x0003e20000100800 */
[----:B------:R-:W-:-:S03]  /*582c0*/  IMAD.X R206, R206, 0x1, R132, P1 ;  /* 0x00000001cece7824 */ /* 0x000fc600008e0684 */
[----:B------:R1:W-:Y:S01]  /*582d0*/  STL [R1+0xbe4], R199 ;  /* 0x000be4c701007387 */ /* 0x0003e20000100800 */
[----:B------:R-:W-:-:S03]  /*582e0*/  IADD3 R201, P1, R201, R133, RZ ;  /* 0x00000085c9c97210 */ /* 0x000fc60007f3e0ff */
[----:B------:R1:W-:Y:S01]  /*582f0*/  STL [R1+0x3b0], R212 ;  /* 0x0003b0d401007387 */ /* 0x0003e20000100800 */
[----:B------:R-:W-:Y:S01]  /*58300*/  HGMMA.64x16x16.F32.BF16 R24, gdesc[UR56].tnspA, R24, gsb0 ;  /* 0x20200000381879f0 */ /* 0x000fe20008001818 */
[--C-:B------:R-:W-:Y:S02]  /*58310*/  IMAD.X R203, R203, 0x1, R132.reuse, P0 ;  /* 0x00000001cbcb7824 */ /* 0x100fe400000e0684 */
[----:B------:R1:W-:Y:S01]  /*58320*/  STL [R1+0xbdc], R210 ;  /* 0x000bdcd201007387 */ /* 0x0003e20000100800 */
[-C--:B------:R-:W-:Y:S01]  /*58330*/  IADD3 R205, P0, R205, R133.reuse, RZ ;  /* 0x00000085cdcd7210 */ /* 0x080fe20007f1e0ff */
[--C-:B------:R-:W-:Y:S01]  /*58340*/  IMAD.X R207, R207, 0x1, R132.reuse, P4 ;  /* 0x00000001cfcf7824 */ /* 0x100fe200020e0684 */
[----:B------:R-:W-:Y:S01]  /*58350*/  IADD3 R204, P4, R204, R133, RZ ;  /* 0x00000085cccc7210 */ /* 0x000fe20007f9e0ff */
        /* <DEDUP_REMOVED lines=15> */
[----:B0-----:R-:W-:Y:S01]  /*58450*/  VIADD R134, R137, 0xff ;  /* 0x000000ff89867836 */ /* 0x001fe20000000000 */
[----:B-----5:R-:W-:Y:S02]  /*58460*/  IADD3 R196, P5, R196, R133, RZ ;  /* 0x00000085c4c47210 */ /* 0x020fe40007fbe0ff */
[----:B------:R1:W-:Y:S01]  /*58470*/  STL [R1+0x388], R200 ;  /* 0x000388c801007387 */ /* 0x0003e20000100800 */
[----:B------:R-:W-:-:S03]  /*58480*/  IMAD.X R194, R194, 0x1, R132, P1 ;  /* 0x00000001c2c27824 */ /* 0x000fc600008e0684 */
[----:B------:R1:W-:Y:S04]  /*58490*/  STL [R1+0x3b4], R198 ;  /* 0x0003b4c601007387 */ /* 0x0003e80000100800 */
[----:B------:R1:W-:Y:S01]  /*584a0*/  STL [R1+0x380], R209 ;  /* 0x000380d101007387 */ /* 0x0003e20000100800 */
[----:B------:R-:W-:-:S03]  /*584b0*/  SHF.R.S32.HI R135, RZ, 0x1f, R134 ;  /* 0x0000001fff877819 */ /* 0x000fc60000011486 */
[----:B------:R1:W-:Y:S04]  /*584c0*/  STL [R1+0x3ac], R211 ;  /* 0x0003acd301007387 */ /* 0x0003e80000100800 */
[----:B------:R1:W-:Y:S01]  /*584d0*/  STL [R1+0x378], R213 ;  /* 0x000378d501007387 */ /* 0x0003e20000100800 */
[----:B----4-:R-:W-:-:S03]  /*584e0*/  IMAD.X R192, R192, 0x1, R132, P0 ;  /* 0x00000001c0c07824 */ /* 0x010fc600000e0684 */
[----:B------:R1:W-:Y:S01]  /*584f0*/  STL [R1+0x3a4], R215 ;  /* 0x0003a4d701007387 */ /* 0x0003e20000100800 */
[----:B---3--:R-:W-:-:S03]  /*58500*/  IMAD.X R190, R190, 0x1, R132, P4 ;  /* 0x00000001bebe7824 */ /* 0x008fc600020e0684 */
[----:B------:R1:W-:Y:S01]  /*58510*/  STL [R1+0x368], R196 ;  /* 0x000368c401007387 */ /* 0x0003e20000100800 */
[----:B------:R-:W-:-:S03]  /*58520*/  IMAD.X R217, R217, 0x1, R132, P3 ;  /* 0x00000001d9d97824 */ /* 0x000fc600018e0684 */
[----:B------:R1:W-:Y:S01]  /*58530*/  STL [R1+0x39c], R194 ;  /* 0x00039cc201007387 */ /* 0x0003e20000100800 */
[----:B------:R-:W-:-:S03]  /*58540*/  LEA.HI R134, R135, R134, RZ, 0x8 ;  /* 0x0000008687867211 */ /* 0x000fc600078f40ff */
[----:B------:R1:W-:Y:S04]  /*58550*/  STL [R1+0x394], R192 ;  /* 0x000394c001007387 */ /* 0x0003e80000100800 */
[----:B------:R1:W-:Y:S01]  /*58560*/  STL [R1+0x38c], R190 ;  /* 0x00038cbe01007387 */ /* 0x0003e20000100800 */
[----:B------:R-:W-:-:S03]  /*58570*/  VIADD R131, R131, 0x1 ;  /* 0x0000000183837836 */ /* 0x000fc60000000000 */
[----:B------:R1:W-:Y:S01]  /*58580*/  STL [R1+0x384], R217 ;  /* 0x000384d901007387 */ /* 0x0003e20000100800 */
[----:B------:R-:W-:-:S04]  /*58590*/  SHF.R.S32.HI R134, RZ, 0x8, R134 ;  /* 0x00000008ff867819 */ /* 0x000fc80000011486 */
[----:B------:R-:W-:Y:S01]  /*585a0*/  ISETP.NE.U32.AND P1, PT, R131, R134, PT ;  /* 0x000000868300720c */ /* 0x000fe20003f25070 */
[----:B------:R-:W-:Y:S02]  /*585b0*/  WARPGROUP.DEPBAR.LE gsb0, 0x0 ;  /* 0x00008000000079c5 */ /* 0x000fe40000010000 */
[----:B------:R-:W-:Y:S02]  /*585c0*/  R2UR UR49, R138 ;  /* 0x000000008a3172ca */ /* 0x000fe400000e0000 */
[----:B------:R-:W-:Y:S02]  /*585d0*/  R2UR UR48, R139 ;  /* 0x000000008b3072ca */ /* 0x000fe400000e0000 */
[----:B------:R-:W-:Y:S02]  /*585e0*/  R2UR UR53, R142 ;  /* 0x000000008e3572ca */ /* 0x000fe400000e0000 */
[----:B------:R-:W-:Y:S02]  /*585f0*/  R2UR UR52, R143 ;  /* 0x000000008f3472ca */ /* 0x000fe400000e0000 */
[----:B------:R-:W-:-:S02]  /*58600*/  R2UR UR59, R144 ;  /* 0x00000000903b72ca */ /* 0x000fc400000e0000 */
[----:B------:R-:W-:Y:S01]  /*58610*/  R2UR UR58, R145 ;  /* 0x00000000913a72ca */ /* 0x000fe200000e0000 */
[--C-:B--2---:R-:W-:Y:S02]  /*58620*/  IMAD.X R219, R219, 0x1, R132.reuse, P2 ;  /* 0x00000001dbdb7824 */ /* 0x104fe400010e0684 */
[----:B------:R-:W-:-:S03]  /*58630*/  IMAD.X R221, R221, 0x1, R132, P6 ;  /* 0x00000001dddd7824 */ /* 0x000fc600030e0684 */
[----:B------:R1:W-:Y:S01]  /*58640*/  STL [R1+0x37c], R219 ;  /* 0x00037cdb01007387 */ /* 0x0003e20000100800 */
[----:B------:R-:W-:-:S03]  /*58650*/  IMAD.X R223, R223, 0x1, R132, P5 ;  /* 0x00000001dfdf7824 */ /* 0x000fc600028e0684 */
[----:B------:R1:W-:Y:S04]  /*58660*/  STL [R1+0x370], R221 ;  /* 0x000370dd01007387 */ /* 0x0003e80000100800 */
[----:B------:R1:W-:Y:S01]  /*58670*/  STL [R1+0x334], R223 ;  /* 0x000334df01007387 */ /* 0x0003e20000100800 */
[----:B------:R-:W-:Y:S05]  /*58680*/  @P1 BRA `(.L_x_1) ;  /* 0xfffffb7c007c1947 */ /* 0x000fea000383ffff */
[----:B------:R-:W-:Y:S02]  /*58690*/  F2FP.BF16.F32.PACK_AB R91, R31, R47 ;  /* 0x0000002f1f5b723e */ /* 0x000fe400000010ff */
[----:B------:R-:W-:Y:S02]  /*586a0*/  F2FP.BF16.F32.PACK_AB R47, R30, R46 ;  /* 0x0000002e1e2f723e */ /* 0x000fe400000010ff */
[----:B------:R-:W-:Y:S02]  /*586b0*/  F2FP.BF16.F32.PACK_AB R90, R29, R45 ;  /* 0x0000002d1d5a723e */ /* 0x000fe400000010ff */
[----:B------:R-:W-:Y:S02]  /*586c0*/  F2FP.BF16.F32.PACK_AB R46, R28, R44 ;  /* 0x0000002c1c2e723e */ /* 0x000fe400000010ff */
[----:B------:R-:W-:Y:S02]  /*586d0*/  F2FP.BF16.F32.PACK_AB R89, R39, R55 ;  /* 0x000000372759723e */ /* 0x000fe400000010ff */
[----:B------:R-:W-:-:S02]  /*586e0*/  F2FP.BF16.F32.PACK_AB R88, R37, R53 ;  /* 0x000000352558723e */ /* 0x000fc400000010ff */
        /* <DEDUP_REMOVED lines=25> */
[----:B------:R-:W-:-:S07]  /*58880*/  F2FP.BF16.F32.PACK_AB R16, R64, R80 ;  /* 0x000000504010723e */ /* 0x000fce00000010ff */
.L_x_0:
[----:B------:R-:W0:Y:S01]  /*58890*/  S2R R6, SR_TID.X ;  /* 0x0000000000067919 */ /* 0x000e220000002100 */
[----:B------:R-:W2:Y:S01]  /*588a0*/  LDC R34, c[0x0][0x244] ;  /* 0x00009100ff227b82 */ /* 0x000ea20000000800 */
[----:B-1----:R-:W3:Y:S04]  /*588b0*/  LDL.LU R100, [R1+0x2bc4] ;  /* 0x002bc40001647983 */ /* 0x002ee80000300800 */
[----:B------:R-:W2:Y:S03]  /*588c0*/  LDL.LU R99, [R1+0x2bc8] ;  /* 0x002bc80001637983 */ /* 0x000ea60000300800 */
[----:B------:R-:W1:Y:S01]  /*588d0*/  LDC.64 R42, c[0x0][0x220] ;  /* 0x00008800ff2a7b82 */ /* 0x000e620000000a00 */
[----:B------:R-:W4:Y:S04]  /*588e0*/  LDL.LU R98, [R1+0x2bd0] ;  /* 0x002bd00001627983 */ /* 0x000f280000300800 */
[----:B------:R-:W5:Y:S03]  /*588f0*/  LDL.LU R97, [R1+0x2bd8] ;  /* 0x002bd80001617983 */ /* 0x000f660000300800 */
[----:B------:R-:W1:Y:S01]  /*58900*/  LDC R50, c[0x0][0x248] ;  /* 0x00009200ff327b82 */ /* 0x000e620000000800 */
[----:B------:R-:W5:Y:S01]  /*58910*/  LDL.LU R96, [R1+0x2bd4] ;  /* 0x002bd40001607983 */ /* 0x000f620000300800 */
[----:B0-----:R-:W-:-:S02]  /*58920*/  IMAD.SHL.U32 R2, R6, 0x10, RZ ;  /* 0x0000001006027824 */ /* 0x001fc400078e00ff */
[C---:B------:R-:W-:Y:S02]  /*58930*/  IMAD.SHL.U32 R5, R6.reuse, 0x40, RZ ;  /* 0x0000004006057824 */ /* 0x040fe400078e00ff */
[----:B------:R-:W-:Y:S01]  /*58940*/  IMAD.SHL.U32 R4, R6, 0x8, RZ ;  /* 0x0000000806047824 */ /* 0x000fe200078e00ff */
[----:B------:R-:W-:Y:S02]  /*58950*/  LOP3.LUT R3, R2, 0xf0, RZ, 0xc0, !PT ;  /* 0x000000f002037812 */ /* 0x000fe400078ec0ff */
[----:B------:R-:W-:Y:S02]  /*58960*/  LOP3.LUT R5, R5, 0x400, RZ, 0xc0, !PT ;  /* 0x0000040005057812 */ /* 0x000fe400078ec0ff */
[----:B------:R-:W-:Y:S02]  /*58970*/  LOP3.LUT R4, R4, 0x300, RZ, 0xc0, !PT ;  /* 0x0000030004047812 */ /* 0x000fe400078ec0ff */
[----:B------:R-:W-:Y:S02]  /*58980*/  IADD3 R3, R5, R0, R3 ;  /* 0x0000000005037210 */ /* 0x000fe40007ffe003 */
[----:B------:R-:W-:-:S03]  /*58990*/  LOP3.LUT R5, R6, 0x7f, RZ, 0xc0, !PT ;  /* 0x0000007f06057812 */ /* 0x000fc600078ec0ff */
[----:B------:R-:W-:Y:S01]  /*589a0*/  IMAD.IADD R32, R4, 0x1, R3 ;  /* 0x0000000104207824 */ /* 0x000fe200078e0203 */
[----:B------:R-:W-:Y:S01]  /*589b0*/  BAR.SYNC.DEFER_BLOCKING 0x0 ;  /* 0x0000000000007b1d */ /* 0x000fe20000010000 */
[----:B------:R-:W-:-:S07]  /*589c0*/  IMAD R48, R5, 0x10, R0 ;  /* 0x0000001005307824 */ /* 0x000fce00078e0200 */
[----:B------:R-:W0:Y:S01]  /*589d0*/  LDC.64 R2, c[0x0][0x228] ;  /* 0x00008a00ff027b82 */ /* 0x000e220000000a00 */
[----:B------:R-:W-:Y:S07]  /*589e0*/  STSM.16.M88.4 [R32], R16 ;  /* 0x0000001020007844 */ /* 0x000fee0000000200 */
[----:B------:R-:W-:Y:S06]  /*589f0*/  BAR.SYNC.DEFER_BLOCKING 0x0 ;  /* 0x0000000000007b1d */ /* 0x000fec0000010000 */
[----:B------:R-:W1:Y:S02]  /*58a00*/  LDS.128 R28, [R48] ;  /* 0x00000000301c7984 */ /* 0x000e640000000c00 */
[----:B------:R-:W-:Y:S06]  /*58a10*/  BAR.SYNC.DEFER_BLOCKING 0x0 ;  /* 0x0000000000007b1d */ /* 0x000fec0000010000 */
[----:B------:R-:W-:Y:S02]  /*58a20*/  STSM.16.M88.4 [R32], R36 ;  /* 0x0000002420007844 */ /* 0x000fe40000000200 */
[----:B------:R-:W-:Y:S06]  /*58a30*/  BAR.SYNC.DEFER_BLOCKING 0x0 ;  /* 0x0000000000007b1d */ /* 0x000fec0000010000 */
[----:B------:R-:W-:Y:S02]  /*58a40*/  LDS.128 R20, [R48] ;  /* 0x0000000030147984 */ /* 0x000fe40000000c00 */
[----:B------:R-:W-:Y:S06]  /*58a50*/  BAR.SYNC.DEFER_BLOCKING 0x0 ;  /* 0x0000000000007b1d */ /* 0x000fec0000010000 */
[----:B------:R1:W-:Y:S02]  /*58a60*/  STSM.16.M88.4 [R32], R52 ;  /* 0x0000003420007844 */ /* 0x0003e40000000200 */
[----:B------:R-:W-:Y:S01]  /*58a70*/  BAR.SYNC.DEFER_BLOCKING 0x0 ;  /* 0x0000000000007b1d */ /* 0x000fe20000010000 */
[----:B-1----:R-:W-:-:S05]  /*58a80*/  PRMT R52, R28, 0x7632, R52 ;  /* 0x000076321c347816 */ /* 0x002fca0000000034 */
[----:B------:R-:W1:Y:S02]  /*58a90*/  LDS.128 R24, [R48] ;  /* 0x0000000030187984 */ /* 0x000e640000000c00 */
[----:B------:R-:W-:Y:S06]  /*58aa0*/  BAR.SYNC.DEFER_BLOCKING 0x0 ;  /* 0x0000000000007b1d */ /* 0x000fec0000010000 */
[----:B------:R-:W-:Y:S02]  /*58ab0*/  STSM.16.M88.4 [R32], R60 ;  /* 0x0000003c20007844 */ /* 0x000fe40000000200 */
[----:B------:R-:W-:Y:S01]  /*58ac0*/  BAR.SYNC.DEFER_BLOCKING 0x0 ;  /* 0x0000000000007b1d */ /* 0x000fe20000010000 */
[----:B-1----:R-:W-:-:S05]  /*58ad0*/  PRMT R53, R24, 0x7632, R53 ;  /* 0x0000763218357816 */ /* 0x002fca0000000035 */
[----:B------:R-:W1:Y:S02]  /*58ae0*/  LDS.128 R16, [R48] ;  /* 0x0000000030107984 */ /* 0x000e640000000c00 */
[----:B------:R-:W-:Y:S06]  /*58af0*/  BAR.SYNC.DEFER_BLOCKING 0x0 ;  /* 0x0000000000007b1d */ /* 0x000fec0000010000 */
[----:B------:R-:W-:Y:S02]  /*58b00*/  STSM.16.M88.4 [R32], R12 ;  /* 0x0000000c20007844 */ /* 0x000fe40000000200 */
[----:B------:R-:W-:Y:S01]  /*58b10*/  BAR.SYNC.DEFER_BLOCKING 0x0 ;  /* 0x0000000000007b1d */ /* 0x000fe20000010000 */
[----:B---3--:R-:W-:-:S02]  /*58b20*/  VIADD R36, R100, 0x2 ;  /* 0x0000000264247836 */ /* 0x008fc40000000000 */
[----:B------:R-:W-:Y:S02]  /*58b30*/  VIADD R38, R100, 0x1 ;  /* 0x0000000164267836 */ /* 0x000fe40000000000 */
[C---:B--2---:R-:W-:Y:S01]  /*58b40*/  IMAD R0, R99.reuse, R34, RZ ;  /* 0x0000002263007224 */ /* 0x044fe200078e02ff */
[----:B0-----:R-:W-:Y:S02]  /*58b50*/  ISETP.GE.AND P2, PT, R99, R2, PT ;  /* 0x000000026300720c */ /* 0x001fe40003f46270 */
[-C--:B------:R-:W-:Y:S01]  /*58b60*/  ISETP.GE.AND P0, PT, R36, R3.reuse, PT ;  /* 0x000000032400720c */ /* 0x080fe20003f06270 */
[----:B----4-:R-:W-:Y:S01]  /*58b70*/  IMAD R33, R98, R34, RZ ;  /* 0x0000002262217224 */ /* 0x010fe200078e02ff */
[----:B------:R-:W-:Y:S01]  /*58b80*/  LEA R36, P3, R0, R42, 0x1 ;  /* 0x0000002a00247211 */ /* 0x000fe200078608ff */
[----:B------:R-:W-:Y:S01]  /*58b90*/  IMAD R35, R34, 0x100, R0 ;  /* 0x0000010022237824 */ /* 0x000fe200078e0200 */
[----:B------:R-:W-:Y:S02]  /*58ba0*/  ISETP.LT.AND P2, PT, R100, R3, !P2 ;  /* 0x000000036400720c */ /* 0x000fe40005741270 */
[----:B------:R-:W-:Y:S01]  /*58bb0*/  LEA.HI.X.SX32 R37, R0, R43, 0x1, P3 ;  /* 0x0000002b00257211 */ /* 0x000fe200018f0eff */
[----:B------:R-:W-:Y:S01]  /*58bc0*/  IMAD R0, R34, 0x80, R35 ;  /* 0x0000008022007824 */ /* 0x000fe200078e0223 */
[----:B------:R-:W-:-:S02]  /*58bd0*/  ISETP.GE.AND P1, PT, R38, R3, PT ;  /* 0x000000032600720c */ /* 0x000fc40003f26270 */
[-C--:B------:R-:W-:Y:S02]  /*58be0*/  LEA R38, P3, R33, R42.reuse, 0x1 ;  /* 0x0000002a21267211 */ /* 0x080fe400078608ff */
[----:B------:R-:W-:Y:S01]  /*58bf0*/  LEA R34, P4, R35, R42, 0x1 ;  /* 0x0000002a23227211 */ /* 0x000fe200078808ff */
[----:B------:R-:W0:Y:S01]  /*58c00*/  LDS.128 R4, [R48] ;  /* 0x0000000030047984 */ /* 0x000e220000000c00 */
[-C--:B------:R-:W-:Y:S01]  /*58c10*/  LEA.HI.X.SX32 R39, R33, R43.reuse, 0x1, P3 ;  /* 0x0000002b21277211 */ /* 0x080fe200018f0eff */
[----:B------:R-:W-:Y:S01]  /*58c20*/  BAR.SYNC.DEFER_BLOCKING 0x0 ;  /* 0x0000000000007b1d */ /* 0x000fe20000010000 */
[----:B------:R-:W-:Y:S02]  /*58c30*/  ISETP.GE.AND P3, PT, R98, R2, PT ;  /* 0x000000026200720c */ /* 0x000fe40003f66270 */
[----:B------:R-:W-:Y:S02]  /*58c40*/  LEA.HI.X.SX32 R35, R35, R43, 0x1, P4 ;  /* 0x0000002b23237211 */ /* 0x000fe400020f0eff */
[----:B------:R-:W-:-:S02]  /*58c50*/  ISETP.LT.AND P3, PT, R100, R3, !P3 ;  /* 0x000000036400720c */ /* 0x000fc40005f61270 */
[----:B------:R-:W-:Y:S01]  /*58c60*/  ISETP.LT.AND P6, PT, R99, R2, !P1 ;  /* 0x000000026300720c */ /* 0x000fe20004fc1270 */
[----:B------:R2:W-:Y:S01]  /*58c70*/  STSM.16.M88.4 [R32], R44 ;  /* 0x0000002c20007844 */ /* 0x0005e20000000200 */
[----:B------:R-:W-:Y:S01]  /*58c80*/  BAR.SYNC.DEFER_BLOCKING 0x0 ;  /* 0x0000000000007b1d */ /* 0x000fe20000010000 */
[----:B--2---:R-:W-:-:S04]  /*58c90*/  IMAD R45, R100, R50, RZ ;  /* 0x00000032642d7224 */ /* 0x004fc800078e02ff */
[----:B------:R-:W-:-:S04]  /*58ca0*/  IMAD.WIDE R40, R45, 0x2, R36 ;  /* 0x000000022d287825 */ /* 0x000fc800078e0224 */
[----:B------:R-:W-:Y:S01]  /*58cb0*/  IMAD.IADD R49, R45, 0x1, R50 ;  /* 0x000000012d317824 */ /* 0x000fe200078e0232 */
[----:B------:R-:W2:Y:S03]  /*58cc0*/  LDS.128 R8, [R48] ;  /* 0x0000000030087984 */ /* 0x000ea60000000c00 */
[C---:B------:R-:W-:Y:S01]  /*58cd0*/  IMAD.WIDE R46, R49.reuse, 0x2, R36 ;  /* 0x00000002312e7825 */ /* 0x040fe200078e0224 */
[----:B------:R-:W-:Y:S03]  /*58ce0*/  BAR.SYNC.DEFER_BLOCKING 0x0 ;  /* 0x0000000000007b1d */ /* 0x000fe60000010000 */
[----:B------:R-:W-:-:S03]  /*58cf0*/  IMAD.IADD R51, R49, 0x1, R50 ;  /* 0x0000000131337824 */ /* 0x000fc600078e0232 */
[----:B------:R-:W-:Y:S02]  /*58d00*/  STSM.16.M88.4 [R32], R92 ;  /* 0x0000005c20007844 */ /* 0x000fe40000000200 */
[----:B------:R-:W-:Y:S06]  /*58d10*/  BAR.SYNC.DEFER_BLOCKING 0x0 ;  /* 0x0000000000007b1d */ /* 0x000fec0000010000 */
[----:B------:R-:W3:Y:S02]  /*58d20*/  LDS.128 R12, [R48] ;  /* 0x00000000300c7984 */ /* 0x000ee40000000c00 */
[----:B------:R-:W-:Y:S06]  /*58d30*/  BAR.SYNC.DEFER_BLOCKING 0x0 ;  /* 0x0000000000007b1d */ /* 0x000fec0000010000 */
[----:B------:R4:W-:Y:S02]  /*58d40*/  STSM.16.M88.4 [R32], R88 ;  /* 0x0000005820007844 */ /* 0x0009e40000000200 */
[----:B------:R-:W-:Y:S01]  /*58d50*/  BAR.SYNC.DEFER_BLOCKING 0x0 ;  /* 0x0000000000007b1d */ /* 0x000fe20000010000 */
[----:B----4-:R-:W-:-:S04]  /*58d60*/  LEA R32, P5, R0, R42, 0x1 ;  /* 0x0000002a00207211 */ /* 0x010fc800078a08ff */
[----:B------:R-:W-:Y:S01]  /*58d70*/  LEA.HI.X.SX32 R33, R0, R43, 0x1, P5 ;  /* 0x0000002b00217211 */ /* 0x000fe200028f0eff */
[----:B------:R-:W-:-:S04]  /*58d80*/  IMAD.WIDE R42, R45, 0x2, R38 ;  /* 0x000000022d2a7825 */ /* 0x000fc800078e0226 */
[C---:B------:R-:W-:Y:S01]  /*58d90*/  VIADD R0, R100.reuse, 0x3 ;  /* 0x0000000364007836 */ /* 0x040fe20000000000 */
[----:B------:R4:W-:Y:S01]  /*58da0*/  @P2 STG.E.U16 desc[UR60][R40.64], R28 ;  /* 0x0000001c28002986 */ /* 0x0009e2000c10153c */
[----:B------:R-:W-:-:S03]  /*58db0*/  ISETP.GE.AND P2, PT, R100, R3, PT ;  /* 0x000000036400720c */ /* 0x000fc60003f46270 */
[----:B------:R1:W-:Y:S01]  /*58dc0*/  @P3 STG.E.U16 desc[UR60][R42.64], R52 ;  /* 0x000000342a003986 */ /* 0x0003e2000c10153c */
[-C--:B-----5:R-:W-:Y:S02]  /*58dd0*/  ISETP.LT.AND P5, PT, R97, R2.reuse, !P2 ;  /* 0x000000026100720c */ /* 0x0a0fe400057a1270 */
[-C--:B------:R-:W-:Y:S02]  /*58de0*/  ISETP.LT.AND P4, PT, R96, R2.reuse, !P2 ;  /* 0x000000026000720c */ /* 0x080fe40005781270 */
[----:B------:R-:W-:Y:S02]  /*58df0*/  ISETP.LT.AND P3, PT, R98, R2, !P1 ;  /* 0x000000026200720c */ /* 0x000fe40004f61270 */
[----:B------:R-:W-:Y:S01]  /*58e00*/  ISETP.GE.AND P2, PT, R0, R3, PT ;  /* 0x000000030000720c */ /* 0x000fe20003f46270 */
[----:B----4-:R-:W-:Y:S01]  /*58e10*/  IMAD.WIDE R40, R45, 0x2, R34 ;  /* 0x000000022d287825 */ /* 0x010fe200078e0222 */
[----:B------:R-:W-:-:S03]  /*58e20*/  PRMT R28, R20, 0x7632, R28 ;  /* 0x00007632141c7816 */ /* 0x000fc6000000001c */
[----:B------:R-:W-:Y:S02]  /*58e30*/  IMAD.WIDE R44, R45, 0x2, R32 ;  /* 0x000000022d2c7825 */ /* 0x000fe400078e0220 */
[----:B------:R4:W-:Y:S01]  /*58e40*/  @P5 STG.E.U16 desc[UR60][R40.64], R20 ;  /* 0x0000001428005986 */ /* 0x0009e2000c10153c */
[-C--:B------:R-:W-:Y:S01]  /*58e50*/  ISETP.LT.AND P5, PT, R97, R2.reuse, !P1 ;  /* 0x000000026100720c */ /* 0x080fe20004fa1270 */
[----:B-1----:R-:W-:Y:S01]  /*58e60*/  IMAD.WIDE R42, R49, 0x2, R38 ;  /* 0x00000002312a7825 */ /* 0x002fe200078e0226 */
[-C--:B------:R-:W-:Y:S01]  /*58e70*/  ISETP.LT.AND P1, PT, R96, R2.reuse, !P1 ;  /* 0x000000026000720c */ /* 0x080fe20004f21270 */
[----:B------:R1:W-:Y:S02]  /*58e80*/  @P4 STG.E.U16 desc[UR60][R44.64], R28 ;  /* 0x0000001c2c004986 */ /* 0x0003e4000c10153c */
[----:B------:R-:W-:Y:S02]  /*58e90*/  VIADD R0, R100, 0x4 ;  /* 0x0000000464007836 */ /* 0x000fe40000000000 */
[----:B------:R5:W-:Y:S01]  /*58ea0*/  @P6 STG.E.U16 desc[UR60][R46.64], R24 ;  /* 0x000000182e006986 */ /* 0x000be2000c10153c */
[----:B------:R-:W-:-:S02]  /*58eb0*/  ISETP.LT.AND P6, PT, R99, R2, !P0 ;  /* 0x000000026300720c */ /* 0x000fc400047c1270 */
[----:B------:R-:W-:Y:S01]  /*58ec0*/  ISETP.GE.AND P4, PT, R0, R3, PT ;  /* 0x000000030000720c */ /* 0x000fe20003f86270 */
[C---:B----4-:R-:W-:Y:S01]  /*58ed0*/  IMAD.WIDE R40, R49.reuse, 0x2, R34 ;  /* 0x0000000231287825 */ /* 0x050fe200078e0222 */
[----:B------:R-:W-:Y:S01]  /*58ee0*/  PRMT R20, R16, 0x7632, R20 ;  /* 0x0000763210147816 */ /* 0x000fe20000000014 */
[----:B------:R4:W-:Y:S02]  /*58ef0*/  @P3 STG.E.U16 desc[UR60][R42.64], R53 ;  /* 0x000000352a003986 */ /* 0x0009e4000c10153c */
[----:B-1----:R-:W-:Y:S02]  /*58f00*/  IMAD.WIDE R44, R49, 0x2, R32 ;  /* 0x00000002312c7825 */ /* 0x002fe400078e0220 */
[----:B------:R1:W-:Y:S01]  /*58f10*/  @P5 STG.E.U16 desc[UR60][R40.64], R16 ;  /* 0x0000001028005986 */ /* 0x0003e2000c10153c */
[-C--:B------:R-:W-:Y:S01]  /*58f20*/  ISETP.LT.AND P5, PT, R97, R2.reuse, !P0 ;  /* 0x000000026100720c */ /* 0x080fe200047a1270 */
[----:B-----5:R-:W-:Y:S01]  /*58f30*/  IMAD.WIDE R46, R51, 0x2, R36 ;  /* 0x00000002332e7825 */ /* 0x020fe200078e0224 */
[----:B------:R-:W-:Y:S01]  /*58f40*/  PRMT R24, R29, 0x7632, R24 ;  /* 0x000076321d187816 */ /* 0x000fe20000000018 */
[----:B------:R5:W-:Y:S01]  /*58f50*/  @P1 STG.E.U16 desc[UR60][R44.64], R20 ;  /* 0x000000142c001986 */ /* 0x000be2000c10153c */
[-C--:B------:R-:W-:Y:S01]  /*58f60*/  ISETP.LT.AND P1, PT, R98, R2.reuse, !P0 ;  /* 0x000000026200720c */ /* 0x080fe20004721270 */
[----:B------:R-:W-:Y:S01]  /*58f70*/  IMAD.IADD R49, R51, 0x1, R50 ;  /* 0x0000000133317824 */ /* 0x000fe200078e0232 */
[-C--:B------:R-:W-:Y:S01]  /*58f80*/  ISETP.LT.AND P0, PT, R96, R2.reuse, !P0 ;  /* 0x000000026000720c */ /* 0x080fe20004701270 */
[----:B------:R0:W-:Y:S01]  /*58f90*/  @P6 STG.E.U16 desc[UR60][R46.64], R29 ;  /* 0x0000001d2e006986 */ /* 0x0001e2000c10153c */
[----:B------:R-:W-:Y:S01]  /*58fa0*/  ISETP.LT.AND P6, PT, R99, R2, !P2 ;  /* 0x000000026300720c */ /* 0x000fe200057c1270 */
[----:B----4-:R-:W-:Y:S01]  /*58fb0*/  IMAD.WIDE R42, R51, 0x2, R38 ;  /* 0x00000002332a7825 */ /* 0x010fe200078e0226 */
[----:B-1----:R-:W-:-:S03]  /*58fc0*/  PRMT R16, R21, 0x7632, R16 ;  /* 0x0000763215107816 */ /* 0x002fc60000000010 */
[----:B------:R-:W-:-:S04]  /*58fd0*/  IMAD.WIDE R40, R51, 0x2, R34 ;  /* 0x0000000233287825 */ /* 0x000fc800078e0222 */
[----:B-----5:R-:W-:Y:S01]  /*58fe0*/  IMAD.WIDE R44, R51, 0x2, R32 ;  /* 0x00000002332c7825 */ /* 0x020fe200078e0220 */
[----:B------:R1:W-:Y:S03]  /*58ff0*/  @P1 STG.E.U16 desc[UR60][R42.64], R24 ;  /* 0x000000182a001986 */ /* 0x0003e6000c10153c */
[----:B0-----:R-:W-:Y:S01]  /*59000*/  IMAD.WIDE R28, R49, 0x2, R36 ;  /* 0x00000002311c7825 */ /* 0x001fe200078e0224 */
[----:B------:R0:W-:Y:S01]  /*59010*/  @P5 STG.E.U16 desc[UR60][R40.64], R21 ;  /* 0x0000001528005986 */ /* 0x0001e2000c10153c */
[-C--:B------:R-:W-:Y:S02]  /*59020*/  ISETP.LT.AND P5, PT, R97, R2.reuse, !P2 ;  /* 0x000000026100720c */ /* 0x080fe400057a1270 */
[----:B------:R-:W-:Y:S01]  /*59030*/  IMAD.IADD R47, R49, 0x1, R50 ;  /* 0x00000001312f7824 */ /* 0x000fe200078e0232 */
[----:B------:R4:W-:Y:S01]  /*59040*/  @P0 STG.E.U16 desc[UR60][R44.64], R16 ;  /* 0x000000102c000986 */ /* 0x0009e2000c10153c */
[----:B------:R-:W-:Y:S01]  /*59050*/  ISETP.LT.AND P0, PT, R98, R2, !P2 ;  /* 0x000000026200720c */ /* 0x000fe20005701270 */
[----:B------:R-:W-:-:S02]  /*59060*/  VIADD R0, R100, 0x5 ;  /* 0x0000000564007836 */ /* 0x000fc40000000000 */
[----:B------:R5:W-:Y:S01]  /*59070*/  @P6 STG.E.U16 desc[UR60][R28.64], R25 ;  /* 0x000000191c006986 */ /* 0x000be2000c10153c */
[-C--:B------:R-:W-:Y:S01]  /*59080*/  ISETP.LT.AND P6, PT, R96, R2.reuse, !P2 ;  /* 0x000000026000720c */ /* 0x080fe200057c1270 */
[----:B-1----:R-:W-:Y:S01]  /*59090*/  IMAD.WIDE R42, R49, 0x2, R38 ;  /* 0x00000002312a7825 */ /* 0x002fe200078e0226 */
[----:B------:R-:W-:Y:S02]  /*590a0*/  ISETP.LT.AND P2, PT, R99, R2, !P4 ;  /* 0x000000026300720c */ /* 0x000fe40006741270 */
[----:B------:R-:W-:Y:S01]  /*590b0*/  ISETP.GE.AND P3, PT, R0, R3, PT ;  /* 0x000000030000720c */ /* 0x000fe20003f66270 */
[----:B0-----:R-:W-:Y:S01]  /*590c0*/  IMAD.WIDE R20, R49, 0x2, R34 ;  /* 0x0000000231147825 */ /* 0x001fe200078e0222 */
[----:B----4-:R-:W-:-:S03]  /*590d0*/  PRMT R44, R17, 0x7632, R44 ;  /* 0x00007632112c7816 */ /* 0x010fc6000000002c */
[----:B------:R-:W-:Y:S01]  /*590e0*/  IMAD.WIDE R40, R49, 0x2, R32 ;  /* 0x0000000231287825 */ /* 0x000fe200078e0220 */
[----:B-----5:R-:W-:-:S03]  /*590f0*/  PRMT R29, R25, 0x7632, R29 ;  /* 0x00007632191d7816 */ /* 0x020fc6000000001d */
[----:B------:R-:W-:Y:S02]  /*59100*/  IMAD.WIDE R24, R47, 0x2, R36 ;  /* 0x000000022f187825 */ /* 0x000fe400078e0224 */
[----:B------:R0:W-:Y:S02]  /*59110*/  @P0 STG.E.U16 desc[UR60][R42.64], R29 ;  /* 0x0000001d2a000986 */ /* 0x0001e4000c10153c */
[----:B------:R-:W-:Y:S02]  /*59120*/  VIADD R0, R100, 0x6 ;  /* 0x0000000664007836 */ /* 0x000fe40000000000 */
[----:B------:R1:W-:Y:S01]  /*59130*/  @P5 STG.E.U16 desc[UR60][R20.64], R17 ;  /* 0x0000001114005986 */ /* 0x0003e2000c10153c */
[-C--:B------:R-:W-:Y:S02]  /*59140*/  ISETP.LT.AND P5, PT, R98, R2.reuse, !P4 ;  /* 0x000000026200720c */ /* 0x080fe400067a1270 */
[----:B------:R-:W-:Y:S01]  /*59150*/  ISETP.GE.AND P1, PT, R0, R3, PT ;  /* 0x000000030000720c */ /* 0x000fe20003f26270 */
[----:B------:R4:W-:Y:S01]  /*59160*/  @P6 STG.E.U16 desc[UR60][R40.64], R44 ;  /* 0x0000002c28006986 */ /* 0x0009e2000c10153c */
[-C--:B------:R-:W-:Y:S01]  /*59170*/  ISETP.LT.AND P6, PT, R97, R2.reuse, !P4 ;  /* 0x000000026100720c */ /* 0x080fe200067c1270 */
[----:B------:R-:W-:Y:S01]  /*59180*/  VIADD R0, R100, 0x7 ;  /* 0x0000000764007836 */ /* 0x000fe20000000000 */
[-C--:B------:R-:W-:Y:S01]  /*59190*/  ISETP.LT.AND P4, PT, R96, R2.reuse, !P4 ;  /* 0x000000026000720c */ /* 0x080fe20006781270 */
[----:B------:R5:W-:Y:S01]  /*591a0*/  @P2 STG.E.U16 desc[UR60][R24.64], R30 ;  /* 0x0000001e18002986 */ /* 0x000be2000c10153c */
[----:B0-----:R-:W-:Y:S01]  /*591b0*/  IMAD.WIDE R28, R47, 0x2, R38 ;  /* 0x000000022f1c7825 */ /* 0x001fe200078e0226 */
[----:B------:R-:W-:-:S02]  /*591c0*/  ISETP.LT.AND P2, PT, R99, R2, !P3 ;  /* 0x000000026300720c */ /* 0x000fc40005f41270 */
[----:B------:R-:W-:Y:S01]  /*591d0*/  ISETP.GE.AND P0, PT, R0, R3, PT ;  /* 0x000000030000720c */ /* 0x000fe20003f06270 */
[----:B-1----:R-:W-:Y:S01]  /*591e0*/  IMAD.WIDE R16, R47, 0x2, R34 ;  /* 0x000000022f107825 */ /* 0x002fe200078e0222 */
[----:B----4-:R-:W-:-:S03]  /*591f0*/  PRMT R41, R22, 0x7632, R41 ;  /* 0x0000763216297816 */ /* 0x010fc60000000029 */
[----:B------:R-:W-:Y:S01]  /*59200*/  IMAD.WIDE R20, R47, 0x2, R32 ;  /* 0x000000022f147825 */ /* 0x000fe200078e0220 */
[----:B-----5:R-:W-:-:S03]  /*59210*/  PRMT R25, R30, 0x7632, R25 ;  /* 0x000076321e197816 */ /* 0x020fc60000000019 */
[----:B------:R-:W-:Y:S02]  /*59220*/  IMAD.IADD R43, R47, 0x1, R50 ;  /* 0x000000012f2b7824 */ /* 0x000fe400078e0232 */
[----:B------:R-:W-:Y:S01]  /*59230*/  VIADD R0, R100, 0x8 ;  /* 0x0000000864007836 */ /* 0x000fe20000000000 */
[----:B------:R0:W-:Y:S01]  /*59240*/  @P5 STG.E.U16 desc[UR60][R28.64], R25 ;  /* 0x000000191c005986 */ /* 0x0001e2000c10153c */
[----:B------:R-:W-:-:S03]  /*59250*/  ISETP.LT.AND P5, PT, R97, R2, !P3 ;  /* 0x000000026100720c */ /* 0x000fc60005fa1270 */
[----:B------:R1:W-:Y:S01]  /*59260*/  @P6 STG.E.U16 desc[UR60][R16.64], R22 ;  /* 0x0000001610006986 */ /* 0x0003e2000c10153c */
[----:B------:R-:W-:-:S03]  /*59270*/  ISETP.LT.AND P6, PT, R99, R2, !P1 ;  /* 0x000000026300720c */ /* 0x000fc60004fc1270 */
[----:B------:R4:W-:Y:S01]  /*59280*/  @P4 STG.E.U16 desc[UR60][R20.64], R41 ;  /* 0x0000002914004986 */ /* 0x0009e2000c10153c */
[-C--:B------:R-:W-:Y:S02]  /*59290*/  ISETP.LT.AND P4, PT, R98, R2.reuse, !P3 ;  /* 0x000000026200720c */ /* 0x080fe40005f81270 */
[----:B------:R-:W-:Y:S01]  /*592a0*/  ISETP.LT.AND P3, PT, R96, R2, !P3 ;  /* 0x000000026000720c */ /* 0x000fe20005f61270 */
[----:B0-----:R-:W-:-:S04]  /*592b0*/  IMAD.WIDE R24, R43, 0x2, R36 ;  /* 0x000000022b187825 */ /* 0x001fc800078e0224 */
[C---:B------:R-:W-:Y:S01]  /*592c0*/  IMAD.WIDE R28, R43.reuse, 0x2, R38 ;  /* 0x000000022b1c7825 */ /* 0x040fe200078e0226 */
[----:B-1----:R-:W-:Y:S01]  /*592d0*/  PRMT R22, R18, 0x7632, R22 ;  /* 0x0000763212167816 */ /* 0x002fe20000000016 */
[----:B------:R0:W-:Y:S01]  /*592e0*/  @P2 STG.E.U16 desc[UR60][R24.64], R26 ;  /* 0x0000001a18002986 */ /* 0x0001e2000c10153c */
[----:B------:R-:W-:Y:S01]  /*592f0*/  ISETP.GE.AND P2, PT, R0, R3, PT ;  /* 0x000000030000720c */ /* 0x000fe20003f46270 */
[----:B------:R-:W-:Y:S01]  /*59300*/  IMAD.WIDE R16, R43, 0x2, R34 ;  /* 0x000000022b107825 */ /* 0x000fe200078e0222 */
[----:B----4-:R-:W-:-:S03]  /*59310*/  PRMT R21, R26, 0x7632, R21 ;  /* 0x000076321a157816 */ /* 0x010fc60000000015 */
[----:B------:R-:W-:Y:S02]  /*59320*/  IMAD.WIDE R40, R43, 0x2, R32 ;  /* 0x000000022b287825 */ /* 0x000fe400078e0220 */
[----:B------:R1:W-:Y:S01]  /*59330*/  @P4 STG.E.U16 desc[UR60][R28.64], R21 ;  /* 0x000000151c004986 */ /* 0x0003e2000c10153c */
[-C--:B------:R-:W-:Y:S01]  /*59340*/  ISETP.LT.AND P4, PT, R97, R2.reuse, !P1 ;  /* 0x000000026100720c */ /* 0x080fe20004f81270 */
[----:B------:R-:W-:Y:S02]  /*59350*/  IMAD.IADD R43, R43, 0x1, R50 ;  /* 0x000000012b2b7824 */ /* 0x000fe400078e0232 */
[----:B------:R4:W-:Y:S01]  /*59360*/  @P5 STG.E.U16 desc[UR60][R16.64], R18 ;  /* 0x0000001210005986 */ /* 0x0009e2000c10153c */
[-C--:B------:R-:W-:Y:S01]  /*59370*/  ISETP.LT.AND P5, PT, R96, R2.reuse, !P1 ;  /* 0x000000026000720c */ /* 0x080fe20004fa1270 */
[----:B0-----:R-:W-:Y:S01]  /*59380*/  IMAD.WIDE R24, R43, 0x2, R34 ;  /* 0x000000022b187825 */ /* 0x001fe200078e0222 */
[----:B------:R-:W-:Y:S01]  /*59390*/  PRMT R26, R31, 0x7632, R26 ;  /* 0x000076321f1a7816 */ /* 0x000fe2000000001a */
[----:B------:R0:W-:Y:S01]  /*593a0*/  @P3 STG.E.U16 desc[UR60][R40.64], R22 ;  /* 0x0000001628003986 */ /* 0x0001e2000c10153c */
[----:B------:R-:W-:Y:S01]  /*593b0*/  ISETP.LT.AND P3, PT, R98, R2, !P1 ;  /* 0x000000026200720c */ /* 0x000fe20004f61270 */
[----:B------:R-:W-:-:S02]  /*593c0*/  IMAD.IADD R45, R43, 0x1, R50 ;  /* 0x000000012b2d7824 */ /* 0x000fc400078e0232 */
[----:B-1----:R-:W-:-:S04]  /*593d0*/  IMAD.WIDE R20, R43, 0x2, R36 ;  /* 0x000000022b147825 */ /* 0x002fc800078e0224 */
[----:B----4-:R-:W-:Y:S01]  /*593e0*/  IMAD.WIDE R16, R43, 0x2, R38 ;  /* 0x000000022b107825 */ /* 0x010fe200078e0226 */
[----:B------:R1:W-:Y:S01]  /*593f0*/  @P6 STG.E.U16 desc[UR60][R20.64], R31 ;  /* 0x0000001f14006986 */ /* 0x0003e2000c10153c */
[-C--:B------:R-:W-:Y:S02]  /*59400*/  ISETP.LT.AND P6, PT, R99, R2.reuse, !P0 ;  /* 0x000000026300720c */ /* 0x080fe400047c1270 */
[----:B0-----:R-:W-:Y:S01]  /*59410*/  IMAD.WIDE R40, R43, 0x2, R32 ;  /* 0x000000022b287825 */ /* 0x001fe200078e0220 */
[----:B------:R-:W-:Y:S01]  /*59420*/  PRMT R18, R23, 0x7632, R18 ;  /* 0x0000763217127816 */ /* 0x000fe20000000012 */
[----:B------:R0:W-:Y:S01]  /*59430*/  @P3 STG.E.U16 desc[UR60][R16.64], R26 ;  /* 0x0000001a10003986 */ /* 0x0001e2000c10153c */
[----:B------:R-:W-:Y:S01]  /*59440*/  ISETP.LT.AND P3, PT, R96, R2, !P0 ;  /* 0x000000026000720c */ /* 0x000fe20004761270 */
[C---:B------:R-:W-:Y:S02]  /*59450*/  IMAD.WIDE R42, R45.reuse, 0x2, R36 ;  /* 0x000000022d2a7825 */ /* 0x040fe400078e0224 */
[----:B------:R-:W4:Y:S02]  /*59460*/  LDS.128 R28, [R48] ;  /* 0x00000000301c7984 */ /* 0x000f240000000c00 */
[----:B------:R-:W-:-:S02]  /*59470*/  IMAD.IADD R47, R45, 0x1, R50 ;  /* 0x000000012d2f7824 */ /* 0x000fc400078e0232 */
[----:B------:R5:W-:Y:S01]  /*59480*/  @P4 STG.E.U16 desc[UR60][R24.64], R23 ;  /* 0x0000001718004986 */ /* 0x000be2000c10153c */
[-C--:B------:R-:W-:Y:S01]  /*59490*/  ISETP.LT.AND P4, PT, R98, R2.reuse, !P0 ;  /* 0x000000026200720c */ /* 0x080fe20004781270 */
[----:B-1----:R-:W-:Y:S02]  /*594a0*/  IMAD.WIDE R20, R45, 0x2, R34 ;  /* 0x000000022d147825 */ /* 0x002fe400078e0222 */
[----:B------:R1:W-:Y:S01]  /*594b0*/  @P5 STG.E.U16 desc[UR60][R40.64], R18 ;  /* 0x0000001228005986 */ /* 0x0003e2000c10153c */
[-C--:B------:R-:W-:Y:S01]  /*594c0*/  ISETP.LT.AND P5, PT, R97, R2.reuse, !P0 ;  /* 0x000000026100720c */ /* 0x080fe200047a1270 */
[----:B0-----:R-:W-:Y:S01]  /*594d0*/  IMAD.WIDE R16, R45, 0x2, R38 ;  /* 0x000000022d107825 */ /* 0x001fe200078e0226 */
[----:B------:R-:W-:Y:S01]  /*594e0*/  PRMT R26, R19, 0x7632, R26 ;  /* 0x00007632131a7816 */ /* 0x000fe2000000001a */
[----:B------:R0:W-:Y:S01]  /*594f0*/  @P6 STG.E.U16 desc[UR60][R42.64], R27 ;  /* 0x0000001b2a006986 */ /* 0x0001e2000c10153c */
[----:B------:R-:W-:Y:S01]  /*59500*/  ISETP.LT.AND P6, PT, R99, R2, !P2 ;  /* 0x000000026300720c */ /* 0x000fe200057c1270 */
[----:B------:R-:W-:-:S02]  /*59510*/  VIADD R0, R100, 0x9 ;  /* 0x0000000964007836 */ /* 0x000fc40000000000 */
[----:B-----5:R-:W-:-:S03]  /*59520*/  IMAD.WIDE R22, R45, 0x2, R32 ;  /* 0x000000022d167825 */ /* 0x020fc600078e0220 */
[----:B------:R-:W-:Y:S01]  /*59530*/  ISETP.GE.AND P1, PT, R0, R3, PT ;  /* 0x000000030000720c */ /* 0x000fe20003f26270 */
[----:B------:R-:W-:Y:S01]  /*59540*/  IMAD.WIDE R24, R47, 0x2, R36 ;  /* 0x000000022f187825 */ /* 0x000fe200078e0224 */
[----:B-1----:R-:W-:Y:S02]  /*59550*/  PRMT R41, R27, 0x7632, R41 ;  /* 0x000076321b297816 */ /* 0x002fe40000000029 */
[----:B------:R-:W-:Y:S01]  /*59560*/  PRMT R40, R4, 0x7632, R40 ;  /* 0x0000763204287816 */ /* 0x000fe20000000028 */
[----:B0-----:R-:W-:Y:S02]  /*59570*/  IMAD.IADD R27, R47, 0x1, R50 ;  /* 0x000000012f1b7824 */ /* 0x001fe400078e0232 */
[----:B------:R0:W-:Y:S01]  /*59580*/  @P4 STG.E.U16 desc[UR60][R16.64], R41 ;  /* 0x0000002910004986 */ /* 0x0001e2000c10153c */
[-C--:B------:R-:W-:Y:S01]  /*59590*/  ISETP.LT.AND P4, PT, R98, R2.reuse, !P2 ;  /* 0x000000026200720c */ /* 0x080fe20005781270 */
[----:B------:R-:W-:Y:S02]  /*595a0*/  VIADD R0, R100, 0xa ;  /* 0x0000000a64007836 */ /* 0x000fe40000000000 */
[----:B------:R1:W-:Y:S01]  /*595b0*/  @P5 STG.E.U16 desc[UR60][R20.64], R19 ;  /* 0x0000001314005986 */ /* 0x0003e2000c10153c */
[----:B------:R-:W-:-:S02]  /*595c0*/  ISETP.LT.AND P5, PT, R97, R2, !P2 ;  /* 0x000000026100720c */ /* 0x000fc400057a1270 */
[-C--:B------:R-:W-:Y:S01]  /*595d0*/  ISETP.LT.AND P2, PT, R96, R2.reuse, !P2 ;  /* 0x000000026000720c */ /* 0x080fe20005741270 */
[----:B------:R-:W-:Y:S01]  /*595e0*/  @P3 STG.E.U16 desc[UR60][R22.64], R26 ;  /* 0x0000001a16003986 */ /* 0x000fe2000c10153c */
[-C--:B------:R-:W-:Y:S01]  /*595f0*/  ISETP.GE.AND P0, PT, R0, R3.reuse, PT ;  /* 0x000000030000720c */ /* 0x080fe20003f06270 */
[----:B------:R-:W-:Y:S02]  /*59600*/  VIADD R0, R100, 0xb ;  /* 0x0000000b64007836 */ /* 0x000fe40000000000 */
[----:B------:R5:W-:Y:S01]  /*59610*/  @P6 STG.E.U16 desc[UR60][R24.64], R4 ;  /* 0x0000000418006986 */ /* 0x000be2000c10153c */
[----:B------:R-:W-:Y:S01]  /*59620*/  ISETP.LT.AND P6, PT, R99, R2, !P1 ;  /* 0x000000026300720c */ /* 0x000fe20004fc1270 */
[----:B0-----:R-:W-:Y:S01]  /*59630*/  IMAD.WIDE R16, R47, 0x2, R38 ;  /* 0x000000022f107825 */ /* 0x001fe200078e0226 */
[----:B------:R-:W-:-:S03]  /*59640*/  ISETP.GE.AND P3, PT, R0, R3, PT ;  /* 0x000000030000720c */ /* 0x000fc60003f66270 */
[C---:B-1----:R-:W-:Y:S01]  /*59650*/  IMAD.WIDE R18, R47.reuse, 0x2, R34 ;  /* 0x000000022f127825 */ /* 0x042fe200078e0222 */
[----:B------:R0:W-:Y:S01]  /*59660*/  @P4 STG.E.U16 desc[UR60][R16.64], R40 ;  /* 0x0000002810004986 */ /* 0x0001e2000c10153c */
[-C--:B------:R-:W-:Y:S02]  /*59670*/  ISETP.LT.AND P4, PT, R98, R2.reuse, !P1 ;  /* 0x000000026200720c */ /* 0x080fe40004f81270 */
[----:B------:R-:W-:Y:S01]  /*59680*/  IMAD.WIDE R20, R47, 0x2, R32 ;  /* 0x000000022f147825 */ /* 0x000fe200078e0220 */
[----:B--2---:R1:W-:Y:S01]  /*59690*/  @P5 STG.E.U16 desc[UR60][R18.64], R8 ;  /* 0x0000000812005986 */ /* 0x0043e2000c10153c */
[----:B-----5:R-:W-:Y:S02]  /*596a0*/  PRMT R4, R8, 0x7632, R4 ;  /* 0x0000763208047816 */ /* 0x020fe40000000004 */
[-C--:B------:R-:W-:Y:S01]  /*596b0*/  ISETP.LT.AND P5, PT, R97, R2.reuse, !P1 ;  /* 0x000000026100720c */ /* 0x080fe20004fa1270 */
[C---:B------:R-:W-:Y:S01]  /*596c0*/  IMAD.WIDE R22, R27.reuse, 0x2, R36 ;  /* 0x000000021b167825 */ /* 0x040fe200078e0224 */
[----:B------:R-:W-:Y:S01]  /*596d0*/  ISETP.LT.AND P1, PT, R96, R2, !P1 ;  /* 0x000000026000720c */ /* 0x000fe20004f21270 */
[----:B------:R2:W-:Y:S01]  /*596e0*/  @P2 STG.E.U16 desc[UR60][R20.64], R4 ;  /* 0x0000000414002986 */ /* 0x0005e2000c10153c */
[----:B---3--:R-:W-:Y:S01]  /*596f0*/  PRMT R24, R12, 0x7632, R24 ;  /* 0x000076320c187816 */ /* 0x008fe20000000018 */
[----:B0-----:R-:W-:-:S02]  /*59700*/  IMAD.WIDE R16, R27, 0x2, R38 ;  /* 0x000000021b107825 */ /* 0x001fc400078e0226 */
[----:B------:R0:W-:Y:S01]  /*59710*/  @P6 STG.E.U16 desc[UR60][R22.64], R12 ;  /* 0x0000000c16006986 */ /* 0x0001e2000c10153c */
[-C--:B------:R-:W-:Y:S01]  /*59720*/  ISETP.LT.AND P6, PT, R99, R2.reuse, !P0 ;  /* 0x000000026300720c */ /* 0x080fe200047c1270 */
[----:B-1----:R-:W-:Y:S01]  /*59730*/  IMAD.WIDE R18, R27, 0x2, R34 ;  /* 0x000000021b127825 */ /* 0x002fe200078e0222 */
[----:B------:R-:W-:Y:S01]  /*59740*/  PRMT R8, R5, 0x7632, R8 ;  /* 0x0000763205087816 */ /* 0x000fe20000000008 */
[----:B------:R1:W-:Y:S01]  /*59750*/  @P4 STG.E.U16 desc[UR60][R16.64], R24 ;  /* 0x0000001810004986 */ /* 0x0003e2000c10153c */
[-C--:B------:R-:W-:Y:S01]  /*59760*/  ISETP.LT.AND P4, PT, R97, R2.reuse, !P0 ;  /* 0x000000026100720c */ /* 0x080fe20004781270 */
[C---:B------:R-:W-:Y:S02]  /*59770*/  IMAD.IADD R25, R27.reuse, 0x1, R50 ;  /* 0x000000011b197824 */ /* 0x040fe400078e0232 */
[----:B--2---:R-:W-:Y:S01]  /*59780*/  IMAD.WIDE R20, R27, 0x2, R32 ;  /* 0x000000021b147825 */ /* 0x004fe200078e0220 */
[----:B----4-:R-:W-:Y:S01]  /*59790*/  PRMT R4, R28, 0x7632, R4 ;  /* 0x000076321c047816 */ /* 0x010fe20000000004 */
[----:B------:R2:W-:Y:S01]  /*597a0*/  @P5 STG.E.U16 desc[UR60][R18.64], R28 ;  /* 0x0000001c12005986 */ /* 0x0005e2000c10153c */
[-C--:B------:R-:W-:Y:S01]  /*597b0*/  ISETP.LT.AND P5, PT, R99, R2.reuse, !P3 ;  /* 0x000000026300720c */ /* 0x080fe20005fa1270 */
[----:B0-----:R-:W-:Y:S01]  /*597c0*/  IMAD.WIDE R22, R25, 0x2, R36 ;  /* 0x0000000219167825 */ /* 0x001fe200078e0224 */
[----:B------:R-:W-:Y:S01]  /*597d0*/  PRMT R12, R9, 0x7632, R12 ;  /* 0x00007632090c7816 */ /* 0x000fe2000000000c */
[----:B------:R0:W-:Y:S01]  /*597e0*/  @P1 STG.E.U16 desc[UR60][R20.64], R4 ;  /* 0x0000000414001986 */ /* 0x0001e2000c10153c */
[----:B------:R-:W-:Y:S01]  /*597f0*/  ISETP.LT.AND P1, PT, R98, R2, !P0 ;  /* 0x000000026200720c */ /* 0x000fe20004721270 */
[----:B-1----:R-:W-:-:S02]  /*59800*/  IMAD.WIDE R16, R25, 0x2, R38 ;  /* 0x0000000219107825 */ /* 0x002fc400078e0226 */
[----:B------:R1:W-:Y:S01]  /*59810*/  @P6 STG.E.U16 desc[UR60][R22.64], R5 ;  /* 0x0000000516006986 */ /* 0x0003e2000c10153c */
[----:B------:R-:W-:Y:S01]  /*59820*/  ISETP.LT.AND P6, PT, R96, R2, !P0 ;  /* 0x000000026000720c */ /* 0x000fe200047c1270 */
[----:B------:R-:W-:Y:S02]  /*59830*/  VIADD R0, R100, 0xc ;  /* 0x0000000c64007836 */ /* 0x000fe40000000000 */
[C---:B------:R-:W-:Y:S02]  /*59840*/  IMAD.IADD R27, R25.reuse, 0x1, R50 ;  /* 0x00000001191b7824 */ /* 0x040fe400078e0232 */
[----:B--2---:R-:W-:Y:S01]  /*59850*/  IMAD.WIDE R18, R25, 0x2, R34 ;  /* 0x0000000219127825 */ /* 0x004fe200078e0222 */
[----:B------:R-:W-:-:S03]  /*59860*/  ISETP.GE.AND P2, PT, R0, R3, PT ;  /* 0x000000030000720c */ /* 0x000fc60003f46270 */
[----:B------:R2:W-:Y:S01]  /*59870*/  @P1 STG.E.U16 desc[UR60][R16.64], R8 ;  /* 0x0000000810001986 */ /* 0x0005e2000c10153c */
[----:B0-----:R-:W-:Y:S01]  /*59880*/  IMAD.WIDE R20, R25, 0x2, R32 ;  /* 0x0000000219147825 */ /* 0x001fe200078e0220 */
[-C--:B------:R-:W-:Y:S02]  /*59890*/  ISETP.LT.AND P1, PT, R98, R2.reuse, !P3 ;  /* 0x000000026200720c */ /* 0x080fe40005f21270 */
[----:B------:R0:W-:Y:S01]  /*598a0*/  @P4 STG.E.U16 desc[UR60][R18.64], R9 ;  /* 0x0000000912004986 */ /* 0x0001e2000c10153c */
[----:B-1----:R-:W-:Y:S01]  /*598b0*/  IMAD.WIDE R4, R27, 0x2, R36 ;  /* 0x000000021b047825 */ /* 0x002fe200078e0224 */
[-C--:B------:R-:W-:Y:S02]  /*598c0*/  ISETP.LT.AND P4, PT, R97, R2.reuse, !P3 ;  /* 0x000000026100720c */ /* 0x080fe40005f81270 */
[----:B------:R-:W-:Y:S01]  /*598d0*/  @P6 STG.E.U16 desc[UR60][R20.64], R12 ;  /* 0x0000000c14006986 */ /* 0x000fe2000c10153c */
[-C--:B------:R-:W-:Y:S01]  /*598e0*/  ISETP.LT.AND P3, PT, R96, R2.reuse, !P3 ;  /* 0x000000026000720c */ /* 0x080fe20005f61270 */
[----:B------:R-:W-:Y:S01]  /*598f0*/  IMAD.IADD R23, R27, 0x1, R50 ;  /* 0x000000011b177824 */ /* 0x000fe200078e0232 */
[-C--:B------:R-:W-:Y:S01]  /*59900*/  ISETP.LT.AND P6, PT, R99, R2.reuse, !P2 ;  /* 0x000000026300720c */ /* 0x080fe200057c1270 */
[----:B------:R1:W-:Y:S01]  /*59910*/  @P5 STG.E.U16 desc[UR60][R4.64], R13 ;  /* 0x0000000d04005986 */ /* 0x0003e2000c10153c */
[----:B--2---:R-:W-:Y:S01]  /*59920*/  IMAD.WIDE R16, R27, 0x2, R38 ;  /* 0x000000021b107825 */ /* 0x004fe200078e0226 */
[----:B------:R-:W-:-:S03]  /*59930*/  ISETP.LT.AND P5, PT, R98, R2, !P2 ;  /* 0x000000026200720c */ /* 0x000fc600057a1270 */
[----:B------:R-:W-:Y:S02]  /*59940*/  VIADD R0, R100, 0xd ;  /* 0x0000000d64007836 */ /* 0x000fe40000000000 */
[----:B0-----:R-:W-:-:S03]  /*59950*/  IMAD.WIDE R8, R27, 0x2, R34 ;  /* 0x000000021b087825 */ /* 0x001fc600078e0222 */
[----:B------:R-:W-:Y:S01]  /*59960*/  ISETP.GE.AND P0, PT, R0, R3, PT ;  /* 0x000000030000720c */ /* 0x000fe20003f06270 */
[----:B------:R-:W-:Y:S01]  /*59970*/  IMAD.WIDE R18, R27, 0x2, R32 ;  /* 0x000000021b127825 */ /* 0x000fe200078e0220 */
[----:B-1----:R-:W-:Y:S02]  /*59980*/  PRMT R5, R13, 0x7632, R5 ;  /* 0x000076320d057816 */ /* 0x002fe40000000005 */
[----:B------:R-:W-:Y:S01]  /*59990*/  PRMT R13, R29, 0x7632, R13 ;  /* 0x000076321d0d7816 */ /* 0x000fe2000000000d */
[----:B------:R-:W-:Y:S02]  /*599a0*/  IMAD.IADD R21, R23, 0x1, R50 ;  /* 0x0000000117157824 */ /* 0x000fe400078e0232 */
[----:B------:R0:W-:Y:S01]  /*599b0*/  @P1 STG.E.U16 desc[UR60][R16.64], R5 ;  /* 0x0000000510001986 */ /* 0x0001e2000c10153c */
[----:B------:R-:W-:-:S03]  /*599c0*/  VIADD R0, R100, 0xe ;  /* 0x0000000e64007836 */ /* 0x000fc60000000000 */
[----:B------:R1:W-:Y:S01]  /*599d0*/  @P4 STG.E.U16 desc[UR60][R8.64], R29 ;  /* 0x0000001d08004986 */ /* 0x0003e2000c10153c */
[-C--:B------:R-:W-:Y:S02]  /*599e0*/  ISETP.LT.AND P4, PT, R97, R2.reuse, !P2 ;  /* 0x000000026100720c */ /* 0x080fe40005781270 */
[----:B------:R-:W-:Y:S01]  /*599f0*/  ISETP.LT.AND P2, PT, R96, R2, !P2 ;  /* 0x000000026000720c */ /* 0x000fe20005741270 */
[----:B------:R2:W-:Y:S01]  /*59a00*/  @P3 STG.E.U16 desc[UR60][R18.64], R13 ;  /* 0x0000000d12003986 */ /* 0x0005e2000c10153c */
[----:B------:R-:W-:Y:S01]  /*59a10*/  ISETP.GE.AND P1, PT, R0, R3, PT ;  /* 0x000000030000720c */ /* 0x000fe20003f26270 */
[----:B------:R-:W-:Y:S02]  /*59a20*/  VIADD R0, R100, 0xf ;  /* 0x0000000f64007836 */ /* 0x000fe40000000000 */
[----:B0-----:R-:W-:-:S03]  /*59a30*/  IMAD.WIDE R4, R23, 0x2, R36 ;  /* 0x0000000217047825 */ /* 0x001fc600078e0224 */
[----:B------:R-:W-:Y:S01]  /*59a40*/  ISETP.GE.AND P3, PT, R0, R3, PT ;  /* 0x000000030000720c */ /* 0x000fe20003f66270 */
[C---:B------:R-:W-:Y:S01]  /*59a50*/  IMAD.WIDE R16, R23.reuse, 0x2, R32 ;  /* 0x0000000217107825 */ /* 0x040fe200078e0220 */
[----:B------:R0:W-:Y:S01]  /*59a60*/  @P6 STG.E.U16 desc[UR60][R4.64], R6 ;  /* 0x0000000604006986 */ /* 0x0001e2000c10153c */
[----:B-1----:R-:W-:Y:S02]  /*59a70*/  PRMT R9, R6, 0x7632, R9 ;  /* 0x0000763206097816 */ /* 0x002fe40000000009 */
[----:B--2---:R-:W-:Y:S01]  /*59a80*/  IMAD.WIDE R12, R23, 0x2, R38 ;  /* 0x00000002170c7825 */ /* 0x004fe200078e0226 */
[-C--:B------:R-:W-:Y:S02]  /*59a90*/  ISETP.LT.AND P6, PT, R99, R2.reuse, !P0 ;  /* 0x000000026300720c */ /* 0x080fe400047c1270 */
[----:B------:R-:W-:Y:S01]  /*59aa0*/  PRMT R0, R14, 0x7632, R0 ;  /* 0x000076320e007816 */ /* 0x000fe20000000000 */
[----:B------:R-:W-:Y:S01]  /*59ab0*/  IMAD.WIDE R18, R21, 0x2, R36 ;  /* 0x0000000215127825 */ /* 0x000fe200078e0224 */
[----:B------:R1:W-:Y:S01]  /*59ac0*/  @P5 STG.E.U16 desc[UR60][R12.64], R9 ;  /* 0x000000090c005986 */ /* 0x0003e2000c10153c */
[----:B------:R-:W-:-:S02]  /*59ad0*/  ISETP.LT.AND P5, PT, R98, R2, !P0 ;  /* 0x000000026200720c */ /* 0x000fc400047a1270 */
[----:B------:R-:W-:Y:S02]  /*59ae0*/  PRMT R3, R30, 0x7632, R3 ;  /* 0x000076321e037816 */ /* 0x000fe40000000003 */
[----:B0-----:R-:W-:Y:S02]  /*59af0*/  PRMT R5, R10, 0x7632, R5 ;  /* 0x000076320a057816 */ /* 0x001fe40000000005 */
[----:B------:R-:W-:Y:S01]  /*59b00*/  PRMT R6, R7, 0x7632, R6 ;  /* 0x0000763207067816 */ /* 0x000fe20000000006 */
[----:B-1----:R-:W-:-:S04]  /*59b10*/  IMAD.WIDE R8, R23, 0x2, R34 ;  /* 0x0000000217087825 */ /* 0x002fc800078e0222 */
[----:B------:R-:W-:Y:S01]  /*59b20*/  IMAD.IADD R23, R21, 0x1, R50 ;  /* 0x0000000115177824 */ /* 0x000fe200078e0232 */
[----:B------:R0:W-:Y:S01]  /*59b30*/  @P4 STG.E.U16 desc[UR60][R8.64], R10 ;  /* 0x0000000a08004986 */ /* 0x0001e2000c10153c */
[-C--:B------:R-:W-:Y:S01]  /*59b40*/  ISETP.LT.AND P4, PT, R97, R2.reuse, !P0 ;  /* 0x000000026100720c */ /* 0x080fe20004781270 */
[----:B------:R-:W-:Y:S01]  /*59b50*/  IMAD.WIDE R12, R21, 0x2, R34 ;  /* 0x00000002150c7825 */ /* 0x000fe200078e0222 */
[-C--:B------:R-:W-:Y:S01]  /*59b60*/  ISETP.LT.AND P0, PT, R96, R2.reuse, !P0 ;  /* 0x000000026000720c */ /* 0x080fe20004701270 */
[----:B------:R1:W-:Y:S01]  /*59b70*/  @P2 STG.E.U16 desc[UR60][R16.64], R5 ;  /* 0x0000000510002986 */ /* 0x0003e2000c10153c */
[----:B------:R-:W-:-:S03]  /*59b80*/  ISETP.LT.AND P2, PT, R99, R2, !P3 ;  /* 0x000000026300720c */ /* 0x000fc60005f41270 */
[----:B------:R2:W-:Y:S01]  /*59b90*/  @P6 STG.E.U16 desc[UR60][R18.64], R14 ;  /* 0x0000000e12006986 */ /* 0x0005e2000c10153c */
[----:B------:R-:W-:Y:S01]  /*59ba0*/  ISETP.LT.AND P6, PT, R99, R2, !P1 ;  /* 0x000000026300720c */ /* 0x000fe20004fc1270 */
[----:B0-----:R-:W-:-:S04]  /*59bb0*/  IMAD.WIDE R8, R21, 0x2, R32 ;  /* 0x0000000215087825 */ /* 0x001fc800078e0220 */
[----:B-1----:R-:W-:-:S04]  /*59bc0*/  IMAD.WIDE R4, R21, 0x2, R38 ;  /* 0x0000000215047825 */ /* 0x002fc800078e0226 */
[C---:B------:R-:W-:Y:S01]  /*59bd0*/  IMAD.WIDE R16, R23.reuse, 0x2, R36 ;  /* 0x0000000217107825 */ /* 0x040fe200078e0224 */
[----:B------:R0:W-:Y:S01]  /*59be0*/  @P5 STG.E.U16 desc[UR60][R4.64], R0 ;  /* 0x0000000004005986 */ /* 0x0001e2000c10153c */
[CC--:B------:R-:W-:Y:S02]  /*59bf0*/  ISETP.LT.AND P5, PT, R98.reuse, R2.reuse, !P3 ;  /* 0x000000026200720c */ /* 0x0c0fe40005fa1270 */
[----:B--2---:R-:W-:Y:S01]  /*59c00*/  IMAD.IADD R19, R23, 0x1, R50 ;  /* 0x0000000117137824 */ /* 0x004fe200078e0232 */
[----:B------:R1:W-:Y:S01]  /*59c10*/  @P4 STG.E.U16 desc[UR60][R12.64], R30 ;  /* 0x0000001e0c004986 */ /* 0x0003e2000c10153c */
[-C--:B------:R-:W-:Y:S02]  /*59c20*/  ISETP.LT.AND P4, PT, R98, R2.reuse, !P1 ;  /* 0x000000026200720c */ /* 0x080fe40004f81270 */
[----:B------:R-:W-:Y:S01]  /*59c30*/  IMAD.WIDE R36, R19, 0x2, R36 ;  /* 0x0000000213247825 */ /* 0x000fe200078e0224 */
[----:B------:R2:W-:Y:S01]  /*59c40*/  @P0 STG.E.U16 desc[UR60][R8.64], R3 ;  /* 0x0000000308000986 */ /* 0x0005e2000c10153c */
[----:B------:R-:W-:-:S02]  /*59c50*/  ISETP.LT.AND P0, PT, R97, R2, !P3 ;  /* 0x000000026100720c */ /* 0x000fc40005f01270 */
[CC--:B------:R-:W-:Y:S01]  /*59c60*/  ISETP.LT.AND P3, PT, R96.reuse, R2.reuse, !P3 ;  /* 0x000000026000720c */ /* 0x0c0fe20005f61270 */
[----:B------:R3:W-:Y:S01]  /*59c70*/  @P6 STG.E.U16 desc[UR60][R16.64], R7 ;  /* 0x0000000710006986 */ /* 0x0007e2000c10153c */
[-C--:B------:R-:W-:Y:S01]  /*59c80*/  ISETP.LT.AND P6, PT, R97, R2.reuse, !P1 ;  /* 0x000000026100720c */ /* 0x080fe20004fc1270 */
[----:B0-----:R-:W-:Y:S01]  /*59c90*/  IMAD.WIDE R4, R23, 0x2, R34 ;  /* 0x0000000217047825 */ /* 0x001fe200078e0222 */
[----:B------:R-:W-:Y:S02]  /*59ca0*/  ISETP.LT.AND P1, PT, R96, R2, !P1 ;  /* 0x000000026000720c */ /* 0x000fe40004f21270 */
[----:B------:R-:W-:Y:S01]  /*59cb0*/  PRMT R0, R11, 0x7632, R0 ;  /* 0x000076320b007816 */ /* 0x000fe20000000000 */
[----:B-1----:R-:W-:-:S04]  /*59cc0*/  IMAD.WIDE R12, R23, 0x2, R32 ;  /* 0x00000002170c7825 */ /* 0x002fc800078e0220 */
[----:B--2---:R-:W-:-:S04]  /*59cd0*/  IMAD.WIDE R2, R23, 0x2, R38 ;  /* 0x0000000217027825 */ /* 0x004fc800078e0226 */
[C---:B------:R-:W-:Y:S01]  /*59ce0*/  IMAD.WIDE R38, R19.reuse, 0x2, R38 ;  /* 0x0000000213267825 */ /* 0x040fe200078e0226 */
[----:B------:R3:W-:Y:S03]  /*59cf0*/  @P4 STG.E.U16 desc[UR60][R2.64], R6 ;  /* 0x0000000602004986 */ /* 0x0007e6000c10153c */
[C---:B------:R-:W-:Y:S01]  /*59d00*/  IMAD.WIDE R34, R19.reuse, 0x2, R34 ;  /* 0x0000000213227825 */ /* 0x040fe200078e0222 */
[----:B------:R3:W-:Y:S03]  /*59d10*/  @P6 STG.E.U16 desc[UR60][R4.64], R11 ;  /* 0x0000000b04006986 */ /* 0x0007e6000c10153c */
[----:B------:R-:W-:Y:S01]  /*59d20*/  IMAD.WIDE R32, R19, 0x2, R32 ;  /* 0x0000000213207825 */ /* 0x000fe200078e0220 */
[----:B------:R-:W-:Y:S01]  /*59d30*/  PRMT R19, R15, 0x7632, R19 ;  /* 0x000076320f137816 */ /* 0x000fe20000000013 */
[----:B------:R3:W-:Y:S04]  /*59d40*/  @P1 STG.E.U16 desc[UR60][R12.64], R0 ;  /* 0x000000000c001986 */ /* 0x0007e8000c10153c */
[----:B------:R3:W-:Y:S04]  /*59d50*/  @P2 STG.E.U16 desc[UR60][R36.64], R15 ;  /* 0x0000000f24002986 */ /* 0x0007e8000c10153c */
[----:B------:R3:W-:Y:S04]  /*59d60*/  @P5 STG.E.U16 desc[UR60][R38.64], R19 ;  /* 0x0000001326005986 */ /* 0x0007e8000c10153c */
[----:B------:R3:W-:Y:S01]  /*59d70*/  @P0 STG.E.U16 desc[UR60][R34.64], R31 ;  /* 0x0000001f22000986 */ /* 0x0007e2000c10153c */
[----:B------:R-:W-:Y:S05]  /*59d80*/  @!P3 EXIT ;  /* 0x000000000000b94d */ /* 0x000fea0003800000 */
[----:B---3--:R-:W-:-:S05]  /*59d90*/  PRMT R16, R31, 0x7632, R16 ;  /* 0x000076321f107816 */ /* 0x008fca0000000010 */
[----:B------:R-:W-:Y:S01]  /*59da0*/  STG.E.U16 desc[UR60][R32.64], R16 ;  /* 0x0000001020007986 */ /* 0x000fe2000c10153c */
[----:B------:R-:W-:Y:S05]  /*59db0*/  EXIT ;  /* 0x000000000000794d */ /* 0x000fea0003800000 */
.L_x_2:
[----:B------:R-:W-:-:S00]  /*59dc0*/  BRA `(.L_x_2) ;  /* 0xfffffffc00fc7947 */ /* 0x000fc0000383ffff */
[----:B------:R-:W-:-:S00]  /*59dd0*/  NOP ;  /* 0x0000000000007918 */ /* 0x000fc00000000000 */
        /* <DEDUP_REMOVED lines=10> */
.L_x_3:


//--------------------- .nv.shared.matmul_kernel  --------------------------
	.section	.nv.shared.matmul_kernel,"aw",@nobits
	.sectionflags	@""
	.align	16
	.zero		1024


//--------------------- .nv.shared.reserved.0     --------------------------
	.section	.nv.shared.reserved.0,"aw",@nobits
	.weak		__nv_reservedSMEM_offset_0_alias
	.size		__nv_reservedSMEM_offset_0_alias, 0, 0
	.other		__nv_reservedSMEM_offset_0_alias,@"STO_CUDA_RESERVED_SHARED STV_DEFAULT"
__nv_reservedSMEM_offset_0_alias:
	.zero		0


//--------------------- .nv.constant0.matmul_kernel --------------------------
	.section	.nv.constant0.matmul_kernel,"a",@progbits
	.sectionflags	@""
	.align	4
.nv.constant0.matmul_kernel:
	.zero		608


//--------------------- SYMBOLS --------------------------

	.type		.nv.reservedSmem.offset0,@object
	.size		.nv.reservedSmem.offset0,0x4
